	.target	sm_100a

	.elftype	@"ET_EXEC"


//--------------------- .note.nv.tkinfo           --------------------------
	.section	.note.nv.tkinfo,"",@"SHT_NOTE"
	.sectionflags	@"SHF_NOTE_NV_TKINFO"
	.tkinfo
        /*0018*/ 	.word	0x00000002
        /*0030*/ 	.string	""
        /*0030*/ 	.string	"ptxas"
        /*0030*/ 	.string	"Cuda compilation tools, release 13.0, V13.0.88"
        /*0030*/ 	.string	"Build cuda_13.0.r13.0/compiler.36424714_0"
        /*0030*/ 	.string	"-arch sm_100a -m 64 "



//--------------------- .note.nv.cuinfo           --------------------------
	.section	.note.nv.cuinfo,"",@"SHT_NOTE"
	.sectionflags	@"SHF_NOTE_NV_CUINFO"
        /*0018*/ 	.short	0x0002
        /*001a*/ 	.short	0x0064
        /*001c*/ 	.short	0x0082
	.zero		2


//--------------------- .nv.info                  --------------------------
	.section	.nv.info,"",@"SHT_CUDA_INFO"
	.align	4


	//----- nvinfo : EIATTR_REGCOUNT
	.align		4
        /*0000*/ 	.byte	0x04, 0x2f
        /*0002*/ 	.short	(.L_19 - .L_18)
	.align		4
.L_18:
        /*0004*/ 	.word	index@(_ZN7cutlass13device_kernelINS_4conv6kernel13ConvUniversalINS1_16ConvProblemShapeILNS1_8OperatorE0ELi3EEENS1_10collective14CollectiveConvINS1_47MainloopSm100TmaUmmaWarpSpecializedImplicitGemmILS5_0ELi16ELi3ELi1ELi2EN4cute5tupleIJNSA_1CILi2EEENSC_ILi1EEESE_EEEEENSB_IJNSC_ILi256EEENSC_ILi128EEENSB_IJNSC_ILi32EEEEEEEEENS_6half_tESM_NSA_8TiledMMAINSA_8MMA_AtomIJNSA_26SM100_MMA_F16BF16_2x1SM_SSISM_SM_fLi256ELi128ELNSA_4UMMA5MajorE0ELSR_0ELNSQ_7ScaleInE0ELSS_0EEEEEENSA_6LayoutINSB_IJSE_SE_SE_EEENSB_IJNSC_ILi0EEESX_SX_EEEEENSB_IJNSA_10UnderscoreES10_S10_EEEEENS7_6detail27Sm100ImplicitGemmTileTraitsINSA_25SM100_TMA_2SM_LOAD_IM2COLENSA_14ComposedLayoutINSA_7SwizzleILi2ELi4ELi3EEENSA_18smem_ptr_flag_bitsILi16EEENSV_INSB_IJNSC_ILi8EEESJ_EEENSB_IJSJ_SE_EEEEEEEvEENS14_INSA_18SM100_TMA_2SM_LOADES1F_vEEEENS_8epilogue10collective18CollectiveEpilogueINS1K_23Sm100TmaWarpSpecializedILi4ELi2ELi32ELb1ELb0EEEJNSB_IJSI_SI_SK_EEENSB_IJNSV_ISI_SE_EENSV_ISJ_SE_EEEEESM_NSB_IJNSB_IJllllEEESE_SX_EEESM_S1U_NS1K_6fusion15FusionCallbacksIS1O_NS1V_17LinearCombinationISM_fSM_fLNS_15FloatRoundStyleE2EEES1P_S1S_JEEENSA_5SM1004TMEM4LOAD26SM100_TMEM_LOAD_32dp32b32xENSA_20SM90_TMA_LOAD_IM2COLES1F_NSA_39AutoVectorizingCopyWithAssumedAlignmentILi128EEENSA_21SM90_TMA_STORE_IM2COLES1F_S27_S27_EEEvvEEEEvNT_6ParamsE)
        /*0008*/ 	.word	0x0000006c


	//----- nvinfo : EIATTR_FRAME_SIZE
	.align		4
.L_19:
        /*000c*/ 	.byte	0x04, 0x11
        /*000e*/ 	.short	(.L_21 - .L_20)
	.align		4
.L_20:
        /*0010*/ 	.word	index@($__internal_2_$__cuda_sm10x_tcgen05_guardrail_trap_unallocated_columns_being_dealloced)
        /*0014*/ 	.word	0x00000008


	//----- nvinfo : EIATTR_FRAME_SIZE
	.align		4
.L_21:
        /*0018*/ 	.byte	0x04, 0x11
        /*001a*/ 	.short	(.L_23 - .L_22)
	.align		4
.L_22:
        /*001c*/ 	.word	index@($__internal_1_$__cuda_sm10x_tcgen05_guardrail_trap_phase_invalid_during_alloc)
        /*0020*/ 	.word	0x00000008


	//----- nvinfo : EIATTR_FRAME_SIZE
	.align		4
.L_23:
        /*0024*/ 	.byte	0x04, 0x11
        /*0026*/ 	.short	(.L_25 - .L_24)
	.align		4
.L_24:
        /*0028*/ 	.word	index@($__internal_0_$__cuda_sm10x_tcgen05_guardrail_trap_col_being_dealloced_not_returned_by_alloc)
        /*002c*/ 	.word	0x00000008


	//----- nvinfo : EIATTR_FRAME_SIZE
	.align		4
.L_25:
        /*0030*/ 	.byte	0x04, 0x11
        /*0032*/ 	.short	(.L_27 - .L_26)
	.align		4
.L_26:
        /*0034*/ 	.word	index@(_ZN7cutlass13device_kernelINS_4conv6kernel13ConvUniversalINS1_16ConvProblemShapeILNS1_8OperatorE0ELi3EEENS1_10collective14CollectiveConvINS1_47MainloopSm100TmaUmmaWarpSpecializedImplicitGemmILS5_0ELi16ELi3ELi1ELi2EN4cute5tupleIJNSA_1CILi2EEENSC_ILi1EEESE_EEEEENSB_IJNSC_ILi256EEENSC_ILi128EEENSB_IJNSC_ILi32EEEEEEEEENS_6half_tESM_NSA_8TiledMMAINSA_8MMA_AtomIJNSA_26SM100_MMA_F16BF16_2x1SM_SSISM_SM_fLi256ELi128ELNSA_4UMMA5MajorE0ELSR_0ELNSQ_7ScaleInE0ELSS_0EEEEEENSA_6LayoutINSB_IJSE_SE_SE_EEENSB_IJNSC_ILi0EEESX_SX_EEEEENSB_IJNSA_10UnderscoreES10_S10_EEEEENS7_6detail27Sm100ImplicitGemmTileTraitsINSA_25SM100_TMA_2SM_LOAD_IM2COLENSA_14ComposedLayoutINSA_7SwizzleILi2ELi4ELi3EEENSA_18smem_ptr_flag_bitsILi16EEENSV_INSB_IJNSC_ILi8EEESJ_EEENSB_IJSJ_SE_EEEEEEEvEENS14_INSA_18SM100_TMA_2SM_LOADES1F_vEEEENS_8epilogue10collective18CollectiveEpilogueINS1K_23Sm100TmaWarpSpecializedILi4ELi2ELi32ELb1ELb0EEEJNSB_IJSI_SI_SK_EEENSB_IJNSV_ISI_SE_EENSV_ISJ_SE_EEEEESM_NSB_IJNSB_IJllllEEESE_SX_EEESM_S1U_NS1K_6fusion15FusionCallbacksIS1O_NS1V_17LinearCombinationISM_fSM_fLNS_15FloatRoundStyleE2EEES1P_S1S_JEEENSA_5SM1004TMEM4LOAD26SM100_TMEM_LOAD_32dp32b32xENSA_20SM90_TMA_LOAD_IM2COLES1F_NSA_39AutoVectorizingCopyWithAssumedAlignmentILi128EEENSA_21SM90_TMA_STORE_IM2COLES1F_S27_S27_EEEvvEEEEvNT_6ParamsE)
        /*0038*/ 	.word	0x00000008


	//----- nvinfo : EIATTR_MIN_STACK_SIZE
	.align		4
.L_27:
        /*003c*/ 	.byte	0x04, 0x12
        /*003e*/ 	.short	(.L_29 - .L_28)
	.align		4
.L_28:
        /*0040*/ 	.word	index@(_ZN7cutlass13device_kernelINS_4conv6kernel13ConvUniversalINS1_16ConvProblemShapeILNS1_8OperatorE0ELi3EEENS1_10collective14CollectiveConvINS1_47MainloopSm100TmaUmmaWarpSpecializedImplicitGemmILS5_0ELi16ELi3ELi1ELi2EN4cute5tupleIJNSA_1CILi2EEENSC_ILi1EEESE_EEEEENSB_IJNSC_ILi256EEENSC_ILi128EEENSB_IJNSC_ILi32EEEEEEEEENS_6half_tESM_NSA_8TiledMMAINSA_8MMA_AtomIJNSA_26SM100_MMA_F16BF16_2x1SM_SSISM_SM_fLi256ELi128ELNSA_4UMMA5MajorE0ELSR_0ELNSQ_7ScaleInE0ELSS_0EEEEEENSA_6LayoutINSB_IJSE_SE_SE_EEENSB_IJNSC_ILi0EEESX_SX_EEEEENSB_IJNSA_10UnderscoreES10_S10_EEEEENS7_6detail27Sm100ImplicitGemmTileTraitsINSA_25SM100_TMA_2SM_LOAD_IM2COLENSA_14ComposedLayoutINSA_7SwizzleILi2ELi4ELi3EEENSA_18smem_ptr_flag_bitsILi16EEENSV_INSB_IJNSC_ILi8EEESJ_EEENSB_IJSJ_SE_EEEEEEEvEENS14_INSA_18SM100_TMA_2SM_LOADES1F_vEEEENS_8epilogue10collective18CollectiveEpilogueINS1K_23Sm100TmaWarpSpecializedILi4ELi2ELi32ELb1ELb0EEEJNSB_IJSI_SI_SK_EEENSB_IJNSV_ISI_SE_EENSV_ISJ_SE_EEEEESM_NSB_IJNSB_IJllllEEESE_SX_EEESM_S1U_NS1K_6fusion15FusionCallbacksIS1O_NS1V_17LinearCombinationISM_fSM_fLNS_15FloatRoundStyleE2EEES1P_S1S_JEEENSA_5SM1004TMEM4LOAD26SM100_TMEM_LOAD_32dp32b32xENSA_20SM90_TMA_LOAD_IM2COLES1F_NSA_39AutoVectorizingCopyWithAssumedAlignmentILi128EEENSA_21SM90_TMA_STORE_IM2COLES1F_S27_S27_EEEvvEEEEvNT_6ParamsE)
        /*0044*/ 	.word	0x00000008
.L_29:


//--------------------- .nv.compat                --------------------------
	.section	.nv.compat,"",@"SHT_CUDA_COMPAT_INFO"
	.align	4
        /*0000*/ 	.byte	0x02, 0x09, 0x01, 0x00, 0x02, 0x02, 0x02, 0x00, 0x02, 0x05, 0x05, 0x00, 0x03, 0x07, 0x01, 0x01
        /*0010*/ 	.byte	0x02, 0x03, 0x01, 0x00, 0x02, 0x06, 0x01, 0x00, 0x04, 0x0b, 0x08, 0x00, 0x09, 0x00, 0x00, 0x00
        /*0020*/ 	.byte	0x00, 0x00, 0x00, 0x00


//--------------------- .nv.info._ZN7cutlass13device_kernelINS_4conv6kernel13ConvUniversalINS1_16ConvProblemShapeILNS1_8OperatorE0ELi3EEENS1_10collective14CollectiveConvINS1_47MainloopSm100TmaUmmaWarpSpecializedImplicitGemmILS5_0ELi16ELi3ELi1ELi2EN4cute5tupleIJNSA_1CILi2EEENSC_ILi1EEESE_EEEEENSB_IJNSC_ILi256EEENSC_ILi128EEENSB_IJNSC_ILi32EEEEEEEEENS_6half_tESM_NSA_8TiledMMAINSA_8MMA_AtomIJNSA_26SM100_MMA_F16BF16_2x1SM_SSISM_SM_fLi256ELi128ELNSA_4UMMA5MajorE0ELSR_0ELNSQ_7ScaleInE0ELSS_0EEEEEENSA_6LayoutINSB_IJSE_SE_SE_EEENSB_IJNSC_ILi0EEESX_SX_EEEEENSB_IJNSA_10UnderscoreES10_S10_EEEEENS7_6detail27Sm100ImplicitGemmTileTraitsINSA_25SM100_TMA_2SM_LOAD_IM2COLENSA_14ComposedLayoutINSA_7SwizzleILi2ELi4ELi3EEENSA_18smem_ptr_flag_bitsILi16EEENSV_INSB_IJNSC_ILi8EEESJ_EEENSB_IJSJ_SE_EEEEEEEvEENS14_INSA_18SM100_TMA_2SM_LOADES1F_vEEEENS_8epilogue10collective18CollectiveEpilogueINS1K_23Sm100TmaWarpSpecializedILi4ELi2ELi32ELb1ELb0EEEJNSB_IJSI_SI_SK_EEENSB_IJNSV_ISI_SE_EENSV_ISJ_SE_EEEEESM_NSB_IJNSB_IJllllEEESE_SX_EEESM_S1U_NS1K_6fusion15FusionCallbacksIS1O_NS1V_17LinearCombinationISM_fSM_fLNS_15FloatRoundStyleE2EEES1P_S1S_JEEENSA_5SM1004TMEM4LOAD26SM100_TMEM_LOAD_32dp32b32xENSA_20SM90_TMA_LOAD_IM2COLES1F_NSA_39AutoVectorizingCopyWithAssumedAlignmentILi128EEENSA_21SM90_TMA_STORE_IM2COLES1F_S27_S27_EEEvvEEEEvNT_6ParamsE --------------------------
	.section	.nv.info._ZN7cutlass13device_kernelINS_4conv6kernel13ConvUniversalINS1_16ConvProblemShapeILNS1_8OperatorE0ELi3EEENS1_10collective14CollectiveConvINS1_47MainloopSm100TmaUmmaWarpSpecializedImplicitGemmILS5_0ELi16ELi3ELi1ELi2EN4cute5tupleIJNSA_1CILi2EEENSC_ILi1EEESE_EEEEENSB_IJNSC_ILi256EEENSC_ILi128EEENSB_IJNSC_ILi32EEEEEEEEENS_6half_tESM_NSA_8TiledMMAINSA_8MMA_AtomIJNSA_26SM100_MMA_F16BF16_2x1SM_SSISM_SM_fLi256ELi128ELNSA_4UMMA5MajorE0ELSR_0ELNSQ_7ScaleInE0ELSS_0EEEEEENSA_6LayoutINSB_IJSE_SE_SE_EEENSB_IJNSC_ILi0EEESX_SX_EEEEENSB_IJNSA_10UnderscoreES10_S10_EEEEENS7_6detail27Sm100ImplicitGemmTileTraitsINSA_25SM100_TMA_2SM_LOAD_IM2COLENSA_14ComposedLayoutINSA_7SwizzleILi2ELi4ELi3EEENSA_18smem_ptr_flag_bitsILi16EEENSV_INSB_IJNSC_ILi8EEESJ_EEENSB_IJSJ_SE_EEEEEEEvEENS14_INSA_18SM100_TMA_2SM_LOADES1F_vEEEENS_8epilogue10collective18CollectiveEpilogueINS1K_23Sm100TmaWarpSpecializedILi4ELi2ELi32ELb1ELb0EEEJNSB_IJSI_SI_SK_EEENSB_IJNSV_ISI_SE_EENSV_ISJ_SE_EEEEESM_NSB_IJNSB_IJllllEEESE_SX_EEESM_S1U_NS1K_6fusion15FusionCallbacksIS1O_NS1V_17LinearCombinationISM_fSM_fLNS_15FloatRoundStyleE2EEES1P_S1S_JEEENSA_5SM1004TMEM4LOAD26SM100_TMEM_LOAD_32dp32b32xENSA_20SM90_TMA_LOAD_IM2COLES1F_NSA_39AutoVectorizingCopyWithAssumedAlignmentILi128EEENSA_21SM90_TMA_STORE_IM2COLES1F_S27_S27_EEEvvEEEEvNT_6ParamsE,"",@"SHT_CUDA_INFO"
	.sectionflags	@""
	.align	4


	//----- nvinfo : EIATTR_CUDA_API_VERSION
	.align		4
        /*0000*/ 	.byte	0x04, 0x37
        /*0002*/ 	.short	(.L_31 - .L_30)
.L_30:
        /*0004*/ 	.word	0x00000082


	//----- nvinfo : EIATTR_KPARAM_INFO
	.align		4
.L_31:
        /*0008*/ 	.byte	0x04, 0x17
        /*000a*/ 	.short	(.L_33 - .L_32)
.L_32:
        /*000c*/ 	.word	0x00000000
        /*0010*/ 	.short	0x0000
        /*0012*/ 	.short	0x0000
        /*0014*/ 	.byte	0x00, 0xf0, 0x01, 0x24


	//----- nvinfo : EIATTR_AT_ENTRY_FRAGMENTS
	.align		4
.L_33:
        /*0018*/ 	.byte	0x04, 0x4f
        /*001a*/ 	.short	(.L_35 - .L_34)


	//   ....[0]....
.L_34:
        /*001c*/ 	.word	0x00000007


	//----- nvinfo : EIATTR_RESERVED_SMEM_USED
	.align		4
.L_35:
        /*0020*/ 	.byte	0x01, 0x41
	.zero		2


	//----- nvinfo : EIATTR_SPARSE_MMA_MASK
	.align		4
        /*0024*/ 	.byte	0x03, 0x50
        /*0026*/ 	.short	0x0000


	//----- nvinfo : EIATTR_TCGEN05_2CTA_USED
	.align		4
        /*0028*/ 	.byte	0x01, 0x52
	.zero		2


	//----- nvinfo : EIATTR_MAXREG_COUNT
	.align		4
        /*002c*/ 	.byte	0x03, 0x1b
        /*002e*/ 	.short	0x00ff


	//----- nvinfo : EIATTR_NUM_BARRIERS
	.align		4
        /*0030*/ 	.byte	0x02, 0x4c
        /*0032*/ 	.byte	0x07
	.zero		1


	//----- nvinfo : EIATTR_EXTERNS
	.align		4
        /*0034*/ 	.byte	0x04, 0x0f
        /*0036*/ 	.short	(.L_37 - .L_36)


	//   ....[0]....
	.align		4
.L_36:
        /*0038*/ 	.word	index@(__assertfail)


	//----- nvinfo : EIATTR_MERCURY_ISA_VERSION
	.align		4
.L_37:
        /*003c*/ 	.byte	0x03, 0x5f
        /*003e*/ 	.short	0x0101


	//----- nvinfo : EIATTR_INT_WARP_WIDE_INSTR_OFFSETS
	.align		4
        /*0040*/ 	.byte	0x04, 0x31
        /*0042*/ 	.short	(.L_39 - .L_38)


	//   ....[0]....
.L_38:
        /*0044*/ 	.word	0x00000e00


	//   ....[1]....
        /*0048*/ 	.word	0x00000eb0


	//   ....[2]....
        /*004c*/ 	.word	0x00004c60


	//   ....[3]....
        /*0050*/ 	.word	0x00004c80


	//   ....[4]....
        /*0054*/ 	.word	0x00004cb0


	//   ....[5]....
        /*0058*/ 	.word	0x00005a20


	//   ....[6]....
        /*005c*/ 	.word	0x00005a90


	//   ....[7]....
        /*0060*/ 	.word	0x00005ba0


	//   ....[8]....
        /*0064*/ 	.word	0x00005c20


	//   ....[9]....
        /*0068*/ 	.word	0x00005d20


	//   ....[10]....
        /*006c*/ 	.word	0x00005dc0


	//   ....[11]....
        /*0070*/ 	.word	0x00005eb0


	//   ....[12]....
        /*0074*/ 	.word	0x00005fd0


	//----- nvinfo : EIATTR_COOP_GROUP_MASK_REGIDS
	.align		4
.L_39:
        /*0078*/ 	.byte	0x04, 0x29
        /*007a*/ 	.short	(.L_41 - .L_40)


	//   ....[0]....
.L_40:
        /*007c*/ 	.word	0xffffffff


	//   ....[1]....
        /*0080*/ 	.word	0xffffffff


	//   ....[2]....
        /*0084*/ 	.word	0xffffffff


	//   ....[3]....
        /*0088*/ 	.word	0xffffffff


	//   ....[4]....
        /*008c*/ 	.word	0xffffffff


	//   ....[5]....
        /*0090*/ 	.word	0xffffffff


	//   ....[6]....
        /*0094*/ 	.word	0xffffffff


	//   ....[7]....
        /*0098*/ 	.word	0xffffffff


	//   ....[8]....
        /*009c*/ 	.word	0xffffffff


	//   ....[9]....
        /*00a0*/ 	.word	0xffffffff


	//   ....[10]....
        /*00a4*/ 	.word	0xffffffff


	//   ....[11]....
        /*00a8*/ 	.word	0xffffffff


	//   ....[12]....
        /*00ac*/ 	.word	0xffffffff


	//----- nvinfo : EIATTR_COOP_GROUP_INSTR_OFFSETS
	.align		4
.L_41:
        /*00b0*/ 	.byte	0x04, 0x28
        /*00b2*/ 	.short	(.L_43 - .L_42)


	//   ....[0]....
.L_42:
        /*00b4*/ 	.word	0x000000d0


	//   ....[1]....
        /*00b8*/ 	.word	0x00000540


	//   ....[2]....
        /*00bc*/ 	.word	0x00000890


	//   ....[3]....
        /*00c0*/ 	.word	0x00000a30


	//   ....[4]....
        /*00c4*/ 	.word	0x00000b30


	//   ....[5]....
        /*00c8*/ 	.word	0x00000c80


	//   ....[6]....
        /*00cc*/ 	.word	0x00000f20


	//   ....[7]....
        /*00d0*/ 	.word	0x00002850


	//   ....[8]....
        /*00d4*/ 	.word	0x00003c20


	//   ....[9]....
        /*00d8*/ 	.word	0x000040f0


	//   ....[10]....
        /*00dc*/ 	.word	0x00004120


	//   ....[11]....
        /*00e0*/ 	.word	0x00004b70


	//   ....[12]....
        /*00e4*/ 	.word	0x00004d80


	//----- nvinfo : EIATTR_VRC_CTA_INIT_COUNT
	.align		4
.L_43:
        /*00e8*/ 	.byte	0x02, 0x4a
        /*00ea*/ 	.byte	0x80
	.zero		1


	//----- nvinfo : EIATTR_SYSCALL_OFFSETS
	.align		4
        /*00ec*/ 	.byte	0x04, 0x46
        /*00ee*/ 	.short	(.L_45 - .L_44)


	//   ....[0]....
.L_44:
        /*00f0*/ 	.word	0x00006c00


	//   ....[1]....
        /*00f4*/ 	.word	0x00006cf0


	//   ....[2]....
        /*00f8*/ 	.word	0x000076c0


	//   ....[3]....
        /*00fc*/ 	.word	0x00008370


	//   ....[4]....
        /*0100*/ 	.word	0x00008ff0


	//   ....[5]....
        /*0104*/ 	.word	0x00009c60


	//----- nvinfo : EIATTR_MBARRIER_INSTR_OFFSETS
	.align		4
.L_45:
        /*0108*/ 	.byte	0x04, 0x39
        /*010a*/ 	.short	(.L_47 - .L_46)


	//   ....[0]....
.L_46:
        /*010c*/ 	.word	0x00000670
        /*0110*/ 	.word	0x000000ff
        /*0114*/ 	.word	0x00000000
        /*0118*/ 	.short	0x0100
        /*011a*/ 	.byte	0x04
	.zero		1


	//   ....[1]....
        /*011c*/ 	.word	0x00000680
        /*0120*/ 	.word	0x000000ff
        /*0124*/ 	.word	0x00000080
        /*0128*/ 	.short	0x0100
        /*012a*/ 	.byte	0x04
	.zero		1


	//   ....[2]....
        /*012c*/ 	.word	0x00000690
        /*0130*/ 	.word	0x000000ff
        /*0134*/ 	.word	0x00000008
        /*0138*/ 	.short	0x0100
        /*013a*/ 	.byte	0x04
	.zero		1


	//   ....[3]....
        /*013c*/ 	.word	0x000006a0
        /*0140*/ 	.word	0x000000ff
        /*0144*/ 	.word	0x00000088
        /*0148*/ 	.short	0x0100
        /*014a*/ 	.byte	0x04
	.zero		1


	//   ....[4]....
        /*014c*/ 	.word	0x000006b0
        /*0150*/ 	.word	0x000000ff
        /*0154*/ 	.word	0x00000010
        /*0158*/ 	.short	0x0100
        /*015a*/ 	.byte	0x04
	.zero		1


	//   ....[5]....
        /*015c*/ 	.word	0x000006c0
        /*0160*/ 	.word	0x000000ff
        /*0164*/ 	.word	0x00000090
        /*0168*/ 	.short	0x0100
        /*016a*/ 	.byte	0x04
	.zero		1


	//   ....[6]....
        /*016c*/ 	.word	0x000006d0
        /*0170*/ 	.word	0x000000ff
        /*0174*/ 	.word	0x00000018
        /*0178*/ 	.short	0x0100
        /*017a*/ 	.byte	0x04
	.zero		1


	//   ....[7]....
        /*017c*/ 	.word	0x000006e0
        /*0180*/ 	.word	0x000000ff
        /*0184*/ 	.word	0x00000098
        /*0188*/ 	.short	0x0100
        /*018a*/ 	.byte	0x04
	.zero		1


	//   ....[8]....
        /*018c*/ 	.word	0x000006f0
        /*0190*/ 	.word	0x000000ff
        /*0194*/ 	.word	0x00000020
        /*0198*/ 	.short	0x0100
        /*019a*/ 	.byte	0x04
	.zero		1


	//   ....[9]....
        /*019c*/ 	.word	0x00000700
        /*01a0*/ 	.word	0x000000ff
        /*01a4*/ 	.word	0x000000a0
        /*01a8*/ 	.short	0x0100
        /*01aa*/ 	.byte	0x04
	.zero		1


	//   ....[10]....
        /*01ac*/ 	.word	0x00000710
        /*01b0*/ 	.word	0x000000ff
        /*01b4*/ 	.word	0x00000028
        /*01b8*/ 	.short	0x0100
        /*01ba*/ 	.byte	0x04
	.zero		1


	//   ....[11]....
        /*01bc*/ 	.word	0x00000720
        /*01c0*/ 	.word	0x000000ff
        /*01c4*/ 	.word	0x000000a8
        /*01c8*/ 	.short	0x0100
        /*01ca*/ 	.byte	0x04
	.zero		1


	//   ....[12]....
        /*01cc*/ 	.word	0x00000730
        /*01d0*/ 	.word	0x000000ff
        /*01d4*/ 	.word	0x00000030
        /*01d8*/ 	.short	0x0100
        /*01da*/ 	.byte	0x04
	.zero		1


	//   ....[13]....
        /*01dc*/ 	.word	0x00000740
        /*01e0*/ 	.word	0x000000ff
        /*01e4*/ 	.word	0x000000b0
        /*01e8*/ 	.short	0x0100
        /*01ea*/ 	.byte	0x04
	.zero		1


	//   ....[14]....
        /*01ec*/ 	.word	0x00000750
        /*01f0*/ 	.word	0x000000ff
        /*01f4*/ 	.word	0x00000038
        /*01f8*/ 	.short	0x0100
        /*01fa*/ 	.byte	0x04
	.zero		1


	//   ....[15]....
        /*01fc*/ 	.word	0x00000760
        /*0200*/ 	.word	0x000000ff
        /*0204*/ 	.word	0x000000b8
        /*0208*/ 	.short	0x0100
        /*020a*/ 	.byte	0x04
	.zero		1


	//   ....[16]....
        /*020c*/ 	.word	0x00000770
        /*0210*/ 	.word	0x000000ff
        /*0214*/ 	.word	0x00000040
        /*0218*/ 	.short	0x0100
        /*021a*/ 	.byte	0x04
	.zero		1


	//   ....[17]....
        /*021c*/ 	.word	0x00000780
        /*0220*/ 	.word	0x000000ff
        /*0224*/ 	.word	0x000000c0
        /*0228*/ 	.short	0x0100
        /*022a*/ 	.byte	0x04
	.zero		1


	//   ....[18]....
        /*022c*/ 	.word	0x00000790
        /*0230*/ 	.word	0x000000ff
        /*0234*/ 	.word	0x00000048
        /*0238*/ 	.short	0x0100
        /*023a*/ 	.byte	0x04
	.zero		1


	//   ....[19]....
        /*023c*/ 	.word	0x000007a0
        /*0240*/ 	.word	0x000000ff
        /*0244*/ 	.word	0x000000c8
        /*0248*/ 	.short	0x0100
        /*024a*/ 	.byte	0x04
	.zero		1


	//   ....[20]....
        /*024c*/ 	.word	0x000007b0
        /*0250*/ 	.word	0x000000ff
        /*0254*/ 	.word	0x00000050
        /*0258*/ 	.short	0x0100
        /*025a*/ 	.byte	0x04
	.zero		1


	//   ....[21]....
        /*025c*/ 	.word	0x000007c0
        /*0260*/ 	.word	0x000000ff
        /*0264*/ 	.word	0x000000d0
        /*0268*/ 	.short	0x0100
        /*026a*/ 	.byte	0x04
	.zero		1


	//   ....[22]....
        /*026c*/ 	.word	0x000007d0
        /*0270*/ 	.word	0x000000ff
        /*0274*/ 	.word	0x00000058
        /*0278*/ 	.short	0x0100
        /*027a*/ 	.byte	0x04
	.zero		1


	//   ....[23]....
        /*027c*/ 	.word	0x000007e0
        /*0280*/ 	.word	0x000000ff
        /*0284*/ 	.word	0x000000d8
        /*0288*/ 	.short	0x0100
        /*028a*/ 	.byte	0x04
	.zero		1


	//   ....[24]....
        /*028c*/ 	.word	0x000007f0
        /*0290*/ 	.word	0x000000ff
        /*0294*/ 	.word	0x00000060
        /*0298*/ 	.short	0x0100
        /*029a*/ 	.byte	0x04
	.zero		1


	//   ....[25]....
        /*029c*/ 	.word	0x00000800
        /*02a0*/ 	.word	0x000000ff
        /*02a4*/ 	.word	0x000000e0
        /*02a8*/ 	.short	0x0100
        /*02aa*/ 	.byte	0x04
	.zero		1


	//   ....[26]....
        /*02ac*/ 	.word	0x00000810
        /*02b0*/ 	.word	0x000000ff
        /*02b4*/ 	.word	0x00000068
        /*02b8*/ 	.short	0x0100
        /*02ba*/ 	.byte	0x04
	.zero		1


	//   ....[27]....
        /*02bc*/ 	.word	0x00000820
        /*02c0*/ 	.word	0x000000ff
        /*02c4*/ 	.word	0x000000e8
        /*02c8*/ 	.short	0x0100
        /*02ca*/ 	.byte	0x04
	.zero		1


	//   ....[28]....
        /*02cc*/ 	.word	0x00000830
        /*02d0*/ 	.word	0x000000ff
        /*02d4*/ 	.word	0x00000070
        /*02d8*/ 	.short	0x0100
        /*02da*/ 	.byte	0x04
	.zero		1


	//   ....[29]....
        /*02dc*/ 	.word	0x00000840
        /*02e0*/ 	.word	0x000000ff
        /*02e4*/ 	.word	0x000000f0
        /*02e8*/ 	.short	0x0100
        /*02ea*/ 	.byte	0x04
	.zero		1


	//   ....[30]....
        /*02ec*/ 	.word	0x00000850
        /*02f0*/ 	.word	0x000000ff
        /*02f4*/ 	.word	0x00000078
        /*02f8*/ 	.short	0x0100
        /*02fa*/ 	.byte	0x04
	.zero		1


	//   ....[31]....
        /*02fc*/ 	.word	0x00000860
        /*0300*/ 	.word	0x000000ff
        /*0304*/ 	.word	0x000000f8
        /*0308*/ 	.short	0x0100
        /*030a*/ 	.byte	0x04
	.zero		1


	//   ....[32]....
        /*030c*/ 	.word	0x000009a0
        /*0310*/ 	.word	0x000000ff
        /*0314*/ 	.word	0x00000100
        /*0318*/ 	.short	0x0100
        /*031a*/ 	.byte	0x04
	.zero		1


	//   ....[33]....
        /*031c*/ 	.word	0x000009b0
        /*0320*/ 	.word	0x000000ff
        /*0324*/ 	.word	0x00000120
        /*0328*/ 	.short	0x0100
        /*032a*/ 	.byte	0x04
	.zero		1


	//   ....[34]....
        /*032c*/ 	.word	0x000009c0
        /*0330*/ 	.word	0x000000ff
        /*0334*/ 	.word	0x00000108
        /*0338*/ 	.short	0x0100
        /*033a*/ 	.byte	0x04
	.zero		1


	//   ....[35]....
        /*033c*/ 	.word	0x000009d0
        /*0340*/ 	.word	0x000000ff
        /*0344*/ 	.word	0x00000128
        /*0348*/ 	.short	0x0100
        /*034a*/ 	.byte	0x04
	.zero		1


	//   ....[36]....
        /*034c*/ 	.word	0x000009e0
        /*0350*/ 	.word	0x000000ff
        /*0354*/ 	.word	0x00000110
        /*0358*/ 	.short	0x0100
        /*035a*/ 	.byte	0x04
	.zero		1


	//   ....[37]....
        /*035c*/ 	.word	0x000009f0
        /*0360*/ 	.word	0x000000ff
        /*0364*/ 	.word	0x00000130
        /*0368*/ 	.short	0x0100
        /*036a*/ 	.byte	0x04
	.zero		1


	//   ....[38]....
        /*036c*/ 	.word	0x00000a00
        /*0370*/ 	.word	0x000000ff
        /*0374*/ 	.word	0x00000118
        /*0378*/ 	.short	0x0100
        /*037a*/ 	.byte	0x04
	.zero		1


	//   ....[39]....
        /*037c*/ 	.word	0x00000a10
        /*0380*/ 	.word	0x000000ff
        /*0384*/ 	.word	0x00000138
        /*0388*/ 	.short	0x0100
        /*038a*/ 	.byte	0x04
	.zero		1


	//   ....[40]....
        /*038c*/ 	.word	0x00000b00
        /*0390*/ 	.word	0x000000ff
        /*0394*/ 	.word	0x00000140
        /*0398*/ 	.short	0x0100
        /*039a*/ 	.byte	0x04
	.zero		1


	//   ....[41]....
        /*039c*/ 	.word	0x00000b10
        /*03a0*/ 	.word	0x000000ff
        /*03a4*/ 	.word	0x00000148
        /*03a8*/ 	.short	0x0100
        /*03aa*/ 	.byte	0x04
	.zero		1


	//   ....[42]....
        /*03ac*/ 	.word	0x00000c50
        /*03b0*/ 	.word	0x000000ff
        /*03b4*/ 	.word	0x00000150
        /*03b8*/ 	.short	0x0100
        /*03ba*/ 	.byte	0x06
	.zero		1


	//   ....[43]....
        /*03bc*/ 	.word	0x00000c60
        /*03c0*/ 	.word	0x000000ff
        /*03c4*/ 	.word	0x00000158
        /*03c8*/ 	.short	0x0100
        /*03ca*/ 	.byte	0x06
	.zero		1


	//   ....[44]....
        /*03cc*/ 	.word	0x00000da0
        /*03d0*/ 	.word	0x000000ff
        /*03d4*/ 	.word	0x00000160
        /*03d8*/ 	.short	0x0100
        /*03da*/ 	.byte	0x04
	.zero		1


	//   ....[45]....
        /*03dc*/ 	.word	0x00000db0
        /*03e0*/ 	.word	0x000000ff
        /*03e4*/ 	.word	0x00000170
        /*03e8*/ 	.short	0x0100
        /*03ea*/ 	.byte	0x04
	.zero		1


	//   ....[46]....
        /*03ec*/ 	.word	0x00000dc0
        /*03f0*/ 	.word	0x000000ff
        /*03f4*/ 	.word	0x00000168
        /*03f8*/ 	.short	0x0100
        /*03fa*/ 	.byte	0x04
	.zero		1


	//   ....[47]....
        /*03fc*/ 	.word	0x00000dd0
        /*0400*/ 	.word	0x000000ff
        /*0404*/ 	.word	0x00000178
        /*0408*/ 	.short	0x0100
        /*040a*/ 	.byte	0x04
	.zero		1


	//   ....[48]....
        /*040c*/ 	.word	0x00000ed0
        /*0410*/ 	.word	0x000000ff
        /*0414*/ 	.word	0x00000180
        /*0418*/ 	.short	0x0100
        /*041a*/ 	.byte	0x06
	.zero		1


	//   ....[49]....
        /*041c*/ 	.word	0x00001a30
        /*0420*/ 	.word	0x000000ff
        /*0424*/ 	.word	0x00000080
        /*0428*/ 	.short	0x010a
        /*042a*/ 	.byte	0x04
	.zero		1


	//   ....[50]....
        /*042c*/ 	.word	0x00001d80
        /*0430*/ 	.word	0x000000ff
        /*0434*/ 	.word	0x00000080
        /*0438*/ 	.short	0x010a
        /*043a*/ 	.byte	0x09
	.zero		1


	//   ....[51]....
        /*043c*/ 	.word	0x00001f30
        /*0440*/ 	.word	0x000000ff
        /*0444*/ 	.word	0x00000080
        /*0448*/ 	.short	0x010a
        /*044a*/ 	.byte	0x08
	.zero		1


	//   ....[52]....
        /*044c*/ 	.word	0x00002160
        /*0450*/ 	.word	0x000000ff
        /*0454*/ 	.word	0x00000148
        /*0458*/ 	.short	0x0101
        /*045a*/ 	.byte	0x1e
	.zero		1


	//   ....[53]....
        /*045c*/ 	.word	0x00002190
        /*0460*/ 	.word	0x000000ff
        /*0464*/ 	.word	0x00000080
        /*0468*/ 	.short	0x010a
        /*046a*/ 	.byte	0x04
	.zero		1


	//   ....[54]....
        /*046c*/ 	.word	0x00002470
        /*0470*/ 	.word	0x000000ff
        /*0474*/ 	.word	0x00000080
        /*0478*/ 	.short	0x010a
        /*047a*/ 	.byte	0x09
	.zero		1


	//   ....[55]....
        /*047c*/ 	.word	0x00002620
        /*0480*/ 	.word	0x000000ff
        /*0484*/ 	.word	0x00000080
        /*0488*/ 	.short	0x010a
        /*048a*/ 	.byte	0x08
	.zero		1


	//   ....[56]....
        /*048c*/ 	.word	0x00002860
        /*0490*/ 	.word	0x000000ff
        /*0494*/ 	.word	0x00000150
        /*0498*/ 	.short	0x010a
        /*049a*/ 	.byte	0x1e
	.zero		1


	//   ....[57]....
        /*049c*/ 	.word	0x00002920
        /*04a0*/ 	.word	0x000000ff
        /*04a4*/ 	.word	0x00000000
        /*04a8*/ 	.short	0x0101
        /*04aa*/ 	.byte	0x04
	.zero		1


	//   ....[58]....
        /*04ac*/ 	.word	0x00002f20
        /*04b0*/ 	.word	0x000000ff
        /*04b4*/ 	.word	0x00000000
        /*04b8*/ 	.short	0x010a
        /*04ba*/ 	.byte	0x04
	.zero		1


	//   ....[59]....
        /*04bc*/ 	.word	0x00002fc0
        /*04c0*/ 	.word	0x000000ff
        /*04c4*/ 	.word	0x00000000
        /*04c8*/ 	.short	0x010a
        /*04ca*/ 	.byte	0x05
	.zero		1


	//   ....[60]....
        /*04cc*/ 	.word	0x00003060
        /*04d0*/ 	.word	0x000000ff
        /*04d4*/ 	.word	0x00000000
        /*04d8*/ 	.short	0x010a
        /*04da*/ 	.byte	0x05
	.zero		1


	//   ....[61]....
        /*04dc*/ 	.word	0x00003100
        /*04e0*/ 	.word	0x000000ff
        /*04e4*/ 	.word	0x00000000
        /*04e8*/ 	.short	0x010a
        /*04ea*/ 	.byte	0x05
	.zero		1


	//   ....[62]....
        /*04ec*/ 	.word	0x000031a0
        /*04f0*/ 	.word	0x000000ff
        /*04f4*/ 	.word	0x00000000
        /*04f8*/ 	.short	0x010a
        /*04fa*/ 	.byte	0x05
	.zero		1


	//   ....[63]....
        /*04fc*/ 	.word	0x00003240
        /*0500*/ 	.word	0x000000ff
        /*0504*/ 	.word	0x00000000
        /*0508*/ 	.short	0x010a
        /*050a*/ 	.byte	0x05
	.zero		1


	//   ....[64]....
        /*050c*/ 	.word	0x000032e0
        /*0510*/ 	.word	0x000000ff
        /*0514*/ 	.word	0x00000000
        /*0518*/ 	.short	0x010a
        /*051a*/ 	.byte	0x05
	.zero		1


	//   ....[65]....
        /*051c*/ 	.word	0x00003380
        /*0520*/ 	.word	0x000000ff
        /*0524*/ 	.word	0x00000000
        /*0528*/ 	.short	0x010a
        /*052a*/ 	.byte	0x05
	.zero		1


	//   ....[66]....
        /*052c*/ 	.word	0x00003420
        /*0530*/ 	.word	0x000000ff
        /*0534*/ 	.word	0x00000000
        /*0538*/ 	.short	0x010a
        /*053a*/ 	.byte	0x05
	.zero		1


	//   ....[67]....
        /*053c*/ 	.word	0x000034c0
        /*0540*/ 	.word	0x000000ff
        /*0544*/ 	.word	0x00000000
        /*0548*/ 	.short	0x010a
        /*054a*/ 	.byte	0x05
	.zero		1


	//   ....[68]....
        /*054c*/ 	.word	0x00003560
        /*0550*/ 	.word	0x000000ff
        /*0554*/ 	.word	0x00000000
        /*0558*/ 	.short	0x010a
        /*055a*/ 	.byte	0x05
	.zero		1


	//   ....[69]....
        /*055c*/ 	.word	0x00003600
        /*0560*/ 	.word	0x000000ff
        /*0564*/ 	.word	0x00000000
        /*0568*/ 	.short	0x010a
        /*056a*/ 	.byte	0x05
	.zero		1


	//   ....[70]....
        /*056c*/ 	.word	0x000036a0
        /*0570*/ 	.word	0x000000ff
        /*0574*/ 	.word	0x00000000
        /*0578*/ 	.short	0x010a
        /*057a*/ 	.byte	0x05
	.zero		1


	//   ....[71]....
        /*057c*/ 	.word	0x00003740
        /*0580*/ 	.word	0x000000ff
        /*0584*/ 	.word	0x00000000
        /*0588*/ 	.short	0x010a
        /*058a*/ 	.byte	0x05
	.zero		1


	//   ....[72]....
        /*058c*/ 	.word	0x000037e0
        /*0590*/ 	.word	0x000000ff
        /*0594*/ 	.word	0x00000000
        /*0598*/ 	.short	0x010a
        /*059a*/ 	.byte	0x05
	.zero		1


	//   ....[73]....
        /*059c*/ 	.word	0x00003890
        /*05a0*/ 	.word	0x00000000
        /*05a4*/ 	.word	0x00000000
        /*05a8*/ 	.short	0x010a
        /*05aa*/ 	.byte	0xff
	.zero		1


	//   ....[74]....
        /*05ac*/ 	.word	0x000039e0
        /*05b0*/ 	.word	0x000000ff
        /*05b4*/ 	.word	0x00000158
        /*05b8*/ 	.short	0x010a
        /*05ba*/ 	.byte	0x04
	.zero		1


	//   ....[75]....
        /*05bc*/ 	.word	0x00003a80
        /*05c0*/ 	.word	0x000000ff
        /*05c4*/ 	.word	0x00000150
        /*05c8*/ 	.short	0x010a
        /*05ca*/ 	.byte	0x04
	.zero		1


	//   ....[76]....
        /*05cc*/ 	.word	0x00003b20
        /*05d0*/ 	.word	0x000000ff
        /*05d4*/ 	.word	0x00000000
        /*05d8*/ 	.short	0x0101
        /*05da*/ 	.byte	0x05
	.zero		1


	//   ....[77]....
        /*05dc*/ 	.word	0x00003b60
        /*05e0*/ 	.word	0x000000ff
        /*05e4*/ 	.word	0x00000158
        /*05e8*/ 	.short	0x0106
        /*05ea*/ 	.byte	0x04
	.zero		1


	//   ....[78]....
        /*05ec*/ 	.word	0x00003ba0
        /*05f0*/ 	.word	0x00000000
        /*05f4*/ 	.word	0x00000158
        /*05f8*/ 	.short	0x010a
        /*05fa*/ 	.byte	0xff
	.zero		1


	//   ....[79]....
        /*05fc*/ 	.word	0x00003df0
        /*0600*/ 	.word	0x000000ff
        /*0604*/ 	.word	0x00000008
        /*0608*/ 	.short	0x010a
        /*060a*/ 	.byte	0x05
	.zero		1


	//   ....[80]....
        /*060c*/ 	.word	0x00003e10
        /*0610*/ 	.word	0x000000ff
        /*0614*/ 	.word	0x00000008
        /*0618*/ 	.short	0x010a
        /*061a*/ 	.byte	0x05
	.zero		1


	//   ....[81]....
        /*061c*/ 	.word	0x00003fa0
        /*0620*/ 	.word	0x000000ff
        /*0624*/ 	.word	0x00000008
        /*0628*/ 	.short	0x010a
        /*062a*/ 	.byte	0x05
	.zero		1


	//   ....[82]....
        /*062c*/ 	.word	0x00003fc0
        /*0630*/ 	.word	0x000000ff
        /*0634*/ 	.word	0x00000008
        /*0638*/ 	.short	0x010a
        /*063a*/ 	.byte	0x05
	.zero		1


	//   ....[83]....
        /*063c*/ 	.word	0x00004080
        /*0640*/ 	.word	0x000000ff
        /*0644*/ 	.word	0x00000000
        /*0648*/ 	.short	0x0101
        /*064a*/ 	.byte	0x04
	.zero		1


	//   ....[84]....
        /*064c*/ 	.word	0x000043e0
        /*0650*/ 	.word	0x000000ff
        /*0654*/ 	.word	0x00000150
        /*0658*/ 	.short	0x010a
        /*065a*/ 	.byte	0x11
	.zero		1


	//   ....[85]....
        /*065c*/ 	.word	0x00004480
        /*0660*/ 	.word	0x000000ff
        /*0664*/ 	.word	0x00000000
        /*0668*/ 	.short	0x0101
        /*066a*/ 	.byte	0x17
	.zero		1


	//   ....[86]....
        /*066c*/ 	.word	0x000044c0
        /*0670*/ 	.word	0x000000ff
        /*0674*/ 	.word	0x00000170
        /*0678*/ 	.short	0x010a
        /*067a*/ 	.byte	0x16
	.zero		1


	//   ....[87]....
        /*067c*/ 	.word	0x00004570
        /*0680*/ 	.word	0x000000ff
        /*0684*/ 	.word	0x00000000
        /*0688*/ 	.short	0x010a
        /*068a*/ 	.byte	0x04
	.zero		1


	//   ....[88]....
        /*068c*/ 	.word	0x000045b0
        /*0690*/ 	.word	0x000000ff
        /*0694*/ 	.word	0x00000000
        /*0698*/ 	.short	0x010a
        /*069a*/ 	.byte	0x0a
	.zero		1


	//   ....[89]....
        /*069c*/ 	.word	0x000046d0
        /*06a0*/ 	.word	0x000000ff
        /*06a4*/ 	.word	0x00000000
        /*06a8*/ 	.short	0x010a
        /*06aa*/ 	.byte	0x04
	.zero		1


	//   ....[90]....
        /*06ac*/ 	.word	0x00004970
        /*06b0*/ 	.word	0x000000ff
        /*06b4*/ 	.word	0x00000000
        /*06b8*/ 	.short	0x010a
        /*06ba*/ 	.byte	0x04
	.zero		1


	//   ....[91]....
        /*06bc*/ 	.word	0x00004a10
        /*06c0*/ 	.word	0x00000000
        /*06c4*/ 	.word	0x00000000
        /*06c8*/ 	.short	0x010a
        /*06ca*/ 	.byte	0xff
	.zero		1


	//   ....[92]....
        /*06cc*/ 	.word	0x00004a50
        /*06d0*/ 	.word	0x00000000
        /*06d4*/ 	.word	0x00000000
        /*06d8*/ 	.short	0x010a
        /*06da*/ 	.byte	0xff
	.zero		1


	//   ....[93]....
        /*06dc*/ 	.word	0x00004ac0
        /*06e0*/ 	.word	0x000000ff
        /*06e4*/ 	.word	0x00000000
        /*06e8*/ 	.short	0x0101
        /*06ea*/ 	.byte	0x04
	.zero		1


	//   ....[94]....
        /*06ec*/ 	.word	0x00004b00
        /*06f0*/ 	.word	0x000000ff
        /*06f4*/ 	.word	0x00000180
        /*06f8*/ 	.short	0x010a
        /*06fa*/ 	.byte	0x11
	.zero		1


	//   ....[95]....
        /*06fc*/ 	.word	0x00004b60
        /*0700*/ 	.word	0x000000ff
        /*0704*/ 	.word	0x00000000
        /*0708*/ 	.short	0x0101
        /*070a*/ 	.byte	0x04
	.zero		1


	//   ....[96]....
        /*070c*/ 	.word	0x000050d0
        /*0710*/ 	.word	0x000000ff
        /*0714*/ 	.word	0x00000150
        /*0718*/ 	.short	0x010a
        /*071a*/ 	.byte	0x14
	.zero		1


	//   ....[97]....
        /*071c*/ 	.word	0x00005170
        /*0720*/ 	.word	0x000000ff
        /*0724*/ 	.word	0x00000000
        /*0728*/ 	.short	0x0101
        /*072a*/ 	.byte	0x2d
	.zero		1


	//   ....[98]....
        /*072c*/ 	.word	0x000056c0
        /*0730*/ 	.word	0x000000ff
        /*0734*/ 	.word	0x00000148
        /*0738*/ 	.short	0x010a
        /*073a*/ 	.byte	0x14
	.zero		1


	//   ....[99]....
        /*073c*/ 	.word	0x00005860
        /*0740*/ 	.word	0x000000ff
        /*0744*/ 	.word	0x00000120
        /*0748*/ 	.short	0x010a
        /*074a*/ 	.byte	0x14
	.zero		1


	//   ....[100]....
        /*074c*/ 	.word	0x00005b30
        /*0750*/ 	.word	0x000000ff
        /*0754*/ 	.word	0x00000100
        /*0758*/ 	.short	0x010b
        /*075a*/ 	.byte	0x14
	.zero		1


	//   ....[101]....
        /*075c*/ 	.word	0x00005b40
        /*0760*/ 	.word	0x000000ff
        /*0764*/ 	.word	0x00000000
        /*0768*/ 	.short	0x0101
        /*076a*/ 	.byte	0x31
	.zero		1


	//   ....[102]....
        /*076c*/ 	.word	0x00005b60
        /*0770*/ 	.word	0x000000ff
        /*0774*/ 	.word	0x00000128
        /*0778*/ 	.short	0x010a
        /*077a*/ 	.byte	0x14
	.zero		1


	//   ....[103]....
        /*077c*/ 	.word	0x00005cb0
        /*0780*/ 	.word	0x000000ff
        /*0784*/ 	.word	0x00000108
        /*0788*/ 	.short	0x010b
        /*078a*/ 	.byte	0x14
	.zero		1


	//   ....[104]....
        /*078c*/ 	.word	0x00005cc0
        /*0790*/ 	.word	0x000000ff
        /*0794*/ 	.word	0x00000000
        /*0798*/ 	.short	0x0101
        /*079a*/ 	.byte	0x30
	.zero		1


	//   ....[105]....
        /*079c*/ 	.word	0x00005ce0
        /*07a0*/ 	.word	0x000000ff
        /*07a4*/ 	.word	0x00000130
        /*07a8*/ 	.short	0x010a
        /*07aa*/ 	.byte	0x14
	.zero		1


	//   ....[106]....
        /*07ac*/ 	.word	0x00005e50
        /*07b0*/ 	.word	0x000000ff
        /*07b4*/ 	.word	0x00000110
        /*07b8*/ 	.short	0x010b
        /*07ba*/ 	.byte	0x14
	.zero		1


	//   ....[107]....
        /*07bc*/ 	.word	0x00005e60
        /*07c0*/ 	.word	0x000000ff
        /*07c4*/ 	.word	0x00000000
        /*07c8*/ 	.short	0x0101
        /*07ca*/ 	.byte	0x2f
	.zero		1


	//   ....[108]....
        /*07cc*/ 	.word	0x00005e70
        /*07d0*/ 	.word	0x000000ff
        /*07d4*/ 	.word	0x00000138
        /*07d8*/ 	.short	0x010a
        /*07da*/ 	.byte	0x14
	.zero		1


	//   ....[109]....
        /*07dc*/ 	.word	0x00006040
        /*07e0*/ 	.word	0x000000ff
        /*07e4*/ 	.word	0x00000118
        /*07e8*/ 	.short	0x010b
        /*07ea*/ 	.byte	0x14
	.zero		1


	//   ....[110]....
        /*07ec*/ 	.word	0x00006050
        /*07f0*/ 	.word	0x000000ff
        /*07f4*/ 	.word	0x00000000
        /*07f8*/ 	.short	0x0101
        /*07fa*/ 	.byte	0x2e
	.zero		1


	//   ....[111]....
        /*07fc*/ 	.word	0x00006080
        /*0800*/ 	.word	0x000000ff
        /*0804*/ 	.word	0x00000120
        /*0808*/ 	.short	0x010a
        /*080a*/ 	.byte	0x14
	.zero		1


	//   ....[112]....
        /*080c*/ 	.word	0x000060a0
        /*0810*/ 	.word	0x000000ff
        /*0814*/ 	.word	0x00000128
        /*0818*/ 	.short	0x010a
        /*081a*/ 	.byte	0x14
	.zero		1


	//   ....[113]....
        /*081c*/ 	.word	0x000060c0
        /*0820*/ 	.word	0x000000ff
        /*0824*/ 	.word	0x00000130
        /*0828*/ 	.short	0x010a
        /*082a*/ 	.byte	0x14
	.zero		1


	//   ....[114]....
        /*082c*/ 	.word	0x00006100
        /*0830*/ 	.word	0x00000000
        /*0834*/ 	.word	0x00000138
        /*0838*/ 	.short	0x010a
        /*083a*/ 	.byte	0xff
	.zero		1


	//   ....[115]....
        /*083c*/ 	.word	0x00006480
        /*0840*/ 	.word	0x000000ff
        /*0844*/ 	.word	0x00000150
        /*0848*/ 	.short	0x010a
        /*084a*/ 	.byte	0x32
	.zero		1


	//   ....[116]....
        /*084c*/ 	.word	0x00006550
        /*0850*/ 	.word	0x000000ff
        /*0854*/ 	.word	0x00000000
        /*0858*/ 	.short	0x0101
        /*085a*/ 	.byte	0x04
	.zero		1


	//   ....[117]....
        /*085c*/ 	.word	0x000071f0
        /*0860*/ 	.word	0x000000ff
        /*0864*/ 	.word	0x00000100
        /*0868*/ 	.short	0x010a
        /*086a*/ 	.byte	0x32
	.zero		1


	//   ....[118]....
        /*086c*/ 	.word	0x000072a0
        /*0870*/ 	.word	0x00000067
        /*0874*/ 	.word	0x00000160
        /*0878*/ 	.short	0x010a
        /*087a*/ 	.byte	0xff
	.zero		1


	//   ....[119]....
        /*087c*/ 	.word	0x000074b0
        /*0880*/ 	.word	0x000000ff
        /*0884*/ 	.word	0x00000100
        /*0888*/ 	.short	0x010a
        /*088a*/ 	.byte	0x32
	.zero		1


	//   ....[120]....
        /*088c*/ 	.word	0x000075a0
        /*0890*/ 	.word	0x00000067
        /*0894*/ 	.word	0x00000160
        /*0898*/ 	.short	0x010a
        /*089a*/ 	.byte	0xff
	.zero		1


	//   ....[121]....
        /*089c*/ 	.word	0x000080a0
        /*08a0*/ 	.word	0x00000000
        /*08a4*/ 	.word	0x00000000
        /*08a8*/ 	.short	0x0101
        /*08aa*/ 	.byte	0xff
	.zero		1


	//   ....[122]....
        /*08ac*/ 	.word	0x000080b0
        /*08b0*/ 	.word	0x00000002
        /*08b4*/ 	.word	0x00000100
        /*08b8*/ 	.short	0x010a
        /*08ba*/ 	.byte	0xff
	.zero		1


	//   ....[123]....
        /*08bc*/ 	.word	0x00008190
        /*08c0*/ 	.word	0x00000002
        /*08c4*/ 	.word	0x00000100
        /*08c8*/ 	.short	0x010a
        /*08ca*/ 	.byte	0xff
	.zero		1


	//   ....[124]....
        /*08cc*/ 	.word	0x00008d20
        /*08d0*/ 	.word	0x00000000
        /*08d4*/ 	.word	0x00000000
        /*08d8*/ 	.short	0x0101
        /*08da*/ 	.byte	0xff
	.zero		1


	//   ....[125]....
        /*08dc*/ 	.word	0x00008d40
        /*08e0*/ 	.word	0x00000006
        /*08e4*/ 	.word	0x00000100
        /*08e8*/ 	.short	0x010a
        /*08ea*/ 	.byte	0xff
	.zero		1


	//   ....[126]....
        /*08ec*/ 	.word	0x00008e10
        /*08f0*/ 	.word	0x00000006
        /*08f4*/ 	.word	0x00000100
        /*08f8*/ 	.short	0x010a
        /*08fa*/ 	.byte	0xff
	.zero		1


	//   ....[127]....
        /*08fc*/ 	.word	0x00009990
        /*0900*/ 	.word	0x00000000
        /*0904*/ 	.word	0x00000000
        /*0908*/ 	.short	0x0101
        /*090a*/ 	.byte	0xff
	.zero		1


	//   ....[128]....
        /*090c*/ 	.word	0x000099b0
        /*0910*/ 	.word	0x00000002
        /*0914*/ 	.word	0x00000100
        /*0918*/ 	.short	0x010a
        /*091a*/ 	.byte	0xff
	.zero		1


	//   ....[129]....
        /*091c*/ 	.word	0x00009a80
        /*0920*/ 	.word	0x00000002
        /*0924*/ 	.word	0x00000100
        /*0928*/ 	.short	0x010a
        /*092a*/ 	.byte	0xff
	.zero		1


	//   ....[130]....
        /*092c*/ 	.word	0x00009d50
        /*0930*/ 	.word	0x00000067
        /*0934*/ 	.word	0x00000000
        /*0938*/ 	.short	0x0101
        /*093a*/ 	.byte	0xff
	.zero		1


	//   ....[131]....
        /*093c*/ 	.word	0x0000a650
        /*0940*/ 	.word	0x00000000
        /*0944*/ 	.word	0x00000000
        /*0948*/ 	.short	0x0101
        /*094a*/ 	.byte	0xff
	.zero		1


	//   ....[132]....
        /*094c*/ 	.word	0x0000a8d0
        /*0950*/ 	.word	0x000000ff
        /*0954*/ 	.word	0x00000000
        /*0958*/ 	.short	0x0101
        /*095a*/ 	.byte	0x04
	.zero		1


	//   ....[133]....
        /*095c*/ 	.word	0x0000a900
        /*0960*/ 	.word	0x00000000
        /*0964*/ 	.word	0x00000080
        /*0968*/ 	.short	0x010a
        /*096a*/ 	.byte	0xff
	.zero		1


	//   ....[134]....
        /*096c*/ 	.word	0x0000a960
        /*0970*/ 	.word	0x00000000
        /*0974*/ 	.word	0x00000080
        /*0978*/ 	.short	0x010a
        /*097a*/ 	.byte	0xff
	.zero		1


	//   ....[135]....
        /*097c*/ 	.word	0x0000a9c0
        /*0980*/ 	.word	0x00000000
        /*0984*/ 	.word	0x00000150
        /*0988*/ 	.short	0x010a
        /*098a*/ 	.byte	0xff
	.zero		1


	//   ....[136]....
        /*098c*/ 	.word	0x0000aa20
        /*0990*/ 	.word	0x00000000
        /*0994*/ 	.word	0x00000000
        /*0998*/ 	.short	0x010a
        /*099a*/ 	.byte	0xff
	.zero		1


	//   ....[137]....
        /*099c*/ 	.word	0x0000aa80
        /*09a0*/ 	.word	0x00000000
        /*09a4*/ 	.word	0x00000000
        /*09a8*/ 	.short	0x010a
        /*09aa*/ 	.byte	0xff
	.zero		1


	//   ....[138]....
        /*09ac*/ 	.word	0x0000aae0
        /*09b0*/ 	.word	0x00000000
        /*09b4*/ 	.word	0x00000000
        /*09b8*/ 	.short	0x010a
        /*09ba*/ 	.byte	0xff
	.zero		1


	//   ....[139]....
        /*09bc*/ 	.word	0x0000ab40
        /*09c0*/ 	.word	0x00000000
        /*09c4*/ 	.word	0x00000000
        /*09c8*/ 	.short	0x010a
        /*09ca*/ 	.byte	0xff
	.zero		1


	//   ....[140]....
        /*09cc*/ 	.word	0x0000aba0
        /*09d0*/ 	.word	0x00000000
        /*09d4*/ 	.word	0x00000000
        /*09d8*/ 	.short	0x010a
        /*09da*/ 	.byte	0xff
	.zero		1


	//   ....[141]....
        /*09dc*/ 	.word	0x0000ac00
        /*09e0*/ 	.word	0x00000000
        /*09e4*/ 	.word	0x00000000
        /*09e8*/ 	.short	0x010a
        /*09ea*/ 	.byte	0xff
	.zero		1


	//   ....[142]....
        /*09ec*/ 	.word	0x0000ac60
        /*09f0*/ 	.word	0x00000000
        /*09f4*/ 	.word	0x00000000
        /*09f8*/ 	.short	0x010a
        /*09fa*/ 	.byte	0xff
	.zero		1


	//   ....[143]....
        /*09fc*/ 	.word	0x0000acc0
        /*0a00*/ 	.word	0x00000000
        /*0a04*/ 	.word	0x00000000
        /*0a08*/ 	.short	0x010a
        /*0a0a*/ 	.byte	0xff
	.zero		1


	//   ....[144]....
        /*0a0c*/ 	.word	0x0000ad20
        /*0a10*/ 	.word	0x00000000
        /*0a14*/ 	.word	0x00000000
        /*0a18*/ 	.short	0x010a
        /*0a1a*/ 	.byte	0xff
	.zero		1


	//   ....[145]....
        /*0a1c*/ 	.word	0x0000ad80
        /*0a20*/ 	.word	0x00000000
        /*0a24*/ 	.word	0x00000000
        /*0a28*/ 	.short	0x010a
        /*0a2a*/ 	.byte	0xff
	.zero		1


	//   ....[146]....
        /*0a2c*/ 	.word	0x0000ade0
        /*0a30*/ 	.word	0x00000000
        /*0a34*/ 	.word	0x00000000
        /*0a38*/ 	.short	0x010a
        /*0a3a*/ 	.byte	0xff
	.zero		1


	//   ....[147]....
        /*0a3c*/ 	.word	0x0000ae40
        /*0a40*/ 	.word	0x00000000
        /*0a44*/ 	.word	0x00000000
        /*0a48*/ 	.short	0x010a
        /*0a4a*/ 	.byte	0xff
	.zero		1


	//   ....[148]....
        /*0a4c*/ 	.word	0x0000aea0
        /*0a50*/ 	.word	0x00000000
        /*0a54*/ 	.word	0x00000000
        /*0a58*/ 	.short	0x010a
        /*0a5a*/ 	.byte	0xff
	.zero		1


	//   ....[149]....
        /*0a5c*/ 	.word	0x0000af00
        /*0a60*/ 	.word	0x00000000
        /*0a64*/ 	.word	0x00000000
        /*0a68*/ 	.short	0x010a
        /*0a6a*/ 	.byte	0xff
	.zero		1


	//   ....[150]....
        /*0a6c*/ 	.word	0x0000af60
        /*0a70*/ 	.word	0x00000000
        /*0a74*/ 	.word	0x00000000
        /*0a78*/ 	.short	0x010a
        /*0a7a*/ 	.byte	0xff
	.zero		1


	//   ....[151]....
        /*0a7c*/ 	.word	0x0000afc0
        /*0a80*/ 	.word	0x00000004
        /*0a84*/ 	.word	0x00000158
        /*0a88*/ 	.short	0x010a
        /*0a8a*/ 	.byte	0xff
	.zero		1


	//   ....[152]....
        /*0a8c*/ 	.word	0x0000b020
        /*0a90*/ 	.word	0x00000004
        /*0a94*/ 	.word	0x00000150
        /*0a98*/ 	.short	0x010a
        /*0a9a*/ 	.byte	0xff
	.zero		1


	//   ....[153]....
        /*0a9c*/ 	.word	0x0000b080
        /*0aa0*/ 	.word	0x00000005
        /*0aa4*/ 	.word	0x00000008
        /*0aa8*/ 	.short	0x010a
        /*0aaa*/ 	.byte	0xff
	.zero		1


	//   ....[154]....
        /*0aac*/ 	.word	0x0000b170
        /*0ab0*/ 	.word	0x00000003
        /*0ab4*/ 	.word	0x00000008
        /*0ab8*/ 	.short	0x010a
        /*0aba*/ 	.byte	0xff
	.zero		1


	//   ....[155]....
        /*0abc*/ 	.word	0x0000b1d0
        /*0ac0*/ 	.word	0x00000004
        /*0ac4*/ 	.word	0x00000150
        /*0ac8*/ 	.short	0x010a
        /*0aca*/ 	.byte	0xff
	.zero		1


	//   ....[156]....
        /*0acc*/ 	.word	0x0000b230
        /*0ad0*/ 	.word	0x00000004
        /*0ad4*/ 	.word	0x00000170
        /*0ad8*/ 	.short	0x010a
        /*0ada*/ 	.byte	0xff
	.zero		1


	//   ....[157]....
        /*0adc*/ 	.word	0x0000b290
        /*0ae0*/ 	.word	0x00000004
        /*0ae4*/ 	.word	0x00000000
        /*0ae8*/ 	.short	0x010a
        /*0aea*/ 	.byte	0xff
	.zero		1


	//   ....[158]....
        /*0aec*/ 	.word	0x0000b2f0
        /*0af0*/ 	.word	0x00000000
        /*0af4*/ 	.word	0x00000000
        /*0af8*/ 	.short	0x010a
        /*0afa*/ 	.byte	0xff
	.zero		1


	//   ....[159]....
        /*0afc*/ 	.word	0x0000b350
        /*0b00*/ 	.word	0x00000000
        /*0b04*/ 	.word	0x00000180
        /*0b08*/ 	.short	0x010a
        /*0b0a*/ 	.byte	0xff
	.zero		1


	//   ....[160]....
        /*0b0c*/ 	.word	0x0000b3b0
        /*0b10*/ 	.word	0x00000000
        /*0b14*/ 	.word	0x00000150
        /*0b18*/ 	.short	0x010a
        /*0b1a*/ 	.byte	0xff
	.zero		1


	//   ....[161]....
        /*0b1c*/ 	.word	0x0000b410
        /*0b20*/ 	.word	0x00000000
        /*0b24*/ 	.word	0x00000148
        /*0b28*/ 	.short	0x010a
        /*0b2a*/ 	.byte	0xff
	.zero		1


	//   ....[162]....
        /*0b2c*/ 	.word	0x0000b470
        /*0b30*/ 	.word	0x00000002
        /*0b34*/ 	.word	0x00000120
        /*0b38*/ 	.short	0x010a
        /*0b3a*/ 	.byte	0xff
	.zero		1


	//   ....[163]....
        /*0b3c*/ 	.word	0x0000b4d0
        /*0b40*/ 	.word	0x00000002
        /*0b44*/ 	.word	0x00000128
        /*0b48*/ 	.short	0x010a
        /*0b4a*/ 	.byte	0xff
	.zero		1


	//   ....[164]....
        /*0b4c*/ 	.word	0x0000b530
        /*0b50*/ 	.word	0x00000002
        /*0b54*/ 	.word	0x00000130
        /*0b58*/ 	.short	0x010a
        /*0b5a*/ 	.byte	0xff
	.zero		1


	//   ....[165]....
        /*0b5c*/ 	.word	0x0000b590
        /*0b60*/ 	.word	0x00000000
        /*0b64*/ 	.word	0x00000138
        /*0b68*/ 	.short	0x010a
        /*0b6a*/ 	.byte	0xff
	.zero		1


	//   ....[166]....
        /*0b6c*/ 	.word	0x0000b5f0
        /*0b70*/ 	.word	0x00000000
        /*0b74*/ 	.word	0x00000120
        /*0b78*/ 	.short	0x010a
        /*0b7a*/ 	.byte	0xff
	.zero		1


	//   ....[167]....
        /*0b7c*/ 	.word	0x0000b650
        /*0b80*/ 	.word	0x00000000
        /*0b84*/ 	.word	0x00000128
        /*0b88*/ 	.short	0x010a
        /*0b8a*/ 	.byte	0xff
	.zero		1


	//   ....[168]....
        /*0b8c*/ 	.word	0x0000b6b0
        /*0b90*/ 	.word	0x00000000
        /*0b94*/ 	.word	0x00000130
        /*0b98*/ 	.short	0x010a
        /*0b9a*/ 	.byte	0xff
	.zero		1


	//   ....[169]....
        /*0b9c*/ 	.word	0x0000b710
        /*0ba0*/ 	.word	0x00000000
        /*0ba4*/ 	.word	0x00000150
        /*0ba8*/ 	.short	0x010a
        /*0baa*/ 	.byte	0xff
	.zero		1


	//   ....[170]....
        /*0bac*/ 	.word	0x0000b770
        /*0bb0*/ 	.word	0x00000002
        /*0bb4*/ 	.word	0x00000100
        /*0bb8*/ 	.short	0x010a
        /*0bba*/ 	.byte	0xff
	.zero		1


	//   ....[171]....
        /*0bbc*/ 	.word	0x0000b7c0
        /*0bc0*/ 	.word	0x00000067
        /*0bc4*/ 	.word	0x00000160
        /*0bc8*/ 	.short	0x010a
        /*0bca*/ 	.byte	0xff
	.zero		1


	//   ....[172]....
        /*0bcc*/ 	.word	0x0000b810
        /*0bd0*/ 	.word	0x00000002
        /*0bd4*/ 	.word	0x00000100
        /*0bd8*/ 	.short	0x010a
        /*0bda*/ 	.byte	0xff
	.zero		1


	//   ....[173]....
        /*0bdc*/ 	.word	0x0000b860
        /*0be0*/ 	.word	0x00000006
        /*0be4*/ 	.word	0x00000100
        /*0be8*/ 	.short	0x010a
        /*0bea*/ 	.byte	0xff
	.zero		1


	//   ....[174]....
        /*0bec*/ 	.word	0x0000b8b0
        /*0bf0*/ 	.word	0x00000002
        /*0bf4*/ 	.word	0x00000100
        /*0bf8*/ 	.short	0x010a
        /*0bfa*/ 	.byte	0xff
	.zero		1


	//----- nvinfo : EIATTR_NUM_MBARRIERS
	.align		4
.L_47:
        /*0bfc*/ 	.byte	0x03, 0x38
        /*0bfe*/ 	.short	0x0031


	//----- nvinfo : EIATTR_EXIT_INSTR_OFFSETS
	.align		4
        /*0c00*/ 	.byte	0x04, 0x1c
        /*0c02*/ 	.short	(.L_49 - .L_48)


	//   ....[0]....
.L_48:
        /*0c04*/ 	.word	0x000038c0


	//   ....[1]....
        /*0c08*/ 	.word	0x00003b70


	//   ....[2]....
        /*0c0c*/ 	.word	0x00003bd0


	//   ....[3]....
        /*0c10*/ 	.word	0x00004d90


	//   ....[4]....
        /*0c14*/ 	.word	0x00006130


	//   ....[5]....
        /*0c18*/ 	.word	0x00006170


	//   ....[6]....
        /*0c1c*/ 	.word	0x0000a7b0


	//   ....[7]....
        /*0c20*/ 	.word	0x0000a830


	//   ....[8]....
        /*0c24*/ 	.word	0x0000a860


	//   ....[9]....
        /*0c28*/ 	.word	0x0000a8e0


	//----- nvinfo : EIATTR_MAX_THREADS
	.align		4
.L_49:
        /*0c2c*/ 	.byte	0x04, 0x05
        /*0c2e*/ 	.short	(.L_51 - .L_50)
.L_50:
        /*0c30*/ 	.word	0x00000100
        /*0c34*/ 	.word	0x00000001
        /*0c38*/ 	.word	0x00000001


	//----- nvinfo : EIATTR_CRS_STACK_SIZE
	.align		4
.L_51:
        /*0c3c*/ 	.byte	0x04, 0x1e
        /*0c3e*/ 	.short	(.L_53 - .L_52)
.L_52:
        /*0c40*/ 	.word	0x00000000


	//----- nvinfo : EIATTR_CBANK_PARAM_SIZE
	.align		4
.L_53:
        /*0c44*/ 	.byte	0x03, 0x19
        /*0c46*/ 	.short	0x0900


	//----- nvinfo : EIATTR_PARAM_CBANK
	.align		4
        /*0c48*/ 	.byte	0x04, 0x0a
        /*0c4a*/ 	.short	(.L_55 - .L_54)
	.align		4
.L_54:
        /*0c4c*/ 	.word	index@(.nv.constant0._ZN7cutlass13device_kernelINS_4conv6kernel13ConvUniversalINS1_16ConvProblemShapeILNS1_8OperatorE0ELi3EEENS1_10collective14CollectiveConvINS1_47MainloopSm100TmaUmmaWarpSpecializedImplicitGemmILS5_0ELi16ELi3ELi1ELi2EN4cute5tupleIJNSA_1CILi2EEENSC_ILi1EEESE_EEEEENSB_IJNSC_ILi256EEENSC_ILi128EEENSB_IJNSC_ILi32EEEEEEEEENS_6half_tESM_NSA_8TiledMMAINSA_8MMA_AtomIJNSA_26SM100_MMA_F16BF16_2x1SM_SSISM_SM_fLi256ELi128ELNSA_4UMMA5MajorE0ELSR_0ELNSQ_7ScaleInE0ELSS_0EEEEEENSA_6LayoutINSB_IJSE_SE_SE_EEENSB_IJNSC_ILi0EEESX_SX_EEEEENSB_IJNSA_10UnderscoreES10_S10_EEEEENS7_6detail27Sm100ImplicitGemmTileTraitsINSA_25SM100_TMA_2SM_LOAD_IM2COLENSA_14ComposedLayoutINSA_7SwizzleILi2ELi4ELi3EEENSA_18smem_ptr_flag_bitsILi16EEENSV_INSB_IJNSC_ILi8EEESJ_EEENSB_IJSJ_SE_EEEEEEEvEENS14_INSA_18SM100_TMA_2SM_LOADES1F_vEEEENS_8epilogue10collective18CollectiveEpilogueINS1K_23Sm100TmaWarpSpecializedILi4ELi2ELi32ELb1ELb0EEEJNSB_IJSI_SI_SK_EEENSB_IJNSV_ISI_SE_EENSV_ISJ_SE_EEEEESM_NSB_IJNSB_IJllllEEESE_SX_EEESM_S1U_NS1K_6fusion15FusionCallbacksIS1O_NS1V_17LinearCombinationISM_fSM_fLNS_15FloatRoundStyleE2EEES1P_S1S_JEEENSA_5SM1004TMEM4LOAD26SM100_TMEM_LOAD_32dp32b32xENSA_20SM90_TMA_LOAD_IM2COLES1F_NSA_39AutoVectorizingCopyWithAssumedAlignmentILi128EEENSA_21SM90_TMA_STORE_IM2COLES1F_S27_S27_EEEvvEEEEvNT_6ParamsE)
        /*0c50*/ 	.short	0x0380
        /*0c52*/ 	.short	0x0900


	//----- nvinfo : EIATTR_SW_WAR
	.align		4
.L_55:
        /*0c54*/ 	.byte	0x04, 0x36
        /*0c56*/ 	.short	(.L_57 - .L_56)
.L_56:
        /*0c58*/ 	.word	0x00000008
.L_57:


//--------------------- .nv.callgraph             --------------------------
	.section	.nv.callgraph,"",@"SHT_CUDA_CALLGRAPH"
	.align	4
	.sectionentsize	8
	.align		4
        /*0000*/ 	.word	0x00000000
	.align		4
        /*0004*/ 	.word	0xffffffff
	.align		4
        /*0008*/ 	.word	index@(_ZN7cutlass13device_kernelINS_4conv6kernel13ConvUniversalINS1_16ConvProblemShapeILNS1_8OperatorE0ELi3EEENS1_10collective14CollectiveConvINS1_47MainloopSm100TmaUmmaWarpSpecializedImplicitGemmILS5_0ELi16ELi3ELi1ELi2EN4cute5tupleIJNSA_1CILi2EEENSC_ILi1EEESE_EEEEENSB_IJNSC_ILi256EEENSC_ILi128EEENSB_IJNSC_ILi32EEEEEEEEENS_6half_tESM_NSA_8TiledMMAINSA_8MMA_AtomIJNSA_26SM100_MMA_F16BF16_2x1SM_SSISM_SM_fLi256ELi128ELNSA_4UMMA5MajorE0ELSR_0ELNSQ_7ScaleInE0ELSS_0EEEEEENSA_6LayoutINSB_IJSE_SE_SE_EEENSB_IJNSC_ILi0EEESX_SX_EEEEENSB_IJNSA_10UnderscoreES10_S10_EEEEENS7_6detail27Sm100ImplicitGemmTileTraitsINSA_25SM100_TMA_2SM_LOAD_IM2COLENSA_14ComposedLayoutINSA_7SwizzleILi2ELi4ELi3EEENSA_18smem_ptr_flag_bitsILi16EEENSV_INSB_IJNSC_ILi8EEESJ_EEENSB_IJSJ_SE_EEEEEEEvEENS14_INSA_18SM100_TMA_2SM_LOADES1F_vEEEENS_8epilogue10collective18CollectiveEpilogueINS1K_23Sm100TmaWarpSpecializedILi4ELi2ELi32ELb1ELb0EEEJNSB_IJSI_SI_SK_EEENSB_IJNSV_ISI_SE_EENSV_ISJ_SE_EEEEESM_NSB_IJNSB_IJllllEEESE_SX_EEESM_S1U_NS1K_6fusion15FusionCallbacksIS1O_NS1V_17LinearCombinationISM_fSM_fLNS_15FloatRoundStyleE2EEES1P_S1S_JEEENSA_5SM1004TMEM4LOAD26SM100_TMEM_LOAD_32dp32b32xENSA_20SM90_TMA_LOAD_IM2COLES1F_NSA_39AutoVectorizingCopyWithAssumedAlignmentILi128EEENSA_21SM90_TMA_STORE_IM2COLES1F_S27_S27_EEEvvEEEEvNT_6ParamsE)
	.align		4
        /*000c*/ 	.word	index@(__assertfail)
	.align		4
        /*0010*/ 	.word	0x00000000
	.align		4
        /*0014*/ 	.word	0xfffffffe
	.align		4
        /*0018*/ 	.word	0x00000000
	.align		4
        /*001c*/ 	.word	0xfffffffd
	.align		4
        /*0020*/ 	.word	0x00000000
	.align		4
        /*0024*/ 	.word	0xfffffffc


//--------------------- .nv.constant4             --------------------------
	.section	.nv.constant4,"a",@progbits
	.align	8
	.align		8
.nv.constant4:
        /*0000*/ 	.dword	__assertfail
	.align		8
        /*0008*/ 	.dword	__unnamed_1
	.align		8
        /*0010*/ 	.dword	__unnamed_2
	.align		8
        /*0018*/ 	.dword	_ZN39_INTERNAL_bcc0b044_4_k_cu_4c52b465_31494cuda3std3__45__cpo5beginE
	.align		8
        /*0020*/ 	.dword	_ZN39_INTERNAL_bcc0b044_4_k_cu_4c52b465_31494cuda3std3__45__cpo3endE
	.align		8
        /*0028*/ 	.dword	_ZN39_INTERNAL_bcc0b044_4_k_cu_4c52b465_31494cuda3std3__45__cpo6cbeginE
	.align		8
        /*0030*/ 	.dword	_ZN39_INTERNAL_bcc0b044_4_k_cu_4c52b465_31494cuda3std3__45__cpo4cendE
	.align		8
        /*0038*/ 	.dword	_ZN39_INTERNAL_bcc0b044_4_k_cu_4c52b465_31494cuda3std3__441_GLOBAL__N__bcc0b044_4_k_cu_4c52b465_31496ignoreE
	.align		8
        /*0040*/ 	.dword	_ZN39_INTERNAL_bcc0b044_4_k_cu_4c52b465_31494cuda3std3__419piecewise_constructE
	.align		8
        /*0048*/ 	.dword	_ZN39_INTERNAL_bcc0b044_4_k_cu_4c52b465_31494cuda3std3__48in_placeE
	.align		8
        /*0050*/ 	.dword	_ZN39_INTERNAL_bcc0b044_4_k_cu_4c52b465_31494cuda3std6ranges3__45__cpo4swapE
	.align		8
        /*0058*/ 	.dword	_ZN39_INTERNAL_bcc0b044_4_k_cu_4c52b465_31494cuda3std6ranges3__45__cpo9iter_moveE
	.align		8
        /*0060*/ 	.dword	_ZN39_INTERNAL_bcc0b044_4_k_cu_4c52b465_31494cute7productE
	.align		8
        /*0068*/ 	.dword	_ZN39_INTERNAL_bcc0b044_4_k_cu_4c52b465_31494cute1_E
	.align		8
        /*0070*/ 	.dword	$str$27
	.align		8
        /*0078*/ 	.dword	$str$28
	.align		8
        /*0080*/ 	.dword	$str$29
	.align		8
        /*0088*/ 	.dword	$str$30


//--------------------- .text._ZN7cutlass13device_kernelINS_4conv6kernel13ConvUniversalINS1_16ConvProblemShapeILNS1_8OperatorE0ELi3EEENS1_10collective14CollectiveConvINS1_47MainloopSm100TmaUmmaWarpSpecializedImplicitGemmILS5_0ELi16ELi3ELi1ELi2EN4cute5tupleIJNSA_1CILi2EEENSC_ILi1EEESE_EEEEENSB_IJNSC_ILi256EEENSC_ILi128EEENSB_IJNSC_ILi32EEEEEEEEENS_6half_tESM_NSA_8TiledMMAINSA_8MMA_AtomIJNSA_26SM100_MMA_F16BF16_2x1SM_SSISM_SM_fLi256ELi128ELNSA_4UMMA5MajorE0ELSR_0ELNSQ_7ScaleInE0ELSS_0EEEEEENSA_6LayoutINSB_IJSE_SE_SE_EEENSB_IJNSC_ILi0EEESX_SX_EEEEENSB_IJNSA_10UnderscoreES10_S10_EEEEENS7_6detail27Sm100ImplicitGemmTileTraitsINSA_25SM100_TMA_2SM_LOAD_IM2COLENSA_14ComposedLayoutINSA_7SwizzleILi2ELi4ELi3EEENSA_18smem_ptr_flag_bitsILi16EEENSV_INSB_IJNSC_ILi8EEESJ_EEENSB_IJSJ_SE_EEEEEEEvEENS14_INSA_18SM100_TMA_2SM_LOADES1F_vEEEENS_8epilogue10collective18CollectiveEpilogueINS1K_23Sm100TmaWarpSpecializedILi4ELi2ELi32ELb1ELb0EEEJNSB_IJSI_SI_SK_EEENSB_IJNSV_ISI_SE_EENSV_ISJ_SE_EEEEESM_NSB_IJNSB_IJllllEEESE_SX_EEESM_S1U_NS1K_6fusion15FusionCallbacksIS1O_NS1V_17LinearCombinationISM_fSM_fLNS_15FloatRoundStyleE2EEES1P_S1S_JEEENSA_5SM1004TMEM4LOAD26SM100_TMEM_LOAD_32dp32b32xENSA_20SM90_TMA_LOAD_IM2COLES1F_NSA_39AutoVectorizingCopyWithAssumedAlignmentILi128EEENSA_21SM90_TMA_STORE_IM2COLES1F_S27_S27_EEEvvEEEEvNT_6ParamsE --------------------------
	.section	.text._ZN7cutlass13device_kernelINS_4conv6kernel13ConvUniversalINS1_16ConvProblemShapeILNS1_8OperatorE0ELi3EEENS1_10collective14CollectiveConvINS1_47MainloopSm100TmaUmmaWarpSpecializedImplicitGemmILS5_0ELi16ELi3ELi1ELi2EN4cute5tupleIJNSA_1CILi2EEENSC_ILi1EEESE_EEEEENSB_IJNSC_ILi256EEENSC_ILi128EEENSB_IJNSC_ILi32EEEEEEEEENS_6half_tESM_NSA_8TiledMMAINSA_8MMA_AtomIJNSA_26SM100_MMA_F16BF16_2x1SM_SSISM_SM_fLi256ELi128ELNSA_4UMMA5MajorE0ELSR_0ELNSQ_7ScaleInE0ELSS_0EEEEEENSA_6LayoutINSB_IJSE_SE_SE_EEENSB_IJNSC_ILi0EEESX_SX_EEEEENSB_IJNSA_10UnderscoreES10_S10_EEEEENS7_6detail27Sm100ImplicitGemmTileTraitsINSA_25SM100_TMA_2SM_LOAD_IM2COLENSA_14ComposedLayoutINSA_7SwizzleILi2ELi4ELi3EEENSA_18smem_ptr_flag_bitsILi16EEENSV_INSB_IJNSC_ILi8EEESJ_EEENSB_IJSJ_SE_EEEEEEEvEENS14_INSA_18SM100_TMA_2SM_LOADES1F_vEEEENS_8epilogue10collective18CollectiveEpilogueINS1K_23Sm100TmaWarpSpecializedILi4ELi2ELi32ELb1ELb0EEEJNSB_IJSI_SI_SK_EEENSB_IJNSV_ISI_SE_EENSV_ISJ_SE_EEEEESM_NSB_IJNSB_IJllllEEESE_SX_EEESM_S1U_NS1K_6fusion15FusionCallbacksIS1O_NS1V_17LinearCombinationISM_fSM_fLNS_15FloatRoundStyleE2EEES1P_S1S_JEEENSA_5SM1004TMEM4LOAD26SM100_TMEM_LOAD_32dp32b32xENSA_20SM90_TMA_LOAD_IM2COLES1F_NSA_39AutoVectorizingCopyWithAssumedAlignmentILi128EEENSA_21SM90_TMA_STORE_IM2COLES1F_S27_S27_EEEvvEEEEvNT_6ParamsE,"ax",@progbits
	.align	128
.text._ZN7cutlass13device_kernelINS_4conv6kernel13ConvUniversalINS1_16ConvProblemShapeILNS1_8OperatorE0ELi3EEENS1_10collective14CollectiveConvINS1_47MainloopSm100TmaUmmaWarpSpecializedImplicitGemmILS5_0ELi16ELi3ELi1ELi2EN4cute5tupleIJNSA_1CILi2EEENSC_ILi1EEESE_EEEEENSB_IJNSC_ILi256EEENSC_ILi128EEENSB_IJNSC_ILi32EEEEEEEEENS_6half_tESM_NSA_8TiledMMAINSA_8MMA_AtomIJNSA_26SM100_MMA_F16BF16_2x1SM_SSISM_SM_fLi256ELi128ELNSA_4UMMA5MajorE0ELSR_0ELNSQ_7ScaleInE0ELSS_0EEEEEENSA_6LayoutINSB_IJSE_SE_SE_EEENSB_IJNSC_ILi0EEESX_SX_EEEEENSB_IJNSA_10UnderscoreES10_S10_EEEEENS7_6detail27Sm100ImplicitGemmTileTraitsINSA_25SM100_TMA_2SM_LOAD_IM2COLENSA_14ComposedLayoutINSA_7SwizzleILi2ELi4ELi3EEENSA_18smem_ptr_flag_bitsILi16EEENSV_INSB_IJNSC_ILi8EEESJ_EEENSB_IJSJ_SE_EEEEEEEvEENS14_INSA_18SM100_TMA_2SM_LOADES1F_vEEEENS_8epilogue10collective18CollectiveEpilogueINS1K_23Sm100TmaWarpSpecializedILi4ELi2ELi32ELb1ELb0EEEJNSB_IJSI_SI_SK_EEENSB_IJNSV_ISI_SE_EENSV_ISJ_SE_EEEEESM_NSB_IJNSB_IJllllEEESE_SX_EEESM_S1U_NS1K_6fusion15FusionCallbacksIS1O_NS1V_17LinearCombinationISM_fSM_fLNS_15FloatRoundStyleE2EEES1P_S1S_JEEENSA_5SM1004TMEM4LOAD26SM100_TMEM_LOAD_32dp32b32xENSA_20SM90_TMA_LOAD_IM2COLES1F_NSA_39AutoVectorizingCopyWithAssumedAlignmentILi128EEENSA_21SM90_TMA_STORE_IM2COLES1F_S27_S27_EEEvvEEEEvNT_6ParamsE:
        .type           _ZN7cutlass13device_kernelINS_4conv6kernel13ConvUniversalINS1_16ConvProblemShapeILNS1_8OperatorE0ELi3EEENS1_10collective14CollectiveConvINS1_47MainloopSm100TmaUmmaWarpSpecializedImplicitGemmILS5_0ELi16ELi3ELi1ELi2EN4cute5tupleIJNSA_1CILi2EEENSC_ILi1EEESE_EEEEENSB_IJNSC_ILi256EEENSC_ILi128EEENSB_IJNSC_ILi32EEEEEEEEENS_6half_tESM_NSA_8TiledMMAINSA_8MMA_AtomIJNSA_26SM100_MMA_F16BF16_2x1SM_SSISM_SM_fLi256ELi128ELNSA_4UMMA5MajorE0ELSR_0ELNSQ_7ScaleInE0ELSS_0EEEEEENSA_6LayoutINSB_IJSE_SE_SE_EEENSB_IJNSC_ILi0EEESX_SX_EEEEENSB_IJNSA_10UnderscoreES10_S10_EEEEENS7_6detail27Sm100ImplicitGemmTileTraitsINSA_25SM100_TMA_2SM_LOAD_IM2COLENSA_14ComposedLayoutINSA_7SwizzleILi2ELi4ELi3EEENSA_18smem_ptr_flag_bitsILi16EEENSV_INSB_IJNSC_ILi8EEESJ_EEENSB_IJSJ_SE_EEEEEEEvEENS14_INSA_18SM100_TMA_2SM_LOADES1F_vEEEENS_8epilogue10collective18CollectiveEpilogueINS1K_23Sm100TmaWarpSpecializedILi4ELi2ELi32ELb1ELb0EEEJNSB_IJSI_SI_SK_EEENSB_IJNSV_ISI_SE_EENSV_ISJ_SE_EEEEESM_NSB_IJNSB_IJllllEEESE_SX_EEESM_S1U_NS1K_6fusion15FusionCallbacksIS1O_NS1V_17LinearCombinationISM_fSM_fLNS_15FloatRoundStyleE2EEES1P_S1S_JEEENSA_5SM1004TMEM4LOAD26SM100_TMEM_LOAD_32dp32b32xENSA_20SM90_TMA_LOAD_IM2COLES1F_NSA_39AutoVectorizingCopyWithAssumedAlignmentILi128EEENSA_21SM90_TMA_STORE_IM2COLES1F_S27_S27_EEEvvEEEEvNT_6ParamsE,@function
        .size           _ZN7cutlass13device_kernelINS_4conv6kernel13ConvUniversalINS1_16ConvProblemShapeILNS1_8OperatorE0ELi3EEENS1_10collective14CollectiveConvINS1_47MainloopSm100TmaUmmaWarpSpecializedImplicitGemmILS5_0ELi16ELi3ELi1ELi2EN4cute5tupleIJNSA_1CILi2EEENSC_ILi1EEESE_EEEEENSB_IJNSC_ILi256EEENSC_ILi128EEENSB_IJNSC_ILi32EEEEEEEEENS_6half_tESM_NSA_8TiledMMAINSA_8MMA_AtomIJNSA_26SM100_MMA_F16BF16_2x1SM_SSISM_SM_fLi256ELi128ELNSA_4UMMA5MajorE0ELSR_0ELNSQ_7ScaleInE0ELSS_0EEEEEENSA_6LayoutINSB_IJSE_SE_SE_EEENSB_IJNSC_ILi0EEESX_SX_EEEEENSB_IJNSA_10UnderscoreES10_S10_EEEEENS7_6detail27Sm100ImplicitGemmTileTraitsINSA_25SM100_TMA_2SM_LOAD_IM2COLENSA_14ComposedLayoutINSA_7SwizzleILi2ELi4ELi3EEENSA_18smem_ptr_flag_bitsILi16EEENSV_INSB_IJNSC_ILi8EEESJ_EEENSB_IJSJ_SE_EEEEEEEvEENS14_INSA_18SM100_TMA_2SM_LOADES1F_vEEEENS_8epilogue10collective18CollectiveEpilogueINS1K_23Sm100TmaWarpSpecializedILi4ELi2ELi32ELb1ELb0EEEJNSB_IJSI_SI_SK_EEENSB_IJNSV_ISI_SE_EENSV_ISJ_SE_EEEEESM_NSB_IJNSB_IJllllEEESE_SX_EEESM_S1U_NS1K_6fusion15FusionCallbacksIS1O_NS1V_17LinearCombinationISM_fSM_fLNS_15FloatRoundStyleE2EEES1P_S1S_JEEENSA_5SM1004TMEM4LOAD26SM100_TMEM_LOAD_32dp32b32xENSA_20SM90_TMA_LOAD_IM2COLES1F_NSA_39AutoVectorizingCopyWithAssumedAlignmentILi128EEENSA_21SM90_TMA_STORE_IM2COLES1F_S27_S27_EEEvvEEEEvNT_6ParamsE,(.L_x_224 - _ZN7cutlass13device_kernelINS_4conv6kernel13ConvUniversalINS1_16ConvProblemShapeILNS1_8OperatorE0ELi3EEENS1_10collective14CollectiveConvINS1_47MainloopSm100TmaUmmaWarpSpecializedImplicitGemmILS5_0ELi16ELi3ELi1ELi2EN4cute5tupleIJNSA_1CILi2EEENSC_ILi1EEESE_EEEEENSB_IJNSC_ILi256EEENSC_ILi128EEENSB_IJNSC_ILi32EEEEEEEEENS_6half_tESM_NSA_8TiledMMAINSA_8MMA_AtomIJNSA_26SM100_MMA_F16BF16_2x1SM_SSISM_SM_fLi256ELi128ELNSA_4UMMA5MajorE0ELSR_0ELNSQ_7ScaleInE0ELSS_0EEEEEENSA_6LayoutINSB_IJSE_SE_SE_EEENSB_IJNSC_ILi0EEESX_SX_EEEEENSB_IJNSA_10UnderscoreES10_S10_EEEEENS7_6detail27Sm100ImplicitGemmTileTraitsINSA_25SM100_TMA_2SM_LOAD_IM2COLENSA_14ComposedLayoutINSA_7SwizzleILi2ELi4ELi3EEENSA_18smem_ptr_flag_bitsILi16EEENSV_INSB_IJNSC_ILi8EEESJ_EEENSB_IJSJ_SE_EEEEEEEvEENS14_INSA_18SM100_TMA_2SM_LOADES1F_vEEEENS_8epilogue10collective18CollectiveEpilogueINS1K_23Sm100TmaWarpSpecializedILi4ELi2ELi32ELb1ELb0EEEJNSB_IJSI_SI_SK_EEENSB_IJNSV_ISI_SE_EENSV_ISJ_SE_EEEEESM_NSB_IJNSB_IJllllEEESE_SX_EEESM_S1U_NS1K_6fusion15FusionCallbacksIS1O_NS1V_17LinearCombinationISM_fSM_fLNS_15FloatRoundStyleE2EEES1P_S1S_JEEENSA_5SM1004TMEM4LOAD26SM100_TMEM_LOAD_32dp32b32xENSA_20SM90_TMA_LOAD_IM2COLES1F_NSA_39AutoVectorizingCopyWithAssumedAlignmentILi128EEENSA_21SM90_TMA_STORE_IM2COLES1F_S27_S27_EEEvvEEEEvNT_6ParamsE)
        .other          _ZN7cutlass13device_kernelINS_4conv6kernel13ConvUniversalINS1_16ConvProblemShapeILNS1_8OperatorE0ELi3EEENS1_10collective14CollectiveConvINS1_47MainloopSm100TmaUmmaWarpSpecializedImplicitGemmILS5_0ELi16ELi3ELi1ELi2EN4cute5tupleIJNSA_1CILi2EEENSC_ILi1EEESE_EEEEENSB_IJNSC_ILi256EEENSC_ILi128EEENSB_IJNSC_ILi32EEEEEEEEENS_6half_tESM_NSA_8TiledMMAINSA_8MMA_AtomIJNSA_26SM100_MMA_F16BF16_2x1SM_SSISM_SM_fLi256ELi128ELNSA_4UMMA5MajorE0ELSR_0ELNSQ_7ScaleInE0ELSS_0EEEEEENSA_6LayoutINSB_IJSE_SE_SE_EEENSB_IJNSC_ILi0EEESX_SX_EEEEENSB_IJNSA_10UnderscoreES10_S10_EEEEENS7_6detail27Sm100ImplicitGemmTileTraitsINSA_25SM100_TMA_2SM_LOAD_IM2COLENSA_14ComposedLayoutINSA_7SwizzleILi2ELi4ELi3EEENSA_18smem_ptr_flag_bitsILi16EEENSV_INSB_IJNSC_ILi8EEESJ_EEENSB_IJSJ_SE_EEEEEEEvEENS14_INSA_18SM100_TMA_2SM_LOADES1F_vEEEENS_8epilogue10collective18CollectiveEpilogueINS1K_23Sm100TmaWarpSpecializedILi4ELi2ELi32ELb1ELb0EEEJNSB_IJSI_SI_SK_EEENSB_IJNSV_ISI_SE_EENSV_ISJ_SE_EEEEESM_NSB_IJNSB_IJllllEEESE_SX_EEESM_S1U_NS1K_6fusion15FusionCallbacksIS1O_NS1V_17LinearCombinationISM_fSM_fLNS_15FloatRoundStyleE2EEES1P_S1S_JEEENSA_5SM1004TMEM4LOAD26SM100_TMEM_LOAD_32dp32b32xENSA_20SM90_TMA_LOAD_IM2COLES1F_NSA_39AutoVectorizingCopyWithAssumedAlignmentILi128EEENSA_21SM90_TMA_STORE_IM2COLES1F_S27_S27_EEEvvEEEEvNT_6ParamsE,@"STO_CUDA_ENTRY STV_DEFAULT"
_ZN7cutlass13device_kernelINS_4conv6kernel13ConvUniversalINS1_16ConvProblemShapeILNS1_8OperatorE0ELi3EEENS1_10collective14CollectiveConvINS1_47MainloopSm100TmaUmmaWarpSpecializedImplicitGemmILS5_0ELi16ELi3ELi1ELi2EN4cute5tupleIJNSA_1CILi2EEENSC_ILi1EEESE_EEEEENSB_IJNSC_ILi256EEENSC_ILi128EEENSB_IJNSC_ILi32EEEEEEEEENS_6half_tESM_NSA_8TiledMMAINSA_8MMA_AtomIJNSA_26SM100_MMA_F16BF16_2x1SM_SSISM_SM_fLi256ELi128ELNSA_4UMMA5MajorE0ELSR_0ELNSQ_7ScaleInE0ELSS_0EEEEEENSA_6LayoutINSB_IJSE_SE_SE_EEENSB_IJNSC_ILi0EEESX_SX_EEEEENSB_IJNSA_10UnderscoreES10_S10_EEEEENS7_6detail27Sm100ImplicitGemmTileTraitsINSA_25SM100_TMA_2SM_LOAD_IM2COLENSA_14ComposedLayoutINSA_7SwizzleILi2ELi4ELi3EEENSA_18smem_ptr_flag_bitsILi16EEENSV_INSB_IJNSC_ILi8EEESJ_EEENSB_IJSJ_SE_EEEEEEEvEENS14_INSA_18SM100_TMA_2SM_LOADES1F_vEEEENS_8epilogue10collective18CollectiveEpilogueINS1K_23Sm100TmaWarpSpecializedILi4ELi2ELi32ELb1ELb0EEEJNSB_IJSI_SI_SK_EEENSB_IJNSV_ISI_SE_EENSV_ISJ_SE_EEEEESM_NSB_IJNSB_IJllllEEESE_SX_EEESM_S1U_NS1K_6fusion15FusionCallbacksIS1O_NS1V_17LinearCombinationISM_fSM_fLNS_15FloatRoundStyleE2EEES1P_S1S_JEEENSA_5SM1004TMEM4LOAD26SM100_TMEM_LOAD_32dp32b32xENSA_20SM90_TMA_LOAD_IM2COLES1F_NSA_39AutoVectorizingCopyWithAssumedAlignmentILi128EEENSA_21SM90_TMA_STORE_IM2COLES1F_S27_S27_EEEvvEEEEvNT_6ParamsE:
[----:B------:R-:W1:Y:S01]  /*0000*/  LDC R1, c[0x0][0x37c] ;  /* 0x0000df00ff017b82 */ /* 0x000e620000000800 */
[----:B------:R-:W2:Y:S01]  /*0010*/  S2R R81, SR_TID.X ;  /* 0x0000000000517919 */ /* 0x000ea20000002100 */
[----:B------:R-:W3:Y:S06]  /*0020*/  LDCU.64 UR8, c[0x0][0x990] ;  /* 0x00013200ff0877ac */ /* 0x000eec0008000a00 */
[----:B------:R-:W4:Y:S01]  /*0030*/  S2UR UR4, SR_CgaCtaId ;  /* 0x00000000000479c3 */ /* 0x000f220000008800 */
[----:B-1----:R-:W-:Y:S01]  /*0040*/  VIADD R1, R1, 0xfffffff8 ;  /* 0xfffffff801017836 */ /* 0x002fe20000000000 */
[----:B------:R-:W-:-:S02]  /*0050*/  PRMT R83, RZ, 0x7610, R83 ;  /* 0x00007610ff537816 */ /* 0x000fc40000000053 */
[----:B------:R-:W-:Y:S02]  /*0060*/  ELECT P1, URZ, PT ;  /* 0x0000000000ff782f */ /* 0x000fe40003820000 */
[----:B------:R-:W-:Y:S01]  /*0070*/  R2UR UR49, R1 ;  /* 0x00000000013172ca */ /* 0x000fe200000e0000 */
[----:B---3--:R-:W-:-:S04]  /*0080*/  UISETP.NE.U32.AND UP0, UPT, UR8, URZ, UPT ;  /* 0x000000ff0800728c */ /* 0x008fc8000bf05070 */
[----:B------:R-:W-:Y:S02]  /*0090*/  UISETP.NE.AND.EX UP0, UPT, UR9, URZ, UPT, UP0 ;  /* 0x000000ff0900728c */ /* 0x000fe4000bf05300 */
[----:B----4-:R-:W-:Y:S02]  /*00a0*/  ULOP3.LUT UR31, UR4, 0x1, URZ, 0xc0, !UPT ;  /* 0x00000001041f7892 */ /* 0x010fe4000f8ec0ff */
[----:B------:R-:W-:Y:S01]  /*00b0*/  ULOP3.LUT UR30, UR4, 0x1, URZ, 0x3c, !UPT ;  /* 0x00000001041e7892 */ /* 0x000fe2000f8e3cff */
[----:B--2---:R-:W-:-:S05]  /*00c0*/  SHF.R.U32.HI R84, RZ, 0x5, R81 ;  /* 0x00000005ff547819 */ /* 0x004fca0000011651 */
[----:B------:R-:W1:Y:S02]  /*00d0*/  SHFL.IDX PT, R0, R84, RZ, 0x1f ;  /* 0x00001fff54007589 */ /* 0x000e6400000e0000 */
[----:B-1----:R-:W-:Y:S01]  /*00e0*/  R2UR UR18, R0 ;  /* 0x00000000001272ca */ /* 0x002fe200000e0000 */
[----:B------:R-:W-:-:S14]  /*00f0*/  BRA.U UP0, `(.L_x_0) ;  /* 0x0000000100307547 */ /* 0x000fdc000b800000 */
[----:B------:R-:W1:Y:S02]  /*0100*/  LDCU.64 UR4, c[0x0][0x988] ;  /* 0x00013100ff0477ac */ /* 0x000e640008000a00 */
[----:B-1----:R-:W-:-:S04]  /*0110*/  UISETP.NE.U32.AND UP0, UPT, UR4, URZ, UPT ;  /* 0x000000ff0400728c */ /* 0x002fc8000bf05070 */
[----:B------:R-:W-:-:S09]  /*0120*/  UISETP.NE.AND.EX UP0, UPT, UR5, URZ, UPT, UP0 ;  /* 0x000000ff0500728c */ /* 0x000fd2000bf05300 */
[----:B------:R-:W-:Y:S05]  /*0130*/  BRA.U !UP0, `(.L_x_1) ;  /* 0x0000000108147547 */ /* 0x000fea000b800000 */
[----:B------:R-:W1:Y:S01]  /*0140*/  LDC.64 R2, c[0x0][0x988] ;  /* 0x00026200ff027b82 */ /* 0x000e620000000a00 */
[----:B------:R-:W1:Y:S02]  /*0150*/  LDCU.64 UR4, c[0x0][0x358] ;  /* 0x00006b00ff0477ac */ /* 0x000e640008000a00 */
[----:B-1----:R1:W5:Y:S01]  /*0160*/  LDG.E R41, desc[UR4][R2.64] ;  /* 0x0000000402297981 */ /* 0x002362000c1e1900 */
[----:B------:R-:W-:Y:S01]  /*0170*/  HFMA2 R83, -RZ, RZ, 0, 5.9604644775390625e-08 ;  /* 0x00000001ff537431 */ /* 0x000fe200000001ff */
[----:B------:R-:W-:Y:S05]  /*0180*/  BRA `(.L_x_0) ;  /* 0x00000000000c7947 */ /* 0x000fea0003800000 */
.L_x_1:
[----:B------:R-:W1:Y:S01]  /*0190*/  LDCU UR4, c[0x0][0x980] ;  /* 0x00013000ff0477ac */ /* 0x000e620008000800 */
[----:B------:R-:W-:Y:S01]  /*01a0*/  HFMA2 R83, -RZ, RZ, 0, 5.9604644775390625e-08 ;  /* 0x00000001ff537431 */ /* 0x000fe200000001ff */
[----:B-1----:R-:W-:-:S07]  /*01b0*/  MOV R41, UR4 ;  /* 0x0000000400297c02 */ /* 0x002fce0008000f00 */
.L_x_0:
[----:B------:R-:W2:Y:S02]  /*01c0*/  LDCU.64 UR4, c[0x0][0x9b0] ;  /* 0x00013600ff0477ac */ /* 0x000ea40008000a00 */
[----:B--2---:R-:W-:-:S04]  /*01d0*/  UISETP.NE.U32.AND UP0, UPT, UR4, URZ, UPT ;  /* 0x000000ff0400728c */ /* 0x004fc8000bf05070 */
[----:B------:R-:W-:-:S09]  /*01e0*/  UISETP.NE.AND.EX UP0, UPT, UR5, URZ, UPT, UP0 ;  /* 0x000000ff0500728c */ /* 0x000fd2000bf05300 */
[----:B------:R-:W-:Y:S05]  /*01f0*/  BRA.U UP0, `(.L_x_2) ;  /* 0x0000000100287547 */ /* 0x000fea000b800000 */
[----:B------:R-:W2:Y:S02]  /*0200*/  LDCU.64 UR4, c[0x0][0x9a8] ;  /* 0x00013500ff0477ac */ /* 0x000ea40008000a00 */
[----:B--2---:R-:W-:-:S04]  /*0210*/  UISETP.NE.U32.AND UP0, UPT, UR4, URZ, UPT ;  /* 0x000000ff0400728c */ /* 0x004fc8000bf05070 */
[----:B------:R-:W-:-:S09]  /*0220*/  UISETP.NE.AND.EX UP0, UPT, UR5, URZ, UPT, UP0 ;  /* 0x000000ff0500728c */ /* 0x000fd2000bf05300 */
[----:B------:R-:W-:Y:S05]  /*0230*/  BRA.U !UP0, `(.L_x_3) ;  /* 0x0000000108107547 */ /* 0x000fea000b800000 */
[----:B------:R-:W2:Y:S01]  /*0240*/  LDC.64 R38, c[0x0][0x9a8] ;  /* 0x00026a00ff267b82 */ /* 0x000ea20000000a00 */
[----:B------:R-:W2:Y:S02]  /*0250*/  LDCU.64 UR4, c[0x0][0x358] ;  /* 0x00006b00ff0477ac */ /* 0x000ea40008000a00 */
[----:B--2---:R2:W5:Y:S01]  /*0260*/  LDG.E R38, desc[UR4][R38.64] ;  /* 0x0000000426267981 */ /* 0x004562000c1e1900 */
[----:B------:R-:W-:Y:S05]  /*0270*/  BRA `(.L_x_2) ;  /* 0x0000000000087947 */ /* 0x000fea0003800000 */
.L_x_3:
[----:B------:R-:W2:Y:S02]  /*0280*/  LDCU UR4, c[0x0][0x9a0] ;  /* 0x00013400ff0477ac */ /* 0x000ea40008000800 */
[----:B--2---:R-:W-:Y:S02]  /*0290*/  MOV R38, UR4 ;  /* 0x0000000400267c02 */ /* 0x004fe40008000f00 */
.L_x_2:
[----:B------:R-:W-:Y:S01]  /*02a0*/  IMAD.U32 R0, RZ, RZ, UR18 ;  /* 0x00000012ff007e24 */ /* 0x000fe2000f8e00ff */
[----:B------:R-:W-:Y:S04]  /*02b0*/  BSSY.RECONVERGENT B0, `(.L_x_4) ;  /* 0x000000c000007945 */ /* 0x000fe80003800200 */
[C---:B------:R-:W-:Y:S02]  /*02c0*/  ISETP.NE.OR P2, PT, R0.reuse, 0x1, !P1 ;  /* 0x000000010000780c */ /* 0x040fe40004f45670 */
[----:B------:R-:W-:-:S11]  /*02d0*/  ISETP.NE.OR P0, PT, R0, 0x3, !P1 ;  /* 0x000000030000780c */ /* 0x000fd60004f05670 */
[----:B------:R-:W-:Y:S05]  /*02e0*/  @P2 BRA `(.L_x_5) ;  /* 0x0000000000202947 */ /* 0x000fea0003800000 */
[----:B------:R-:W3:Y:S02]  /*02f0*/  LDCU.64 UR4, c[0x0][0x348] ;  /* 0x00006900ff0477ac */ /* 0x000ee40008000a00 */
[----:B---3--:R-:W-:Y:S02]  /*0300*/  UIADD3 UR6, UP1, UPT, UR4, 0x80, URZ ;  /* 0x0000008004067890 */ /* 0x008fe4000ff3e0ff */
[----:B------:R-:W-:Y:S02]  /*0310*/  UIADD3 UR4, UP0, UPT, UR4, 0x200, URZ ;  /* 0x0000020004047890 */ /* 0x000fe4000ff1e0ff */
[----:B------:R-:W-:Y:S02]  /*0320*/  UIADD3.X UR7, UPT, UPT, URZ, UR5, URZ, UP1, !UPT ;  /* 0x00000005ff077290 */ /* 0x000fe40008ffe4ff */
[----:B------:R-:W-:-:S07]  /*0330*/  UIADD3.X UR5, UPT, UPT, URZ, UR5, URZ, UP0, !UPT ;  /* 0x00000005ff057290 */ /* 0x000fce00087fe4ff */
[----:B------:R3:W-:Y:S02]  /*0340*/  UTMACCTL.PF [UR6] ;  /* 0x00000000060079b9 */ /* 0x0007e40008040000 */
[----:B------:R3:W-:Y:S02]  /*0350*/  UTMACCTL.PF [UR4] ;  /* 0x00000000040079b9 */ /* 0x0007e40008040000 */
[----:B---3--:R-:W-:Y:S01]  /*0360*/  NOP ;  /* 0x0000000000007918 */ /* 0x008fe20000000000 */
.L_x_5:
[----:B------:R-:W-:Y:S05]  /*0370*/  BSYNC.RECONVERGENT B0 ;  /* 0x0000000000007941 */ /* 0x000fea0003800200 */
.L_x_4:
[----:B------:R-:W-:Y:S04]  /*0380*/  BSSY.RECONVERGENT B0, `(.L_x_6) ;  /* 0x000000a000007945 */ /* 0x000fe80003800200 */
        /* <DEDUP_REMOVED lines=9> */
.L_x_7:
[----:B------:R-:W-:Y:S05]  /*0420*/  BSYNC.RECONVERGENT B0 ;  /* 0x0000000000007941 */ /* 0x000fea0003800200 */
.L_x_6:
[----:B------:R-:W3:Y:S01]  /*0430*/  LDCU.64 UR4, c[0x0][0x988] ;  /* 0x00013100ff0477ac */ /* 0x000ee20008000a00 */
[----:B------:R-:W-:Y:S02]  /*0440*/  UISETP.EQ.U32.AND UP2, UPT, UR8, URZ, UPT ;  /* 0x000000ff0800728c */ /* 0x000fe4000bf42070 */
[----:B------:R-:W-:Y:S02]  /*0450*/  UPLOP3.LUT UP3, UPT, UPT, UPT, UPT, 0x80, 0x8 ;  /* 0x000000000008789c */ /* 0x000fe40003f6f070 */
[----:B---3--:R-:W-:-:S04]  /*0460*/  UISETP.NE.U32.AND UP0, UPT, UR4, URZ, UPT ;  /* 0x000000ff0400728c */ /* 0x008fc8000bf05070 */
[----:B------:R-:W-:-:S04]  /*0470*/  UISETP.NE.AND.EX UP1, UPT, UR5, URZ, UPT, UP0 ;  /* 0x000000ff0500728c */ /* 0x000fc8000bf25300 */
[----:B------:R-:W-:-:S04]  /*0480*/  UISETP.EQ.OR.EX UP4, UPT, UR9, URZ, !UP1, UP2 ;  /* 0x000000ff0900728c */ /* 0x000fc8000cf82720 */
[----:B------:R-:W-:-:S06]  /*0490*/  UP2UR UR4, UPR, URZ, 0x10 ;  /* 0x00000010ff047883 */ /* 0x000fcc0008000000 */
[----:B------:R-:W-:Y:S01]  /*04a0*/  MOV R93, UR4 ;  /* 0x00000004005d7c02 */ /* 0x000fe20008000f00 */
[----:B------:R-:W-:Y:S06]  /*04b0*/  BRA.U !UP4, `(.L_x_8) ;  /* 0x000000010c207547 */ /* 0x000fec000b800000 */
[----:B------:R-:W-:Y:S01]  /*04c0*/  UISETP.NE.U32.AND UP2, UPT, UR8, URZ, UPT ;  /* 0x000000ff0800728c */ /* 0x000fe2000bf45070 */
[----:B-----5:R-:W-:Y:S01]  /*04d0*/  FSETP.NEU.AND P0, PT, R41, RZ, PT ;  /* 0x000000ff2900720b */ /* 0x020fe20003f0d000 */
[----:B------:R-:W-:Y:S02]  /*04e0*/  USEL UR4, URZ, 0xffffffff, UP1 ;  /* 0xffffffffff047887 */ /* 0x000fe40008800000 */
[----:B------:R-:W-:-:S10]  /*04f0*/  UISETP.NE.AND.EX UP2, UPT, UR9, URZ, UPT, UP2 ;  /* 0x000000ff0900728c */ /* 0x000fd4000bf45320 */
[----:B------:R-:W-:Y:S01]  /*0500*/  VOTEU.ANY UP0, P0 ;  /* 0x0000000000ff7886 */ /* 0x000fe20000000100 */
[----:B------:R-:W-:-:S04]  /*0510*/  @!UP2 USEL UR4, URZ, 0xffffffff, UP0 ;  /* 0xffffffffff04a887 */ /* 0x000fc80008000000 */
[----:B------:R-:W-:-:S04]  /*0520*/  ULOP3.LUT UR4, UR4, 0x1, URZ, 0xc0, !UPT ;  /* 0x0000000104047892 */ /* 0x000fc8000f8ec0ff */
[----:B------:R-:W-:-:S11]  /*0530*/  UISETP.NE.U32.AND UP3, UPT, UR4, 0x1, UPT ;  /* 0x000000010400788c */ /* 0x000fd6000bf65070 */
.L_x_8:
[----:B------:R-:W3:Y:S01]  /*0540*/  SHFL.IDX PT, R0, R84, RZ, 0x1f ;  /* 0x00001fff54007589 */ /* 0x000ee200000e0000 */
[----:B------:R-:W-:Y:S02]  /*0550*/  UISETP.NE.AND UP5, UPT, UR18, 0x2, UPT ;  /* 0x000000021200788c */ /* 0x000fe4000bfa5270 */
[----:B------:R-:W-:Y:S02]  /*0560*/  UISETP.NE.AND UP0, UPT, UR18, 0x2, UPT ;  /* 0x000000021200788c */ /* 0x000fe4000bf05270 */
[----:B------:R-:W-:Y:S02]  /*0570*/  UISETP.NE.OR UP2, UPT, UR31, URZ, UP5 ;  /* 0x000000ff1f00728c */ /* 0x000fe4000af45670 */
[----:B------:R-:W-:-:S04]  /*0580*/  USEL UR56, URZ, 0x1, UP0 ;  /* 0x00000001ff387887 */ /* 0x000fc80008000000 */
[----:B------:R-:W-:Y:S02]  /*0590*/  PLOP3.LUT P3, PT, P1, PT, UP2, 0xae, 0xea ;  /* 0x0000000000ea781c */ /* 0x000fe40000f6f52e */
[----:B---3--:R-:W-:-:S13]  /*05a0*/  ISETP.NE.AND P0, PT, R0, RZ, PT ;  /* 0x000000ff0000720c */ /* 0x008fda0003f05270 */
[----:B------:R-:W-:Y:S05]  /*05b0*/  @P0 BRA `(.L_x_9) ;  /* 0x0000000000b40947 */ /* 0x000fea0003800000 */
[----:B------:R-:W-:Y:S01]  /*05c0*/  ELECT P0, URZ, PT ;  /* 0x0000000000ff782f */ /* 0x000fe20003800000 */
[----:B------:R-:W-:-:S12]  /*05d0*/  BSSY.RECONVERGENT B0, `(.L_x_9) ;  /* 0x000002b000007945 */ /* 0x000fd80003800200 */
[----:B------:R-:W-:Y:S05]  /*05e0*/  @!P0 BRA `(.L_x_10) ;  /* 0x0000000000a48947 */ /* 0x000fea0003800000 */
[----:B------:R-:W3:Y:S01]  /*05f0*/  S2UR UR5, SR_CgaCtaId ;  /* 0x00000000000579c3 */ /* 0x000ee20000008800 */
[----:B------:R-:W-:Y:S01]  /*0600*/  UMOV UR4, 0x400 ;  /* 0x0000040000047882 */ /* 0x000fe20000000000 */
[----:B------:R-:W-:Y:S02]  /*0610*/  UMOV UR6, 0x1 ;  /* 0x0000000100067882 */ /* 0x000fe40000000000 */
[----:B------:R-:W-:-:S04]  /*0620*/  UIADD3 UR6, UPT, UPT, -UR6, 0x100000, URZ ;  /* 0x0010000006067890 */ /* 0x000fc8000fffe1ff */
[----:B------:R-:W-:Y:S02]  /*0630*/  USHF.L.U32 UR7, UR6, 0xb, URZ ;  /* 0x0000000b06077899 */ /* 0x000fe400080006ff */
[----:B------:R-:W-:Y:S02]  /*0640*/  USHF.L.U32 UR6, UR6, 0x1, URZ ;  /* 0x0000000106067899 */ /* 0x000fe400080006ff */
[----:B---3--:R-:W-:Y:S01]  /*0650*/  ULEA UR4, UR5, UR4, 0x18 ;  /* 0x0000000405047291 */ /* 0x008fe2000f8ec0ff */
[----:B------:R-:W3:Y:S11]  /*0660*/  FENCE.VIEW.ASYNC.S ;  /* 0x00000000000073c6 */ /* 0x000ef60000000000 */
[----:B---3--:R3:W4:Y:S01]  /*0670*/  SYNCS.EXCH.64 URZ, [UR4], UR6 ;  /* 0x0000000604ff75b2 */ /* 0x0087220008000100 */
[----:B------:R3:W1:Y:S01]  /*0680*/  SYNCS.EXCH.64 URZ, [UR4+0x80], UR6 ;  /* 0x0000800604ff75b2 */ /* 0x0006620008000100 */
        /* <DEDUP_REMOVED lines=29> */
[----:B------:R3:W1:Y:S02]  /*0860*/  SYNCS.EXCH.64 URZ, [UR4+0xf8], UR6 ;  /* 0x0000f80604ff75b2 */ /* 0x0006640008000100 */
[----:B---34-:R-:W-:Y:S01]  /*0870*/  NOP ;  /* 0x0000000000007918 */ /* 0x018fe20000000000 */
.L_x_10:
[----:B------:R-:W-:Y:S05]  /*0880*/  BSYNC.RECONVERGENT B0 ;  /* 0x0000000000007941 */ /* 0x000fea0003800200 */
.L_x_9:
[----:B------:R-:W3:Y:S01]  /*0890*/  SHFL.IDX PT, R0, R84, RZ, 0x1f ;  /* 0x00001fff54007589 */ /* 0x000ee200000e0000 */
[----:B------:R-:W-:Y:S01]  /*08a0*/  NOP ;  /* 0x0000000000007918 */ /* 0x000fe20000000000 */
[----:B---3--:R-:W-:-:S13]  /*08b0*/  ISETP.NE.AND P0, PT, R0, 0x1, PT ;  /* 0x000000010000780c */ /* 0x008fda0003f05270 */
[----:B------:R-:W-:Y:S05]  /*08c0*/  @P0 BRA `(.L_x_11) ;  /* 0x0000000000580947 */ /* 0x000fea0003800000 */
[----:B------:R-:W3:Y:S01]  /*08d0*/  S2UR UR5, SR_CgaCtaId ;  /* 0x00000000000579c3 */ /* 0x000ee20000008800 */
[----:B------:R-:W-:Y:S01]  /*08e0*/  UMOV UR4, 0x400 ;  /* 0x0000040000047882 */ /* 0x000fe20000000000 */
[----:B------:R-:W-:Y:S01]  /*08f0*/  UMOV UR8, 0x20 ;  /* 0x0000002000087882 */ /* 0x000fe20000000000 */
[----:B------:R-:W-:Y:S01]  /*0900*/  UMOV UR6, 0x80 ;  /* 0x0000008000067882 */ /* 0x000fe20000000000 */
[----:B------:R-:W-:-:S04]  /*0910*/  UIADD3 UR8, UPT, UPT, -UR8, 0x100000, URZ ;  /* 0x0010000008087890 */ /* 0x000fc8000fffe1ff */
[----:B------:R-:W-:Y:S02]  /*0920*/  USHF.L.U32 UR9, UR8, 0xb, URZ ;  /* 0x0000000b08097899 */ /* 0x000fe400080006ff */
[----:B------:R-:W-:Y:S02]  /*0930*/  USHF.L.U32 UR8, UR8, 0x1, URZ ;  /* 0x0000000108087899 */ /* 0x000fe400080006ff */
[----:B------:R-:W-:-:S04]  /*0940*/  UIADD3 UR6, UPT, UPT, -UR6, 0x100000, URZ ;  /* 0x0010000006067890 */ /* 0x000fc8000fffe1ff */
[----:B------:R-:W-:Y:S02]  /*0950*/  USHF.L.U32 UR7, UR6, 0xb, URZ ;  /* 0x0000000b06077899 */ /* 0x000fe400080006ff */
[----:B------:R-:W-:Y:S01]  /*0960*/  USHF.L.U32 UR6, UR6, 0x1, URZ ;  /* 0x0000000106067899 */ /* 0x000fe200080006ff */
[----:B------:R-:W-:Y:S01]  /*0970*/  ELECT P0, URZ, PT ;  /* 0x0000000000ff782f */ /* 0x000fe20003800000 */
[----:B---3--:R-:W-:Y:S01]  /*0980*/  ULEA UR4, UR5, UR4, 0x18 ;  /* 0x0000000405047291 */ /* 0x008fe2000f8ec0ff */
[----:B------:R-:W3:Y:S11]  /*0990*/  FENCE.VIEW.ASYNC.S ;  /* 0x00000000000073c6 */ /* 0x000ef60000000000 */
[----:B---3--:R3:W4:Y:S01]  /*09a0*/  SYNCS.EXCH.64 URZ, [UR4+0x100], UR8 ;  /* 0x0001000804ff75b2 */ /* 0x0087220008000100 */
[----:B------:R3:W1:Y:S01]  /*09b0*/  SYNCS.EXCH.64 URZ, [UR4+0x120], UR6 ;  /* 0x0001200604ff75b2 */ /* 0x0006620008000100 */
[----:B------:R3:W1:Y:S01]  /*09c0*/  SYNCS.EXCH.64 URZ, [UR4+0x108], UR8 ;  /* 0x0001080804ff75b2 */ /* 0x0006620008000100 */
[----:B------:R3:W1:Y:S01]  /*09d0*/  SYNCS.EXCH.64 URZ, [UR4+0x128], UR6 ;  /* 0x0001280604ff75b2 */ /* 0x0006620008000100 */
[----:B------:R3:W1:Y:S01]  /*09e0*/  SYNCS.EXCH.64 URZ, [UR4+0x110], UR8 ;  /* 0x0001100804ff75b2 */ /* 0x0006620008000100 */
[----:B------:R3:W1:Y:S01]  /*09f0*/  SYNCS.EXCH.64 URZ, [UR4+0x130], UR6 ;  /* 0x0001300604ff75b2 */ /* 0x0006620008000100 */
[----:B------:R3:W1:Y:S01]  /*0a00*/  SYNCS.EXCH.64 URZ, [UR4+0x118], UR8 ;  /* 0x0001180804ff75b2 */ /* 0x0006620008000100 */
[----:B------:R3:W1:Y:S01]  /*0a10*/  SYNCS.EXCH.64 URZ, [UR4+0x138], UR6 ;  /* 0x0001380604ff75b2 */ /* 0x0006620008000100 */
[----:B------:R-:W-:Y:S01]  /*0a20*/  NOP ;  /* 0x0000000000007918 */ /* 0x000fe20000000000 */
.L_x_11:
[----:B------:R-:W2:Y:S01]  /*0a30*/  SHFL.IDX PT, R0, R84, RZ, 0x1f ;  /* 0x00001fff54007589 */ /* 0x000ea200000e0000 */
[----:B------:R-:W-:Y:S01]  /*0a40*/  NOP ;  /* 0x0000000000007918 */ /* 0x000fe20000000000 */
[----:B--2---:R-:W-:-:S13]  /*0a50*/  ISETP.NE.AND P0, PT, R0, 0x3, PT ;  /* 0x000000030000780c */ /* 0x004fda0003f05270 */
[----:B------:R-:W-:Y:S05]  /*0a60*/  @P0 BRA `(.L_x_12) ;  /* 0x0000000000300947 */ /* 0x000fea0003800000 */
[----:B------:R-:W2:Y:S01]  /*0a70*/  S2UR UR5, SR_CgaCtaId ;  /* 0x00000000000579c3 */ /* 0x000ea20000008800 */
[----:B---3--:R-:W-:Y:S01]  /*0a80*/  UMOV UR4, 0x400 ;  /* 0x0000040000047882 */ /* 0x008fe20000000000 */
[----:B------:R-:W-:Y:S01]  /*0a90*/  UMOV UR6, 0x20 ;  /* 0x0000002000067882 */ /* 0x000fe20000000000 */
[----:B------:R-:W-:Y:S01]  /*0aa0*/  ELECT P0, URZ, PT ;  /* 0x0000000000ff782f */ /* 0x000fe20003800000 */
[----:B------:R-:W-:-:S04]  /*0ab0*/  UIADD3 UR6, UPT, UPT, -UR6, 0x100000, URZ ;  /* 0x0010000006067890 */ /* 0x000fc8000fffe1ff */
[----:B------:R-:W-:Y:S02]  /*0ac0*/  USHF.L.U32 UR7, UR6, 0xb, URZ ;  /* 0x0000000b06077899 */ /* 0x000fe400080006ff */
[----:B------:R-:W-:Y:S02]  /*0ad0*/  USHF.L.U32 UR6, UR6, 0x1, URZ ;  /* 0x0000000106067899 */ /* 0x000fe400080006ff */
[----:B--2---:R-:W-:Y:S01]  /*0ae0*/  ULEA UR4, UR5, UR4, 0x18 ;  /* 0x0000000405047291 */ /* 0x004fe2000f8ec0ff */
[----:B------:R-:W2:Y:S11]  /*0af0*/  FENCE.VIEW.ASYNC.S ;  /* 0x00000000000073c6 */ /* 0x000eb60000000000 */
[----:B--2---:R2:W3:Y:S01]  /*0b00*/  SYNCS.EXCH.64 URZ, [UR4+0x140], UR6 ;  /* 0x0001400604ff75b2 */ /* 0x0044e20008000100 */
[----:B------:R2:W1:Y:S01]  /*0b10*/  SYNCS.EXCH.64 URZ, [UR4+0x148], UR6 ;  /* 0x0001480604ff75b2 */ /* 0x0004620008000100 */
[----:B------:R-:W-:Y:S01]  /*0b20*/  NOP ;  /* 0x0000000000007918 */ /* 0x000fe20000000000 */
.L_x_12:
[----:B------:R-:W4:Y:S01]  /*0b30*/  SHFL.IDX PT, R0, R84, RZ, 0x1f ;  /* 0x00001fff54007589 */ /* 0x000f2200000e0000 */
[----:B------:R-:W-:Y:S01]  /*0b40*/  NOP ;  /* 0x0000000000007918 */ /* 0x000fe20000000000 */
[----:B----4-:R-:W-:-:S13]  /*0b50*/  ISETP.NE.AND P0, PT, R0, 0x4, PT ;  /* 0x000000040000780c */ /* 0x010fda0003f05270 */
[----:B------:R-:W-:Y:S05]  /*0b60*/  @P0 BRA `(.L_x_13) ;  /* 0x0000000000440947 */ /* 0x000fea0003800000 */
[----:B------:R-:W4:Y:S01]  /*0b70*/  S2UR UR5, SR_CgaCtaId ;  /* 0x00000000000579c3 */ /* 0x000f220000008800 */
[----:B--23--:R-:W-:Y:S01]  /*0b80*/  UMOV UR4, 0x1e0 ;  /* 0x000001e000047882 */ /* 0x00cfe20000000000 */
[----:B------:R-:W-:Y:S01]  /*0b90*/  UMOV UR6, 0x400 ;  /* 0x0000040000067882 */ /* 0x000fe20000000000 */
[----:B------:R-:W-:Y:S01]  /*0ba0*/  USEL UR4, UR4, 0x1a0, UP3 ;  /* 0x000001a004047887 */ /* 0x000fe20009800000 */
[----:B------:R-:W-:Y:S01]  /*0bb0*/  UMOV UR8, 0x1 ;  /* 0x0000000100087882 */ /* 0x000fe20000000000 */
[----:B------:R-:W-:Y:S01]  /*0bc0*/  ELECT P0, URZ, PT ;  /* 0x0000000000ff782f */ /* 0x000fe20003800000 */
[----:B------:R-:W-:-:S04]  /*0bd0*/  UIADD3 UR8, UPT, UPT, -UR8, 0x100000, URZ ;  /* 0x0010000008087890 */ /* 0x000fc8000fffe1ff */
[----:B------:R-:W-:Y:S02]  /*0be0*/  USHF.L.U32 UR9, UR8, 0xb, URZ ;  /* 0x0000000b08097899 */ /* 0x000fe400080006ff */
[----:B------:R-:W-:Y:S02]  /*0bf0*/  USHF.L.U32 UR8, UR8, 0x1, URZ ;  /* 0x0000000108087899 */ /* 0x000fe400080006ff */
[----:B----4-:R-:W-:Y:S02]  /*0c00*/  ULEA UR6, UR5, UR6, 0x18 ;  /* 0x0000000605067291 */ /* 0x010fe4000f8ec0ff */
[----:B------:R-:W-:-:S04]  /*0c10*/  UIADD3 UR4, UPT, UPT, -UR4, 0x100000, URZ ;  /* 0x0010000004047890 */ /* 0x000fc8000fffe1ff */
[----:B------:R-:W-:Y:S02]  /*0c20*/  USHF.L.U32 UR5, UR4, 0xb, URZ ;  /* 0x0000000b04057899 */ /* 0x000fe400080006ff */
[----:B------:R-:W-:Y:S01]  /*0c30*/  USHF.L.U32 UR4, UR4, 0x1, URZ ;  /* 0x0000000104047899 */ /* 0x000fe200080006ff */
[----:B------:R-:W2:Y:S03]  /*0c40*/  FENCE.VIEW.ASYNC.S ;  /* 0x00000000000073c6 */ /* 0x000ea60000000000 */
[----:B--2---:R4:W2:Y:S08]  /*0c50*/  SYNCS.EXCH.64 URZ, [UR6+0x150], UR8 ;  /* 0x0001500806ff75b2 */ /* 0x0048b00008000100 */
[----:B------:R4:W3:Y:S02]  /*0c60*/  SYNCS.EXCH.64 URZ, [UR6+0x158], UR4 ;  /* 0x0001580406ff75b2 */ /* 0x0008e40008000100 */
[----:B----4-:R-:W-:Y:S01]  /*0c70*/  NOP ;  /* 0x0000000000007918 */ /* 0x010fe20000000000 */
.L_x_13:
[----:B------:R-:W4:Y:S01]  /*0c80*/  SHFL.IDX PT, R0, R84, RZ, 0x1f ;  /* 0x00001fff54007589 */ /* 0x000f2200000e0000 */
[----:B------:R-:W-:Y:S01]  /*0c90*/  ISETP.NE.OR P1, PT, RZ, UR18, !P1 ;  /* 0x00000012ff007c0c */ /* 0x000fe2000cf25670 */
[----:B------:R-:W-:Y:S01]  /*0ca0*/  NOP ;  /* 0x0000000000007918 */ /* 0x000fe20000000000 */
[----:B----4-:R-:W-:-:S13]  /*0cb0*/  ISETP.NE.AND P0, PT, R0, 0x5, PT ;  /* 0x000000050000780c */ /* 0x010fda0003f05270 */
[----:B------:R-:W-:Y:S05]  /*0cc0*/  @P0 BRA `(.L_x_14) ;  /* 0x0000000000480947 */ /* 0x000fea0003800000 */
[----:B------:R-:W4:Y:S01]  /*0cd0*/  S2UR UR5, SR_CgaCtaId ;  /* 0x00000000000579c3 */ /* 0x000f220000008800 */
[----:B--23--:R-:W-:Y:S01]  /*0ce0*/  UMOV UR4, 0x400 ;  /* 0x0000040000047882 */ /* 0x00cfe20000000000 */
        /* <DEDUP_REMOVED lines=9> */
[----:B----4-:R-:W-:Y:S01]  /*0d80*/  ULEA UR4, UR5, UR4, 0x18 ;  /* 0x0000000405047291 */ /* 0x010fe2000f8ec0ff */
[----:B------:R-:W2:Y:S11]  /*0d90*/  FENCE.VIEW.ASYNC.S ;  /* 0x00000000000073c6 */ /* 0x000eb60000000000 */
[----:B--2---:R4:W2:Y:S01]  /*0da0*/  SYNCS.EXCH.64 URZ, [UR4+0x160], UR6 ;  /* 0x0001600604ff75b2 */ /* 0x0048a20008000100 */
[----:B------:R4:W3:Y:S01]  /*0db0*/  SYNCS.EXCH.64 URZ, [UR4+0x170], UR8 ;  /* 0x0001700804ff75b2 */ /* 0x0008e20008000100 */
[----:B------:R4:W1:Y:S01]  /*0dc0*/  SYNCS.EXCH.64 URZ, [UR4+0x168], UR6 ;  /* 0x0001680604ff75b2 */ /* 0x0008620008000100 */
[----:B------:R4:W1:Y:S02]  /*0dd0*/  SYNCS.EXCH.64 URZ, [UR4+0x178], UR8 ;  /* 0x0001780804ff75b2 */ /* 0x0008640008000100 */
[----:B----4-:R-:W-:Y:S01]  /*0de0*/  NOP ;  /* 0x0000000000007918 */ /* 0x010fe20000000000 */
.L_x_14:
[----:B--23--:R-:W2:Y:S01]  /*0df0*/  S2UR UR7, SR_CgaCtaId ;  /* 0x00000000000779c3 */ /* 0x00cea20000008800 */
[----:B------:R-:W-:Y:S01]  /*0e00*/  VOTEU.ALL UP0, P1 ;  /* 0x0000000000ff7886 */ /* 0x000fe20000800000 */
[----:B------:R-:W-:Y:S01]  /*0e10*/  UMOV UR4, 0x20 ;  /* 0x0000002000047882 */ /* 0x000fe20000000000 */
[----:B------:R-:W-:Y:S01]  /*0e20*/  NOP ;  /* 0x0000000000007918 */ /* 0x000fe20000000000 */
[----:B-1----:R-:W-:Y:S01]  /*0e30*/  LOP3.LUT R3, R81, 0x1f, RZ, 0xc0, !PT ;  /* 0x0000001f51037812 */ /* 0x002fe200078ec0ff */
[----:B------:R-:W-:Y:S01]  /*0e40*/  UISETP.NE.AND UP4, UPT, UR18, URZ, UPT ;  /* 0x000000ff1200728c */ /* 0x000fe2000bf85270 */
[----:B------:R-:W-:Y:S01]  /*0e50*/  @!UP0 UMOV UR6, 0x400 ;  /* 0x0000040000068882 */ /* 0x000fe20000000000 */
[----:B------:R-:W-:-:S04]  /*0e60*/  @!UP0 UIADD3 UR4, UPT, UPT, -UR4, 0x100000, URZ ;  /* 0x0010000004048890 */ /* 0x000fc8000fffe1ff */
[----:B------:R-:W-:Y:S02]  /*0e70*/  @!UP0 USHF.L.U32 UR5, UR4, 0xb, URZ ;  /* 0x0000000b04058899 */ /* 0x000fe400080006ff */
[----:B------:R-:W-:Y:S02]  /*0e80*/  @!UP0 USHF.L.U32 UR4, UR4, 0x1, URZ ;  /* 0x0000000104048899 */ /* 0x000fe400080006ff */
[----:B--2---:R-:W-:Y:S01]  /*0e90*/  @!UP0 ULEA UR6, UR7, UR6, 0x18 ;  /* 0x0000000607068291 */ /* 0x004fe2000f8ec0ff */
[----:B------:R-:W1:Y:S01]  /*0ea0*/  LDCU UR7, c[0x0][0x36c] ;  /* 0x00006d80ff0777ac */ /* 0x000e620008000800 */
[----:B------:R-:W-:Y:S01]  /*0eb0*/  VOTEU.ALL UP0, P1 ;  /* 0x0000000000ff7886 */ /* 0x000fe20000800000 */
[----:B------:R-:W2:Y:S09]  /*0ec0*/  FENCE.VIEW.ASYNC.S ;  /* 0x00000000000073c6 */ /* 0x000eb20000000000 */
[----:B--2---:R2:W3:Y:S01]  /*0ed0*/  @!UP0 SYNCS.EXCH.64 URZ, [UR6+0x180], UR4 ;  /* 0x0001800406ff85b2 */ /* 0x0044e20008000100 */
[----:B-1----:R-:W-:-:S09]  /*0ee0*/  UISETP.EQ.U32.AND UP6, UPT, UR7, 0x1, UPT ;  /* 0x000000010700788c */ /* 0x002fd2000bfc2070 */
[----:B--2---:R-:W-:Y:S05]  /*0ef0*/  BRA.U !UP6, `(.L_x_15) ;  /* 0x000000010e087547 */ /* 0x004fea000b800000 */
[----:B---3--:R-:W-:Y:S01]  /*0f00*/  UCGABAR_ARV ;  /* 0x00000000000079c7 */ /* 0x008fe20008000000 */
[----:B------:R-:W-:Y:S05]  /*0f10*/  BRA `(.L_x_16) ;  /* 0x0000000000047947 */ /* 0x000fea0003800000 */
.L_x_15:
[----:B---3--:R-:W-:Y:S01]  /*0f20*/  NOP ;  /* 0x0000000000007918 */ /* 0x008fe20000000000 */
.L_x_16:
[----:B------:R-:W1:Y:S01]  /*0f30*/  S2UR UR21, SR_CTAID.X ;  /* 0x00000000001579c3 */ /* 0x000e620000002500 */
[----:B------:R-:W-:-:S05]  /*0f40*/  CS2R.32 R92, SR_CgaSize ;  /* 0x00000000005c7805 */ /* 0x000fca0000008a00 */
[----:B------:R-:W-:-:S05]  /*0f50*/  IMAD R92, R92, -0xa0, RZ ;  /* 0xffffff605c5c7824 */ /* 0x000fca00078e02ff */
[----:B------:R-:W-:-:S14]  /*0f60*/  R2UR UR5, R92 ;  /* 0x000000005c0572ca */ /* 0x000fdc00000e0000 */
[----:B------:R-:W2:Y:S01]  /*0f70*/  LDCU UR5, c[0x0][UR5+0x2b0] ;  /* 0x00005600050577ac */ /* 0x000ea20008000800 */
[----:B------:R-:W-:-:S05]  /*0f80*/  CS2R.32 R92, SR_CgaSize ;  /* 0x00000000005c7805 */ /* 0x000fca0000008a00 */
[----:B------:R-:W-:-:S05]  /*0f90*/  IMAD R92, R92, -0xa0, RZ ;  /* 0xffffff605c5c7824 */ /* 0x000fca00078e02ff */
[----:B------:R-:W-:-:S14]  /*0fa0*/  R2UR UR4, R92 ;  /* 0x000000005c0472ca */ /* 0x000fdc00000e0000 */
[----:B------:R-:W3:Y:S01]  /*0fb0*/  LDCU UR4, c[0x0][UR4+0x2b4] ;  /* 0x00005680040477ac */ /* 0x000ee20008000800 */
[----:B------:R-:W4:Y:S01]  /*0fc0*/  S2UR UR24, SR_CTAID.Y ;  /* 0x00000000001879c3 */ /* 0x000f220000002600 */
[----:B------:R-:W-:-:S05]  /*0fd0*/  CS2R.32 R92, SR_CgaSize ;  /* 0x00000000005c7805 */ /* 0x000fca0000008a00 */
[----:B------:R-:W-:-:S05]  /*0fe0*/  IMAD R92, R92, -0xa0, RZ ;  /* 0xffffff605c5c7824 */ /* 0x000fca00078e02ff */
[----:B------:R-:W-:-:S14]  /*0ff0*/  R2UR UR7, R92 ;  /* 0x000000005c0772ca */ /* 0x000fdc00000e0000 */
[----:B------:R-:W3:Y:S01]  /*1000*/  LDCU UR7, c[0x0][UR7+0x2a0] ;  /* 0x00005400070777ac */ /* 0x000ee20008000800 */
[----:B------:R-:W-:-:S05]  /*1010*/  CS2R.32 R92, SR_CgaSize ;  /* 0x00000000005c7805 */ /* 0x000fca0000008a00 */
[----:B------:R-:W-:-:S05]  /*1020*/  IMAD R92, R92, -0xa0, RZ ;  /* 0xffffff605c5c7824 */ /* 0x000fca00078e02ff */
[----:B------:R-:W-:-:S14]  /*1030*/  R2UR UR8, R92 ;  /* 0x000000005c0872ca */ /* 0x000fdc00000e0000 */
[----:B------:R-:W3:Y:S01]  /*1040*/  LDCU UR8, c[0x0][UR8+0x2a4] ;  /* 0x00005480080877ac */ /* 0x000ee20008000800 */
[----:B------:R-:W3:Y:S01]  /*1050*/  LDCU UR19, c[0x0][0xc24] ;  /* 0x00018480ff1377ac */ /* 0x000ee20008000800 */
[----:B------:R-:W3:Y:S01]  /*1060*/  LDCU UR39, c[0x0][0xc24] ;  /* 0x00018480ff2777ac */ /* 0x000ee20008000800 */
[----:B-1----:R-:W-:Y:S01]  /*1070*/  I2FP.F32.U32 R2, UR21 ;  /* 0x0000001500027c45 */ /* 0x002fe20008201000 */
[----:B------:R-:W1:Y:S04]  /*1080*/  LDCU UR23, c[0x0][0xc30] ;  /* 0x00018600ff1777ac */ /* 0x000e680008000800 */
[----:B--2---:R-:W-:Y:S01]  /*1090*/  FMUL R2, R2, UR5 ;  /* 0x0000000502027c20 */ /* 0x004fe20008400000 */
[----:B----4-:R-:W-:-:S05]  /*10a0*/  I2FP.F32.U32 R0, UR24 ;  /* 0x0000001800007c45 */ /* 0x010fca0008201000 */
[----:B------:R-:W2:Y:S01]  /*10b0*/  F2I.U32.TRUNC.NTZ R2, R2 ;  /* 0x0000000200027305 */ /* 0x000ea2000020f000 */
[----:B---3--:R-:W-:-:S07]  /*10c0*/  FMUL R0, R0, UR4 ;  /* 0x0000000400007c20 */ /* 0x008fce0008400000 */
[----:B------:R-:W3:Y:S01]  /*10d0*/  F2I.U32.TRUNC.NTZ R0, R0 ;  /* 0x0000000000007305 */ /* 0x000ee2000020f000 */
[----:B--2---:R-:W-:Y:S02]  /*10e0*/  R2UR UR4, R2 ;  /* 0x00000000020472ca */ /* 0x004fe400000e0000 */
[----:B------:R-:W-:Y:S02]  /*10f0*/  PRMT R2, RZ, 0x7610, R2 ;  /* 0x00007610ff027816 */ /* 0x000fe40000000002 */
[----:B---3--:R-:W-:Y:S02]  /*1100*/  R2UR UR6, R0 ;  /* 0x00000000000672ca */ /* 0x008fe400000e0000 */
[----:B------:R-:W-:-:S07]  /*1110*/  PRMT R0, RZ, 0x7610, R0 ;  /* 0x00007610ff007816 */ /* 0x000fce0000000000 */
[----:B------:R-:W-:-:S04]  /*1120*/  UIADD3 UR5, UPT, UPT, -UR4, URZ, URZ ;  /* 0x000000ff04057290 */ /* 0x000fc8000fffe1ff */
[----:B------:R-:W-:Y:S02]  /*1130*/  UIMAD UR5, UR7, UR5, UR21 ;  /* 0x00000005070572a4 */ /* 0x000fe4000f8e0215 */
[----:B------:R-:W-:-:S04]  /*1140*/  UIADD3 UR4, UPT, UPT, -UR6, URZ, URZ ;  /* 0x000000ff06047290 */ /* 0x000fc8000fffe1ff */
[----:B------:R-:W-:Y:S01]  /*1150*/  IMAD.U32 R92, RZ, RZ, UR5 ;  /* 0x00000005ff5c7e24 */ /* 0x000fe2000f8e00ff */
[----:B------:R-:W-:-:S06]  /*1160*/  UIMAD UR4, UR8, UR4, UR24 ;  /* 0x00000004080472a4 */ /* 0x000fcc000f8e0218 */
[----:B------:R-:W-:Y:S01]  /*1170*/  IMAD.U32 R91, RZ, RZ, UR4 ;  /* 0x00000004ff5b7e24 */ /* 0x000fe2000f8e00ff */
[----:B-1----:R-:W-:Y:S06]  /*1180*/  BRA.U UP4, `(.L_x_17) ;  /* 0x0000000104307547 */ /* 0x002fec000b800000 */
[----:B------:R-:W-:Y:S01]  /*1190*/  R2UR UR5, R91 ;  /* 0x000000005b0572ca */ /* 0x000fe200000e0000 */
[----:B------:R-:W-:Y:S01]  /*11a0*/  UMOV UR7, 0x3 ;  /* 0x0000000300077882 */ /* 0x000fe20000000000 */
[----:B------:R-:W-:-:S11]  /*11b0*/  R2UR UR4, R92 ;  /* 0x000000005c0472ca */ /* 0x000fd600000e0000 */
[----:B------:R-:W-:-:S04]  /*11c0*/  UISETP.NE.AND UP0, UPT, UR5, URZ, UPT ;  /* 0x000000ff0500728c */ /* 0x000fc8000bf05270 */
[----:B------:R-:W-:Y:S02]  /*11d0*/  UISETP.LT.U32.OR UP0, UPT, UR4, 0x2, !UP0 ;  /* 0x000000020400788c */ /* 0x000fe4000c701470 */
[----:B------:R-:W-:Y:S02]  /*11e0*/  ULOP3.LUT UR4, UR4, 0xfffffffe, URZ, 0xc0, !UPT ;  /* 0xfffffffe04047892 */ /* 0x000fe4000f8ec0ff */
[----:B------:R-:W-:Y:S02]  /*11f0*/  USEL UR6, URZ, 0x1, !UP0 ;  /* 0x00000001ff067887 */ /* 0x000fe4000c000000 */
[----:B------:R-:W-:Y:S02]  /*1200*/  USEL UR5, URZ, 0x2, !UP0 ;  /* 0x00000002ff057887 */ /* 0x000fe4000c000000 */
[----:B------:R-:W-:Y:S02]  /*1210*/  USHF.L.U32 UR4, UR7, UR4, URZ ;  /* 0x0000000407047299 */ /* 0x000fe400080006ff */
[----:B------:R-:W-:-:S04]  /*1220*/  UIADD3 UR5, UPT, UPT, UR6, UR5, URZ ;  /* 0x0000000506057290 */ /* 0x000fc8000fffe0ff */
[----:B------:R-:W-:Y:S02]  /*1230*/  IMAD.U32 R0, RZ, RZ, UR4 ;  /* 0x00000004ff007e24 */ /* 0x000fe4000f8e00ff */
[----:B------:R-:W-:-:S07]  /*1240*/  IMAD.U32 R2, RZ, RZ, UR5 ;  /* 0x00000005ff027e24 */ /* 0x000fce000f8e00ff */
.L_x_17:
[----:B------:R-:W1:Y:S01]  /*1250*/  S2UR UR53, SR_CTAID.Z ;  /* 0x00000000003579c3 */ /* 0x000e620000002700 */
[----:B------:R-:W-:Y:S01]  /*1260*/  UISETP.GE.AND UP0, UPT, UR19, 0x1, UPT ;  /* 0x000000011300788c */ /* 0x000fe2000bf06270 */
[----:B------:R-:W-:-:S08]  /*1270*/  UMOV UR52, UR21 ;  /* 0x0000001500347c82 */ /* 0x000fd00008000000 */
[----:B------:R-:W-:Y:S05]  /*1280*/  BRA.U !UP0, `(.L_x_18) ;  /* 0x0000000108d47547 */ /* 0x000fea000b800000 */
[----:B------:R-:W2:Y:S01]  /*1290*/  LDCU.128 UR12, c[0x0][0xc10] ;  /* 0x00018200ff0c77ac */ /* 0x000ea20008000c00 */
[----:B------:R-:W3:Y:S01]  /*12a0*/  LDCU UR20, c[0x0][0xc0c] ;  /* 0x00018180ff1477ac */ /* 0x000ee20008000800 */
[----:B------:R-:W4:Y:S01]  /*12b0*/  LDCU UR6, c[0x0][0x370] ;  /* 0x00006e00ff0677ac */ /* 0x000f220008000800 */
[----:B------:R-:W1:Y:S01]  /*12c0*/  LDCU UR7, c[0x0][0x374] ;  /* 0x00006e80ff0777ac */ /* 0x000e620008000800 */
[----:B------:R-:W1:Y:S01]  /*12d0*/  LDCU UR22, c[0x0][0xc20] ;  /* 0x00018400ff1677ac */ /* 0x000e620008000800 */
[----:B--2---:R-:W-:Y:S02]  /*12e0*/  UIMAD.WIDE.U32 UR4, UR21, UR12, URZ ;  /* 0x0000000c150472a5 */ /* 0x004fe4000f8e00ff */
[----:B---3--:R-:W-:Y:S01]  /*12f0*/  UISETP.NE.AND UP0, UPT, UR20, 0x1, UPT ;  /* 0x000000011400788c */ /* 0x008fe2000bf05270 */
[----:B------:R-:W2:Y:S01]  /*1300*/  LDCU.64 UR8, c[0x0][0xc28] ;  /* 0x00018500ff0877ac */ /* 0x000ea20008000a00 */
[----:B----4-:R-:W-:-:S03]  /*1310*/  UIMAD.WIDE.U32 UR10, UR6, UR12, URZ ;  /* 0x0000000c060a72a5 */ /* 0x010fc6000f8e00ff */
[----:B------:R-:W-:Y:S01]  /*1320*/  UMOV UR4, UR5 ;  /* 0x0000000500047c82 */ /* 0x000fe20008000000 */
[----:B------:R-:W-:Y:S02]  /*1330*/  UISETP.NE.AND UP2, UPT, UR19, 0x1, UPT ;  /* 0x000000011300788c */ /* 0x000fe4000bf45270 */
[----:B------:R-:W-:Y:S01]  /*1340*/  USHF.R.U32.HI UR4, URZ, UR13, UR4 ;  /* 0x0000000dff047299 */ /* 0x000fe20008011604 */
[----:B------:R-:W-:Y:S01]  /*1350*/  UMOV UR10, UR11 ;  /* 0x0000000b000a7c82 */ /* 0x000fe20008000000 */
[----:B------:R-:W-:Y:S02]  /*1360*/  UIMAD.WIDE.U32 UR16, UR24, UR15, URZ ;  /* 0x0000000f181072a5 */ /* 0x000fe4000f8e00ff */
[----:B------:R-:W-:Y:S02]  /*1370*/  USEL UR5, UR21, UR4, !UP0 ;  /* 0x0000000415057287 */ /* 0x000fe4000c000000 */
[----:B------:R-:W-:Y:S02]  /*1380*/  @UP0 USHF.R.U32.HI UR6, URZ, UR13, UR10 ;  /* 0x0000000dff060299 */ /* 0x000fe4000801160a */
[----:B------:R-:W-:-:S02]  /*1390*/  UISETP.NE.AND UP0, UPT, UR14, 0x1, UPT ;  /* 0x000000010e00788c */ /* 0x000fc4000bf05270 */
[----:B-1----:R-:W-:Y:S02]  /*13a0*/  UIMAD.WIDE.U32 UR10, UR7, UR15, URZ ;  /* 0x0000000f070a72a5 */ /* 0x002fe4000f8e00ff */
[----:B--2---:R-:W-:Y:S01]  /*13b0*/  UIMAD.WIDE.U32 UR12, UR6, UR8, URZ ;  /* 0x00000008060c72a5 */ /* 0x004fe2000f8e00ff */
[----:B------:R-:W-:Y:S01]  /*13c0*/  UMOV UR4, UR17 ;  /* 0x0000001100047c82 */ /* 0x000fe20008000000 */
[----:B------:R-:W-:-:S03]  /*13d0*/  UIADD3 UR52, UPT, UPT, -UR5, URZ, URZ ;  /* 0x000000ff05347290 */ /* 0x000fc6000fffe1ff */
[----:B------:R-:W-:Y:S01]  /*13e0*/  UMOV UR10, UR11 ;  /* 0x0000000b000a7c82 */ /* 0x000fe20008000000 */
[----:B------:R-:W-:Y:S02]  /*13f0*/  USHF.R.U32.HI UR4, URZ, UR22, UR4 ;  /* 0x00000016ff047299 */ /* 0x000fe40008011604 */
[----:B------:R-:W-:Y:S01]  /*1400*/  @UP0 USHF.R.U32.HI UR7, URZ, UR22, UR10 ;  /* 0x00000016ff070299 */ /* 0x000fe2000801160a */
[----:B------:R-:W-:Y:S01]  /*1410*/  UMOV UR12, UR13 ;  /* 0x0000000d000c7c82 */ /* 0x000fe20008000000 */
[----:B------:R-:W-:Y:S02]  /*1420*/  USEL UR4, UR24, UR4, !UP0 ;  /* 0x0000000418047287 */ /* 0x000fe4000c000000 */
[----:B------:R-:W-:Y:S02]  /*1430*/  UIMAD.WIDE.U32 UR10, UR7, UR8, URZ ;  /* 0x00000008070a72a5 */ /* 0x000fe4000f8e00ff */
[----:B------:R-:W-:Y:S02]  /*1440*/  @UP2 USHF.R.U32.HI UR6, URZ, UR9, UR12 ;  /* 0x00000009ff062299 */ /* 0x000fe4000801160c */
[----:B------:R-:W-:-:S02]  /*1450*/  UIMAD.WIDE.U32 UR12, UR4, UR8, URZ ;  /* 0x00000008040c72a5 */ /* 0x000fc4000f8e00ff */
[----:B------:R-:W-:Y:S01]  /*1460*/  UIMAD UR52, UR20, UR52, UR21 ;  /* 0x00000034143472a4 */ /* 0x000fe2000f8e0215 */
[----:B------:R-:W-:Y:S02]  /*1470*/  UMOV UR10, UR11 ;  /* 0x0000000b000a7c82 */ /* 0x000fe40008000000 */
[----:B------:R-:W-:Y:S02]  /*1480*/  @UP2 USHF.R.U32.HI UR7, URZ, UR9, UR10 ;  /* 0x00000009ff072299 */ /* 0x000fe4000801160a */
[----:B------:R-:W-:Y:S02]  /*1490*/  UIMAD UR10, UR6, UR19, URZ ;  /* 0x00000013060a72a4 */ /* 0x000fe4000f8e02ff */
[----:B------:R-:W-:-:S04]  /*14a0*/  UIMAD UR7, UR7, UR19, URZ ;  /* 0x00000013070772a4 */ /* 0x000fc8000f8e02ff */
[----:B------:R-:W-:-:S03]  /*14b0*/  UISETP.GE.AND UP0, UPT, UR4, UR7, UPT ;  /* 0x000000070400728c */ /* 0x000fc6000bf06270 */
[----:B------:R-:W-:Y:S01]  /*14c0*/  UMOV UR7, UR13 ;  /* 0x0000000d00077c82 */ /* 0x000fe20008000000 */
[----:B------:R-:W-:Y:S02]  /*14d0*/  UISETP.GE.OR UP0, UPT, UR5, UR10, UP0 ;  /* 0x0000000a0500728c */ /* 0x000fe40008706670 */
[----:B------:R-:W-:Y:S02]  /*14e0*/  UIMAD.WIDE.U32 UR10, UR5, UR8, URZ ;  /* 0x00000008050a72a5 */ /* 0x000fe4000f8e00ff */
[----:B------:R-:W-:Y:S02]  /*14f0*/  USHF.R.U32.HI UR7, URZ, UR9, UR7 ;  /* 0x00000009ff077299 */ /* 0x000fe40008011607 */
[----:B------:R-:W-:Y:S02]  /*1500*/  UIADD3 UR10, UPT, UPT, -UR4, URZ, URZ ;  /* 0x000000ff040a7290 */ /* 0x000fe4000fffe1ff */
[----:B------:R-:W-:Y:S02]  /*1510*/  USEL UR7, UR4, UR7, !UP2 ;  /* 0x0000000704077287 */ /* 0x000fe4000d000000 */
[----:B------:R-:W-:Y:S01]  /*1520*/  UIMAD UR10, UR14, UR10, UR24 ;  /* 0x0000000a0e0a72a4 */ /* 0x000fe2000f8e0218 */
[----:B------:R-:W-:-:S02]  /*1530*/  @!UP0 UMOV UR8, UR11 ;  /* 0x0000000b00088c82 */ /* 0x000fc40008000000 */
[----:B------:R-:W-:Y:S02]  /*1540*/  @!UP0 USHF.R.U32.HI UR8, URZ, UR9, UR8 ;  /* 0x00000009ff088299 */ /* 0x000fe40008011608 */
[----:B------:R-:W-:Y:S02]  /*1550*/  UIADD3 UR9, UPT, UPT, -UR7, URZ, URZ ;  /* 0x000000ff07097290 */ /* 0x000fe4000fffe1ff */
[----:B------:R-:W-:Y:S02]  /*1560*/  @!UP0 USEL UR8, UR5, UR8, !UP2 ;  /* 0x0000000805088287 */ /* 0x000fe4000d000000 */
[----:B------:R-:W-:Y:S02]  /*1570*/  UIMAD UR9, UR19, UR9, UR4 ;  /* 0x00000009130972a4 */ /* 0x000fe4000f8e0204 */
[----:B------:R-:W-:Y:S02]  /*1580*/  @!UP0 UIADD3 UR7, UPT, UPT, UR7, -UR8, URZ ;  /* 0x8000000807078290 */ /* 0x000fe4000fffe0ff */
[----:B------:R-:W-:-:S02]  /*1590*/  @!UP0 UIMAD UR6, UR9, UR6, UR8 ;  /* 0x00000006090682a4 */ /* 0x000fc4000f8e0208 */
[----:B------:R-:W-:-:S04]  /*15a0*/  @!UP0 UIMAD UR4, UR7, UR19, UR5 ;  /* 0x00000013070482a4 */ /* 0x000fc8000f8e0205 */
[----:B------:R-:W-:Y:S01]  /*15b0*/  UIMAD UR24, UR4, UR14, UR10 ;  /* 0x0000000e041872a4 */ /* 0x000fe2000f8e020a */
[----:B------:R-:W-:Y:S02]  /*15c0*/  @!UP0 UMOV UR5, UR6 ;  /* 0x0000000600058c82 */ /* 0x000fe40008000000 */
[----:B------:R-:W-:-:S12]  /*15d0*/  UIMAD UR52, UR5, UR20, UR52 ;  /* 0x00000014053472a4 */ /* 0x000fd8000f8e0234 */
.L_x_18:
[----:B------:R-:W-:-:S09]  /*15e0*/  UISETP.NE.AND UP0, UPT, UR23, 0x1, UPT ;  /* 0x000000011700788c */ /* 0x000fd2000bf05270 */
[----:B------:R-:W-:Y:S05]  /*15f0*/  BRA.U UP0, `(.L_x_19) ;  /* 0x0000000100407547 */ /* 0x000fea000b800000 */
[----:B------:R-:W2:Y:S01]  /*1600*/  LDCU.128 UR8, c[0x0][0xc10] ;  /* 0x00018200ff0877ac */ /* 0x000ea20008000c00 */
[----:B------:R-:W3:Y:S01]  /*1610*/  LDCU UR12, c[0x0][0xc0c] ;  /* 0x00018180ff0c77ac */ /* 0x000ee20008000800 */
[----:B------:R-:W4:Y:S01]  /*1620*/  LDCU UR13, c[0x0][0xc20] ;  /* 0x00018400ff0d77ac */ /* 0x000f220008000800 */
[----:B--2---:R-:W-:Y:S02]  /*1630*/  UIMAD.WIDE.U32 UR4, UR52, UR8, URZ ;  /* 0x00000008340472a5 */ /* 0x004fe4000f8e00ff */
[----:B------:R-:W-:Y:S02]  /*1640*/  UIMAD.WIDE.U32 UR6, UR24, UR11, URZ ;  /* 0x0000000b180672a5 */ /* 0x000fe4000f8e00ff */
[----:B---3--:R-:W-:Y:S02]  /*1650*/  UISETP.NE.AND UP0, UPT, UR12, 0x1, UPT ;  /* 0x000000010c00788c */ /* 0x008fe4000bf05270 */
[----:B------:R-:W-:-:S03]  /*1660*/  USHF.R.U32.HI UR5, URZ, UR9, UR5 ;  /* 0x00000009ff057299 */ /* 0x000fc60008011605 */
[----:B------:R-:W-:Y:S01]  /*1670*/  UMOV UR4, UR7 ;  /* 0x0000000700047c82 */ /* 0x000fe20008000000 */
[----:B------:R-:W-:Y:S02]  /*1680*/  USEL UR5, UR52, UR5, !UP0 ;  /* 0x0000000534057287 */ /* 0x000fe4000c000000 */
[----:B------:R-:W-:Y:S02]  /*1690*/  UISETP.NE.AND UP0, UPT, UR10, 0x1, UPT ;  /* 0x000000010a00788c */ /* 0x000fe4000bf05270 */
[----:B----4-:R-:W-:-:S04]  /*16a0*/  USHF.R.U32.HI UR4, URZ, UR13, UR4 ;  /* 0x0000000dff047299 */ /* 0x010fc80008011604 */
[----:B------:R-:W-:-:S04]  /*16b0*/  USEL UR4, UR24, UR4, !UP0 ;  /* 0x0000000418047287 */ /* 0x000fc8000c000000 */
[----:B------:R-:W-:Y:S02]  /*16c0*/  UIADD3 UR6, UPT, UPT, -UR4, UR5, URZ ;  /* 0x0000000504067290 */ /* 0x000fe4000fffe1ff */
[----:B------:R-:W-:Y:S02]  /*16d0*/  UIADD3 UR4, UPT, UPT, UR4, -UR5, URZ ;  /* 0x8000000504047290 */ /* 0x000fe4000fffe0ff */
[----:B------:R-:W-:Y:S02]  /*16e0*/  UIMAD UR24, UR6, UR10, UR24 ;  /* 0x0000000a061872a4 */ /* 0x000fe4000f8e0218 */
[----:B------:R-:W-:-:S12]  /*16f0*/  UIMAD UR52, UR4, UR12, UR52 ;  /* 0x0000000c043472a4 */ /* 0x000fd8000f8e0234 */
.L_x_19:
[----:B------:R-:W-:Y:S05]  /*1700*/  BRA.U !UP6, `(.L_x_20) ;  /* 0x000000010e0c7547 */ /* 0x000fea000b800000 */
[----:B------:R-:W-:Y:S01]  /*1710*/  UCGABAR_WAIT ;  /* 0x0000000000007dc7 */ /* 0x000fe20008000000 */
[----:B------:R-:W-:Y:S01]  /*1720*/  CCTL.IVALL ;  /* 0x00000000ff00798f */ /* 0x000fe20002000000 */
[----:B------:R-:W-:Y:S05]  /*1730*/  BRA `(.L_x_21) ;  /* 0x0000000000047947 */ /* 0x000fea0003800000 */
.L_x_20:
[----:B------:R-:W-:Y:S06]  /*1740*/  BAR.SYNC.DEFER_BLOCKING 0x0 ;  /* 0x0000000000007b1d */ /* 0x000fec0000010000 */
.L_x_21:
[----:B------:R-:W-:Y:S05]  /*1750*/  BRA.U UP5, `(.L_x_22) ;  /* 0x0000002105607547 */ /* 0x000fea000b800000 */
[----:B------:R-:W2:Y:S01]  /*1760*/  LDCU UR5, c[0x0][0x388] ;  /* 0x00007100ff0577ac */ /* 0x000ea20008000800 */
[----:B------:R-:W-:Y:S01]  /*1770*/  PLOP3.LUT P1, PT, PT, PT, UP3, 0x80, 0x8 ;  /* 0x000000000008781c */ /* 0x000fe20003f2f038 */
[----:B------:R-:W-:Y:S01]  /*1780*/  IMAD.MOV.U32 R2, RZ, RZ, RZ ;  /* 0x000000ffff027224 */ /* 0x000fe200078e00ff */
[----:B------:R-:W-:Y:S01]  /*1790*/  ISETP.EQ.OR P2, PT, R3, RZ, P3 ;  /* 0x000000ff0300720c */ /* 0x000fe20001f42670 */
[----:B------:R-:W3:Y:S01]  /*17a0*/  LDCU UR8, c[0x0][0x38c] ;  /* 0x00007180ff0877ac */ /* 0x000ee20008000800 */
[----:B------:R-:W-:Y:S01]  /*17b0*/  PLOP3.LUT P1, PT, P1, PT, PT, 0x8, 0x80 ;  /* 0x000000000080781c */ /* 0x000fe20000f2e170 */
[----:B------:R-:W4:Y:S01]  /*17c0*/  LDCU.64 UR6, c[0x0][0x390] ;  /* 0x00007200ff0677ac */ /* 0x000f220008000a00 */
[----:B------:R-:W-:Y:S01]  /*17d0*/  UISETP.NE.AND UP1, UPT, UR18, URZ, UPT ;  /* 0x000000ff1200728c */ /* 0x000fe2000bf25270 */
[----:B------:R-:W1:Y:S01]  /*17e0*/  LDCU UR54, c[0x0][0x370] ;  /* 0x00006e00ff3677ac */ /* 0x000e620008000800 */
[----:B--2---:R-:W-:Y:S02]  /*17f0*/  UIADD3 UR5, UPT, UPT, UR5, 0x1f, URZ ;  /* 0x0000001f05057890 */ /* 0x004fe4000fffe0ff */
[----:B------:R-:W-:-:S02]  /*1800*/  USEL UR38, UR56, 0x2, UP1 ;  /* 0x0000000238267887 */ /* 0x000fc40008800000 */
[----:B------:R-:W-:Y:S01]  /*1810*/  USHF.R.S32.HI UR4, URZ, 0x1f, UR5 ;  /* 0x0000001fff047899 */ /* 0x000fe20008011405 */
[----:B------:R-:W2:Y:S03]  /*1820*/  LDCU.64 UR46, c[0x0][0x348] ;  /* 0x00006900ff2e77ac */ /* 0x000ea60008000a00 */
[----:B------:R-:W-:Y:S02]  /*1830*/  ULEA.HI UR4, UR4, UR5, URZ, 0x5 ;  /* 0x0000000504047291 */ /* 0x000fe4000f8f28ff */
[----:B------:R-:W-:Y:S02]  /*1840*/  USHF.L.U32 UR5, UR21, 0x6, URZ ;  /* 0x0000000615057899 */ /* 0x000fe400080006ff */
[----:B------:R-:W-:Y:S02]  /*1850*/  USHF.R.S32.HI UR4, URZ, 0x5, UR4 ;  /* 0x00000005ff047899 */ /* 0x000fe40008011404 */
[----:B------:R-:W-:-:S02]  /*1860*/  ULOP3.LUT UR57, UR5, 0x40, URZ, 0xc0, !UPT ;  /* 0x0000004005397892 */ /* 0x000fc4000f8ec0ff */
[----:B---3--:R-:W-:Y:S02]  /*1870*/  UIMAD UR4, UR4, UR8, URZ ;  /* 0x00000008040472a4 */ /* 0x008fe4000f8e02ff */
[----:B------:R-:W-:Y:S02]  /*1880*/  USHF.L.U32 UR58, UR21, 0x7, URZ ;  /* 0x00000007153a7899 */ /* 0x000fe400080006ff */
[----:B----4-:R-:W-:Y:S01]  /*1890*/  UIMAD UR4, UR4, UR6, URZ ;  /* 0x00000006040472a4 */ /* 0x010fe2000f8e02ff */
[----:B-1----:R-:W1:Y:S03]  /*18a0*/  LDCU UR53, c[0x0][0x374] ;  /* 0x00006e80ff3577ac */ /* 0x002e660008000800 */
[----:B------:R-:W-:Y:S01]  /*18b0*/  UIMAD UR55, UR4, UR7, URZ ;  /* 0x00000007043772a4 */ /* 0x000fe2000f8e02ff */
[----:B------:R-:W-:Y:S01]  /*18c0*/  UMOV UR27, 0x1 ;  /* 0x00000001001b7882 */ /* 0x000fe20000000000 */
[----:B------:R-:W-:-:S02]  /*18d0*/  UMOV UR31, URZ ;  /* 0x000000ff001f7c82 */ /* 0x000fc40008000000 */
[----:B------:R-:W-:Y:S02]  /*18e0*/  UISETP.NE.AND UP2, UPT, UR55, URZ, UPT ;  /* 0x000000ff3700728c */ /* 0x000fe4000bf45270 */
[----:B------:R-:W-:Y:S01]  /*18f0*/  UISETP.LT.U32.AND UP0, UPT, UR55, 0x10, UPT ;  /* 0x000000103700788c */ /* 0x000fe2000bf01070 */
[----:B------:R-:W-:Y:S01]  /*1900*/  UMOV UR36, URZ ;  /* 0x000000ff00247c82 */ /* 0x000fe20008000000 */
[----:B------:R-:W-:Y:S02]  /*1910*/  UMOV UR42, URZ ;  /* 0x000000ff002a7c82 */ /* 0x000fe40008000000 */
[----:B------:R-:W-:-:S04]  /*1920*/  USEL UR4, UR55, 0x10, UP0 ;  /* 0x0000001037047887 */ /* 0x000fc80008000000 */
[----:B------:R-:W-:Y:S02]  /*1930*/  UIADD3 UR5, UPT, UPT, UR4, -0x1, URZ ;  /* 0xffffffff04057890 */ /* 0x000fe4000fffe0ff */
[----:B------:R-:W-:Y:S02]  /*1940*/  @!UP2 UIADD3 UR5, UPT, UPT, UR4, URZ, URZ ;  /* 0x000000ff0405a290 */ /* 0x000fe4000fffe0ff */
[----:B------:R-:W-:Y:S02]  /*1950*/  UIADD3 UR51, UPT, UPT, UR55, -UR4, URZ ;  /* 0x8000000437337290 */ /* 0x000fe4000fffe0ff */
[----:B-12---:R-:W-:-:S12]  /*1960*/  UIADD3 UR56, UPT, UPT, UR5, 0x1, URZ ;  /* 0x0000000105387890 */ /* 0x006fd8000fffe0ff */
.L_x_40:
[----:B------:R-:W1:Y:S01]  /*1970*/  S2UR UR30, SR_CgaCtaId ;  /* 0x00000000001e79c3 */ /* 0x000e620000008800 */
[----:B------:R-:W-:Y:S01]  /*1980*/  UMOV UR4, 0x400 ;  /* 0x0000040000047882 */ /* 0x000fe20000000000 */
[----:B------:R-:W-:Y:S01]  /*1990*/  MOV R0, UR27 ;  /* 0x0000001b00007c02 */ /* 0x000fe20008000f00 */
[----:B------:R-:W-:Y:S02]  /*19a0*/  UISETP.NE.AND UP0, UPT, UR55, URZ, UPT ;  /* 0x000000ff3700728c */ /* 0x000fe4000bf05270 */
[----:B------:R-:W-:Y:S01]  /*19b0*/  ULEA UR19, UR24, UR57, 0x7 ;  /* 0x0000003918137291 */ /* 0x000fe2000f8e38ff */
[----:B------:R-:W-:Y:S01]  /*19c0*/  SHF.L.U32 R0, R0, 0x1f, RZ ;  /* 0x0000001f00007819 */ /* 0x000fe200000006ff */
[----:B------:R-:W-:Y:S01]  /*19d0*/  UMOV UR28, URZ ;  /* 0x000000ff001c7c82 */ /* 0x000fe20008000000 */
[----:B------:R-:W-:Y:S01]  /*19e0*/  UMOV UR22, URZ ;  /* 0x000000ff00167c82 */ /* 0x000fe20008000000 */
[----:B------:R-:W-:Y:S01]  /*19f0*/  UMOV UR21, URZ ;  /* 0x000000ff00157c82 */ /* 0x000fe20008000000 */
[----:B------:R-:W-:Y:S01]  /*1a00*/  UMOV UR20, URZ ;  /* 0x000000ff00147c82 */ /* 0x000fe20008000000 */
[----:B-1----:R-:W-:-:S04]  /*1a10*/  ULEA UR30, UR30, UR4, 0x18 ;  /* 0x000000041e1e7291 */ /* 0x002fc8000f8ec0ff */
[----:B------:R-:W-:-:S09]  /*1a20*/  ULEA UR4, UR31, UR30, 0x3 ;  /* 0x0000001e1f047291 */ /* 0x000fd2000f8e18ff */
[----:B------:R1:W2:Y:S01]  /*1a30*/  SYNCS.PHASECHK.TRANS64.TRYWAIT P0, [UR4+0x80], R0 ;  /* 0x00008000ff0075a7 */ /* 0x0002a20008001104 */
[----:B------:R-:W-:-:S04]  /*1a40*/  ULEA.HI UR4, UR52, UR52, URZ, 0x1 ;  /* 0x0000003434047291 */ /* 0x000fc8000f8f08ff */
[----:B------:R-:W-:-:S04]  /*1a50*/  USHF.L.U32 UR4, UR4, 0x7, URZ ;  /* 0x0000000704047899 */ /* 0x000fc800080006ff */
[----:B------:R-:W-:-:S04]  /*1a60*/  ULOP3.LUT UR4, UR4, 0xffffff00, URZ, 0xc0, !UPT ;  /* 0xffffff0004047892 */ /* 0x000fc8000f8ec0ff */
[----:B------:R-:W-:Y:S01]  /*1a70*/  ULOP3.LUT UR43, UR4, 0x80, UR58, 0xf8, !UPT ;  /* 0x00000080042b7892 */ /* 0x000fe2000f8ef83a */
[----:B------:R-:W-:Y:S11]  /*1a80*/  BRA.U !UP0, `(.L_x_23) ;  /* 0x0000000508ac7547 */ /* 0x000ff6000b800000 */
[----:B------:R-:W3:Y:S01]  /*1a90*/  LDCU.128 UR12, c[0x0][0x480] ;  /* 0x00009000ff0c77ac */ /* 0x000ee20008000c00 */
[----:B------:R-:W4:Y:S01]  /*1aa0*/  LDCU.128 UR8, c[0x0][0x490] ;  /* 0x00009200ff0877ac */ /* 0x000f220008000c00 */
[----:B------:R-:W1:Y:S01]  /*1ab0*/  LDCU.64 UR20, c[0x0][0x4c0] ;  /* 0x00009800ff1477ac */ /* 0x000e620008000a00 */
[----:B------:R-:W1:Y:S01]  /*1ac0*/  LDCU.64 UR16, c[0x0][0x4f0] ;  /* 0x00009e00ff1077ac */ /* 0x000e620008000a00 */
[----:B------:R-:W1:Y:S01]  /*1ad0*/  LDCU UR18, c[0x0][0x4c8] ;  /* 0x00009900ff1277ac */ /* 0x000e620008000800 */
[----:B---3--:R-:W-:Y:S02]  /*1ae0*/  UIMAD.WIDE.U32 UR4, UR43, UR13, URZ ;  /* 0x0000000d2b0472a5 */ /* 0x008fe4000f8e00ff */
[----:B------:R-:W-:Y:S02]  /*1af0*/  UISETP.NE.AND UP0, UPT, UR12, 0x1, UPT ;  /* 0x000000010c00788c */ /* 0x000fe4000bf05270 */
[----:B------:R-:W-:Y:S01]  /*1b00*/  USHF.R.U32.HI UR5, URZ, UR14, UR5 ;  /* 0x0000000eff057299 */ /* 0x000fe20008011605 */
[----:B------:R-:W3:Y:S03]  /*1b10*/  LDCU UR49, c[0x0][0x38c] ;  /* 0x00007180ff3177ac */ /* 0x000ee60008000800 */
[----:B------:R-:W-:-:S02]  /*1b20*/  USEL UR5, UR43, UR5, !UP0 ;  /* 0x000000052b057287 */ /* 0x000fc4000c000000 */
[----:B------:R-:W-:Y:S02]  /*1b30*/  UISETP.NE.AND UP0, UPT, UR15, 0x1, UPT ;  /* 0x000000010f00788c */ /* 0x000fe4000bf05270 */
[----:B----4-:R-:W-:Y:S01]  /*1b40*/  UIMAD.WIDE.U32 UR6, UR5, UR8, URZ ;  /* 0x00000008050672a5 */ /* 0x010fe2000f8e00ff */
[----:B------:R-:W4:Y:S01]  /*1b50*/  LDCU UR8, c[0x0][0x4a0] ;  /* 0x00009400ff0877ac */ /* 0x000f220008000800 */
[----:B------:R-:W1:Y:S05]  /*1b60*/  LDCU UR23, c[0x0][0x4cc] ;  /* 0x00009980ff1777ac */ /* 0x000e6a0008000800 */
[----:B------:R-:W-:Y:S01]  /*1b70*/  UMOV UR4, UR7 ;  /* 0x0000000700047c82 */ /* 0x000fe20008000000 */
[----:B------:R-:W1:Y:S01]  /*1b80*/  LDCU.64 UR40, c[0x0][0x390] ;  /* 0x00007200ff2877ac */ /* 0x000e620008000a00 */
[----:B------:R-:W-:Y:S01]  /*1b90*/  USHF.R.U32.HI UR4, URZ, UR9, UR4 ;  /* 0x00000009ff047299 */ /* 0x000fe20008011604 */
[----:B------:R-:W1:Y:S03]  /*1ba0*/  LDCU UR9, c[0x0][0x4ec] ;  /* 0x00009d80ff0977ac */ /* 0x000e660008000800 */
[----:B------:R-:W-:-:S02]  /*1bb0*/  USEL UR4, UR5, UR4, !UP0 ;  /* 0x0000000405047287 */ /* 0x000fc4000c000000 */
[----:B------:R-:W-:Y:S02]  /*1bc0*/  UISETP.NE.AND UP0, UPT, UR10, 0x1, UPT ;  /* 0x000000010a00788c */ /* 0x000fe4000bf05270 */
[----:B------:R-:W-:Y:S01]  /*1bd0*/  UIMAD.WIDE.U32 UR6, UR4, UR11, URZ ;  /* 0x0000000b040672a5 */ /* 0x000fe2000f8e00ff */
[----:B------:R-:W1:Y:S01]  /*1be0*/  LDCU.64 UR24, c[0x0][0x4d0] ;  /* 0x00009a00ff1877ac */ /* 0x000e620008000a00 */
[----:B------:R-:W-:-:S05]  /*1bf0*/  UIADD3 UR42, UPT, UPT, UR56, UR36, URZ ;  /* 0x00000024382a7290 */ /* 0x000fca000fffe0ff */
[----:B------:R-:W-:Y:S01]  /*1c00*/  UMOV UR6, UR7 ;  /* 0x0000000700067c82 */ /* 0x000fe20008000000 */
[----:B------:R-:W-:Y:S02]  /*1c10*/  UIADD3 UR7, UPT, UPT, -UR4, URZ, URZ ;  /* 0x000000ff04077290 */ /* 0x000fe4000fffe1ff */
[----:B----4-:R-:W-:Y:S02]  /*1c20*/  USHF.R.U32.HI UR6, URZ, UR8, UR6 ;  /* 0x00000008ff067299 */ /* 0x010fe40008011606 */
[----:B------:R-:W-:Y:S02]  /*1c30*/  UIADD3 UR8, UPT, UPT, -UR5, URZ, URZ ;  /* 0x000000ff05087290 */ /* 0x000fe4000fffe1ff */
[----:B------:R-:W-:Y:S02]  /*1c40*/  USEL UR14, UR4, UR6, !UP0 ;  /* 0x00000006040e7287 */ /* 0x000fe4000c000000 */
[----:B------:R-:W-:Y:S02]  /*1c50*/  UIMAD UR7, UR15, UR7, UR5 ;  /* 0x000000070f0772a4 */ /* 0x000fe4000f8e0205 */
[----:B------:R-:W-:-:S02]  /*1c60*/  UIADD3 UR6, UPT, UPT, -UR14, URZ, URZ ;  /* 0x000000ff0e067290 */ /* 0x000fc4000fffe1ff */
[----:B------:R-:W-:Y:S02]  /*1c70*/  UIMAD UR8, UR12, UR8, UR43 ;  /* 0x000000080c0872a4 */ /* 0x000fe4000f8e022b */
[----:B------:R-:W-:Y:S02]  /*1c80*/  UIMAD UR13, UR10, UR6, UR4 ;  /* 0x000000060a0d72a4 */ /* 0x000fe4000f8e0204 */
[----:B-1----:R-:W-:Y:S02]  /*1c90*/  UIMAD UR11, UR8, UR20, UR9 ;  /* 0x00000014080b72a4 */ /* 0x002fe4000f8e0209 */
[----:B------:R-:W-:Y:S01]  /*1ca0*/  UIMAD UR12, UR7, UR21, UR16 ;  /* 0x00000015070c72a4 */ /* 0x000fe2000f8e0210 */
[----:B------:R-:W1:Y:S02]  /*1cb0*/  LDCU.64 UR4, c[0x0][0x4f8] ;  /* 0x00009f00ff0477ac */ /* 0x000e640008000a00 */
[----:B------:R-:W4:Y:S01]  /*1cc0*/  LDCU UR6, c[0x0][0x500] ;  /* 0x0000a000ff0677ac */ /* 0x000f220008000800 */
[----:B------:R-:W-:Y:S01]  /*1cd0*/  UIMAD UR13, UR13, UR18, UR17 ;  /* 0x000000120d0d72a4 */ /* 0x000fe2000f8e0211 */
[----:B------:R-:W-:Y:S01]  /*1ce0*/  UMOV UR28, URZ ;  /* 0x000000ff001c7c82 */ /* 0x000fe20008000000 */
[----:B------:R-:W-:Y:S01]  /*1cf0*/  UMOV UR7, UR31 ;  /* 0x0000001f00077c82 */ /* 0x000fe20008000000 */
[----:B------:R-:W-:Y:S01]  /*1d00*/  UMOV UR20, URZ ;  /* 0x000000ff00147c82 */ /* 0x000fe20008000000 */
[----:B------:R-:W-:Y:S01]  /*1d10*/  UMOV UR21, URZ ;  /* 0x000000ff00157c82 */ /* 0x000fe20008000000 */
[----:B---3--:R-:W-:-:S07]  /*1d20*/  UMOV UR22, URZ ;  /* 0x000000ff00167c82 */ /* 0x008fce0008000000 */
.L_x_29:
[----:B------:R-:W-:Y:S01]  /*1d30*/  @!P3 MOV R3, 0x6000 ;  /* 0x000060000003b802 */ /* 0x000fe20000000f00 */
[----:B------:R-:W-:Y:S01]  /*1d40*/  ULEA UR9, UR7, UR30, 0x3 ;  /* 0x0000001e07097291 */ /* 0x000fe2000f8e18ff */
[----:B--2---:R-:W-:Y:S11]  /*1d50*/  @P0 BRA `(.L_x_24) ;  /* 0x0000000000100947 */ /* 0x004ff60003800000 */
[----:B------:R-:W-:Y:S04]  /*1d60*/  MOV R4, UR27 ;  /* 0x0000001b00047c02 */ /* 0x000fe80008000f00 */
[----:B------:R-:W-:Y:S04]  /*1d70*/  SHF.L.U32 R4, R4, 0x1f, RZ ;  /* 0x0000001f04047819 */ /* 0x000fe800000006ff */
[----:B------:R-:W2:Y:S02]  /*1d80*/  SYNCS.PHASECHK.TRANS64.TRYWAIT P0, [UR9+0x80], R4 ;  /* 0x00008004ff0075a7 */ /* 0x000ea40008001109 */
[----:B--2---:R-:W-:Y:S05]  /*1d90*/  @!P0 BRA `(.L_x_25) ;  /* 0x0000008800d48947 */ /* 0x004fea0003800000 */
.L_x_24:
[----:B------:R3:W-:Y:S01]  /*1da0*/  @!P3 SYNCS.ARRIVE.TRANS64 RZ, [UR9], R3 ;  /* 0x00000003ffffb9a7 */ /* 0x0007e20008000009 */
[----:B------:R-:W-:Y:S04]  /*1db0*/  ULOP3.LUT UR8, UR38, 0x2, URZ, 0xfc, !UPT ;  /* 0x0000000226087892 */ /* 0x000fe8000f8efcff */
[----:B------:R-:W-:Y:S09]  /*1dc0*/  UISETP.NE.AND UP0, UPT, UR8, 0x2, UPT ;  /* 0x000000020800788c */ /* 0x000ff2000bf05270 */
[----:B------:R-:W-:Y:S05]  /*1dd0*/  BRA.U UP0, `(.L_x_26) ;  /* 0x0000000100047547 */ /* 0x000fea000b800000 */
[----:B-1--4-:R-:W-:Y:S05]  /*1de0*/  BPT.TRAP 0x1 ;  /* 0x000000040000795c */ /* 0x012fea0000300000 */
.L_x_26:
[----:B------:R-:W-:Y:S04]  /*1df0*/  BSSY.RECONVERGENT B0, `(.L_x_27) ;  /* 0x0000003000007945 */ /* 0x000fe80003800200 */
[----:B------:R-:W-:Y:S05]  /*1e00*/  @P2 BRA `(.L_x_28) ;  /* 0x0000000000042947 */ /* 0x000fea0003800000 */
[----:B-1--4-:R-:W-:Y:S05]  /*1e10*/  BPT.TRAP 0x1 ;  /* 0x000000040000795c */ /* 0x012fea0000300000 */
.L_x_28:
[----:B-1--4-:R-:W-:Y:S05]  /*1e20*/  BSYNC.RECONVERGENT B0 ;  /* 0x0000000000007941 */ /* 0x012fea0003800200 */
.L_x_27:
[----:B------:R-:W-:Y:S02]  /*1e30*/  UIADD3 UR8, UPT, UPT, UR7, 0x1, URZ ;  /* 0x0000000107087890 */ /* 0x000fe4000fffe0ff */
[----:B------:R-:W-:Y:S02]  /*1e40*/  UIMAD UR15, UR20, UR23, UR4 ;  /* 0x00000017140f72a4 */ /* 0x000fe4000f8e0204 */
[----:B------:R-:W-:Y:S02]  /*1e50*/  UISETP.NE.AND UP0, UPT, UR8, 0x10, UPT ;  /* 0x000000100800788c */ /* 0x000fe4000bf05270 */
[----:B------:R-:W-:Y:S02]  /*1e60*/  ULEA UR17, UR7, UR30, 0xd ;  /* 0x0000001e07117291 */ /* 0x000fe4000f8e68ff */
[----:B------:R-:W-:Y:S02]  /*1e70*/  USEL UR10, URZ, 0x1, UP0 ;  /* 0x00000001ff0a7887 */ /* 0x000fe40008000000 */
[----:B------:R-:W-:Y:S02]  /*1e80*/  USEL UR31, UR8, URZ, UP0 ;  /* 0x000000ff081f7287 */ /* 0x000fe40008000000 */
[----:B------:R-:W-:Y:S02]  /*1e90*/  ULOP3.LUT UR27, UR27, UR10, URZ, 0x3c, !UPT ;  /* 0x0000000a1b1b7292 */ /* 0x000fe4000f8e3cff */
[----:B------:R-:W-:Y:S02]  /*1ea0*/  ULEA UR8, UR31, UR30, 0x3 ;  /* 0x0000001e1f087291 */ /* 0x000fe4000f8e18ff */
[----:B------:R-:W-:Y:S02]  /*1eb0*/  ULEA UR16, UR7, UR30, 0xc ;  /* 0x0000001e07107291 */ /* 0x000fe4000f8e60ff */
[----:B------:R-:W-:Y:S01]  /*1ec0*/  UIADD3 UR34, UP0, UPT, UR46, 0x80, URZ ;  /* 0x000000802e227890 */ /* 0x000fe2000ff1e0ff */
[----:B--2---:R-:W-:Y:S01]  /*1ed0*/  MOV R0, UR27 ;  /* 0x0000001b00007c02 */ /* 0x004fe20008000f00 */
[----:B------:R-:W-:Y:S02]  /*1ee0*/  ULOP3.LUT UR9, UR9, 0xfefffff8, URZ, 0xc0, !UPT ;  /* 0xfefffff809097892 */ /* 0x000fe4000f8ec0ff */
[----:B------:R-:W-:Y:S01]  /*1ef0*/  USHF.L.U32 UR10, UR28, 0x5, URZ ;  /* 0x000000051c0a7899 */ /* 0x000fe200080006ff */
[----:B------:R-:W-:Y:S01]  /*1f00*/  SHF.L.U32 R0, R0, 0x1f, RZ ;  /* 0x0000001f00007819 */ /* 0x000fe200000006ff */
[----:B------:R-:W-:Y:S02]  /*1f10*/  UIADD3.X UR35, UPT, UPT, URZ, UR47, URZ, UP0, !UPT ;  /* 0x0000002fff237290 */ /* 0x000fe400087fe4ff */
[----:B------:R-:W-:Y:S01]  /*1f20*/  UIADD3 UR32, UP3, UPT, UR46, 0x200, URZ ;  /* 0x000002002e207890 */ /* 0x000fe2000ff7e0ff */
[----:B------:R1:W2:Y:S01]  /*1f30*/  SYNCS.PHASECHK.TRANS64.TRYWAIT P0, [UR8+0x80], R0 ;  /* 0x00008000ff0075a7 */ /* 0x0002a20008001108 */
[----:B------:R-:W-:Y:S02]  /*1f40*/  UIMAD UR8, UR21, UR24, UR5 ;  /* 0x00000018150872a4 */ /* 0x000fe4000f8e0205 */
[----:B------:R-:W-:Y:S02]  /*1f50*/  UIMAD UR7, UR22, UR25, UR6 ;  /* 0x00000019160772a4 */ /* 0x000fe4000f8e0206 */
[----:B------:R-:W-:Y:S02]  /*1f60*/  ULEA UR15, UR8, UR15, 0x5 ;  /* 0x0000000f080f7291 */ /* 0x000fe4000f8e28ff */
[----:B------:R-:W-:Y:S02]  /*1f70*/  UIADD3 UR8, UPT, UPT, UR17, 0x8400, URZ ;  /* 0x0000840011087890 */ /* 0x000fe4000fffe0ff */
[----:B------:R-:W-:Y:S02]  /*1f80*/  ULEA UR7, UR7, UR15, 0xa ;  /* 0x0000000f07077291 */ /* 0x000fe4000f8e50ff */
[----:B------:R-:W-:Y:S02]  /*1f90*/  UIADD3.X UR33, UPT, UPT, URZ, UR47, URZ, UP3, !UPT ;  /* 0x0000002fff217290 */ /* 0x000fe40009ffe4ff */
[----:B------:R-:W-:Y:S02]  /*1fa0*/  UPRMT UR7, UR7, 0x5410, URZ ;  /* 0x0000541007077896 */ /* 0x000fe400080000ff */
[----:B------:R-:W-:Y:S02]  /*1fb0*/  UIADD3 UR16, UPT, UPT, UR16, 0x28400, URZ ;  /* 0x0002840010107890 */ /* 0x000fe4000fffe0ff */
[----:B------:R-:W-:Y:S02]  /*1fc0*/  UIADD3 UR37, UPT, UPT, UR20, 0x1, URZ ;  /* 0x0000000114257890 */ /* 0x000fe4000fffe0ff */
[----:B------:R-:W-:Y:S02]  /*1fd0*/  UIADD3 UR29, UPT, UPT, UR21, 0x1, URZ ;  /* 0x00000001151d7890 */ /* 0x000fe4000fffe0ff */
[----:B------:R-:W-:Y:S02]  /*1fe0*/  UISETP.NE.AND UP2, UPT, UR37, UR49, UPT ;  /* 0x000000312500728c */ /* 0x000fe4000bf45270 */
[----:B------:R-:W-:Y:S02]  /*1ff0*/  UIADD3 UR26, UPT, UPT, UR22, 0x1, URZ ;  /* 0x00000001161a7890 */ /* 0x000fe4000fffe0ff */
[----:B------:R-:W-:Y:S01]  /*2000*/  UIADD3 UR36, UPT, UPT, UR36, 0x1, URZ ;  /* 0x0000000124247890 */ /* 0x000fe2000fffe0ff */
[----:B------:R-:W-:Y:S01]  /*2010*/  UMOV UR44, 0x0 ;  /* 0x00000000002c7882 */ /* 0x000fe20000000000 */
[----:B------:R-:W-:Y:S01]  /*2020*/  UMOV UR45, 0x10000000 ;  /* 0x10000000002d7882 */ /* 0x000fe20000000000 */
[----:B------:R-:W-:Y:S01]  /*2030*/  UMOV UR17, UR9 ;  /* 0x0000000900117c82 */ /* 0x000fe20008000000 */
[----:B------:R4:W-:Y:S01]  /*2040*/  UTMALDG.5D.IM2COL.2CTA [UR8], [UR34], UR7, desc[UR44] ;  /* 0x00002c08220073b4 */ /* 0x0009e20008261007 */
[----:B------:R-:W-:Y:S02]  /*2050*/  UMOV UR18, UR10 ;  /* 0x0000000a00127c82 */ /* 0x000fe40008000000 */
[----:B------:R-:W-:Y:S04]  /*2060*/  @UP2 UIADD3 UR29, UPT, UPT, UR21, URZ, URZ ;  /* 0x000000ff151d2290 */ /* 0x000fe8000fffe0ff */
[----:B------:R-:W-:Y:S01]  /*2070*/  UISETP.NE.AND UP1, UPT, UR29, UR40, UPT ;  /* 0x000000281d00728c */ /* 0x000fe2000bf25270 */
[----:B------:R3:W-:Y:S10]  /*2080*/  UTMALDG.5D.2CTA [UR16], [UR32], desc[UR44] ;  /* 0x00002c10200075b4 */ /* 0x0007f40008221000 */
[----:B------:R-:W-:Y:S04]  /*2090*/  @UP1 UIADD3 UR26, UPT, UPT, UR22, URZ, URZ ;  /* 0x000000ff161a1290 */ /* 0x000fe8000fffe0ff */
[----:B------:R-:W-:Y:S02]  /*20a0*/  UISETP.NE.AND UP0, UPT, UR26, UR41, UPT ;  /* 0x000000291a00728c */ /* 0x000fe4000bf05270 */
[----:B----4-:R-:W-:Y:S09]  /*20b0*/  UIADD3 UR8, UPT, UPT, UR28, 0x1, URZ ;  /* 0x000000011c087890 */ /* 0x010ff2000fffe0ff */
[----:B------:R-:W-:Y:S01]  /*20c0*/  @UP0 UIADD3 UR8, UPT, UPT, UR28, URZ, URZ ;  /* 0x000000ff1c080290 */ /* 0x000fe2000fffe0ff */
[----:B------:R-:W-:Y:S01]  /*20d0*/  UMOV UR7, UR31 ;  /* 0x0000001f00077c82 */ /* 0x000fe20008000000 */
[----:B---3--:R-:W-:Y:S02]  /*20e0*/  USEL UR22, UR26, URZ, UP0 ;  /* 0x000000ff1a167287 */ /* 0x008fe40008000000 */
[----:B------:R-:W-:Y:S02]  /*20f0*/  UISETP.NE.AND UP0, UPT, UR36, UR42, UPT ;  /* 0x0000002a2400728c */ /* 0x000fe4000bf05270 */
[----:B------:R-:W-:Y:S02]  /*2100*/  USEL UR20, UR37, URZ, UP2 ;  /* 0x000000ff25147287 */ /* 0x000fe40009000000 */
[----:B------:R-:W-:Y:S01]  /*2110*/  USEL UR21, UR29, URZ, UP1 ;  /* 0x000000ff1d157287 */ /* 0x000fe20008800000 */
[----:B------:R-:W-:Y:S04]  /*2120*/  UMOV UR28, UR8 ;  /* 0x00000008001c7c82 */ /* 0x000fe80008000000 */
[----:B-1----:R-:W-:Y:S07]  /*2130*/  BRA.U UP0, `(.L_x_29) ;  /* 0xfffffff900fc7547 */ /* 0x002fee000b83ffff */
.L_x_23:
[----:B------:R-:W-:Y:S01]  /*2140*/  ULEA UR4, UR31, UR30, 0x3 ;  /* 0x0000001e1f047291 */ /* 0x000fe2000f8e18ff */
[----:B-1----:R-:W-:Y:S01]  /*2150*/  MOV R0, UR27 ;  /* 0x0000001b00007c02 */ /* 0x002fe20008000f00 */
[----:B------:R-:W-:Y:S01]  /*2160*/  @!P1 SYNCS.ARRIVE.TRANS64.A1T0 RZ, [UR30+0x148], RZ ;  /* 0x000148ffffff99a7 */ /* 0x000fe2000810001e */
[----:B------:R-:W-:Y:S02]  /*2170*/  UISETP.GE.AND UP0, UPT, UR51, 0x1, UPT ;  /* 0x000000013300788c */ /* 0x000fe4000bf06270 */
[----:B------:R-:W-:-:S04]  /*2180*/  SHF.L.U32 R0, R0, 0x1f, RZ ;  /* 0x0000001f00007819 */ /* 0x000fc800000006ff */
[----:B--2---:R1:W2:Y:S03]  /*2190*/  SYNCS.PHASECHK.TRANS64.TRYWAIT P0, [UR4+0x80], R0 ;  /* 0x00008000ff0075a7 */ /* 0x0042a60008001104 */
[----:B------:R-:W-:Y:S05]  /*21a0*/  BRA.U !UP0, `(.L_x_30) ;  /* 0x0000000508a47547 */ /* 0x000fea000b800000 */
[----:B------:R-:W3:Y:S01]  /*21b0*/  LDCU.128 UR8, c[0x0][0x480] ;  /* 0x00009000ff0877ac */ /* 0x000ee20008000c00 */
[----:B------:R-:W4:Y:S01]  /*21c0*/  LDCU.128 UR32, c[0x0][0x490] ;  /* 0x00009200ff2077ac */ /* 0x000f220008000c00 */
[----:B------:R-:W1:Y:S01]  /*21d0*/  LDCU UR13, c[0x0][0x4c8] ;  /* 0x00009900ff0d77ac */ /* 0x000e620008000800 */
        /* <DEDUP_REMOVED lines=10> */
[----:B------:R-:W1:Y:S05]  /*2280*/  LDCU.64 UR40, c[0x0][0x390] ;  /* 0x00007200ff2877ac */ /* 0x000e6a0008000a00 */
[----:B------:R-:W-:Y:S01]  /*2290*/  UMOV UR4, UR7 ;  /* 0x0000000700047c82 */ /* 0x000fe20008000000 */
[----:B------:R-:W1:Y:S01]  /*22a0*/  LDCU.64 UR24, c[0x0][0x4d0] ;  /* 0x00009a00ff1877ac */ /* 0x000e620008000a00 */
[----:B------:R-:W-:Y:S01]  /*22b0*/  USHF.R.U32.HI UR4, URZ, UR33, UR4 ;  /* 0x00000021ff047299 */ /* 0x000fe20008011604 */
[----:B------:R-:W4:Y:S03]  /*22c0*/  LDCU.64 UR32, c[0x0][0x4c0] ;  /* 0x00009800ff2077ac */ /* 0x000f260008000a00 */
[----:B------:R-:W-:-:S02]  /*22d0*/  USEL UR4, UR5, UR4, !UP0 ;  /* 0x0000000405047287 */ /* 0x000fc4000c000000 */
[----:B------:R-:W-:Y:S02]  /*22e0*/  UISETP.NE.AND UP0, UPT, UR34, 0x1, UPT ;  /* 0x000000012200788c */ /* 0x000fe4000bf05270 */
[----:B------:R-:W-:Y:S02]  /*22f0*/  UIMAD.WIDE.U32 UR6, UR4, UR35, URZ ;  /* 0x00000023040672a5 */ /* 0x000fe4000f8e00ff */
[----:B------:R-:W-:Y:S01]  /*2300*/  UIADD3 UR42, UPT, UPT, UR51, UR42, URZ ;  /* 0x0000002a332a7290 */ /* 0x000fe2000fffe0ff */
[----:B------:R-:W-:-:S04]  /*2310*/  UMOV UR37, UR51 ;  /* 0x0000003300257c82 */ /* 0x000fc80008000000 */
[----:B------:R-:W-:Y:S01]  /*2320*/  UMOV UR6, UR7 ;  /* 0x0000000700067c82 */ /* 0x000fe20008000000 */
[----:B------:R-:W-:Y:S02]  /*2330*/  UIADD3 UR7, UPT, UPT, -UR5, URZ, URZ ;  /* 0x000000ff05077290 */ /* 0x000fe4000fffe1ff */
[----:B---3--:R-:W-:Y:S02]  /*2340*/  USHF.R.U32.HI UR6, URZ, UR9, UR6 ;  /* 0x00000009ff067299 */ /* 0x008fe40008011606 */
[----:B------:R-:W-:Y:S02]  /*2350*/  UIMAD UR7, UR8, UR7, UR43 ;  /* 0x00000007080772a4 */ /* 0x000fe4000f8e022b */
[----:B------:R-:W-:Y:S02]  /*2360*/  USEL UR14, UR4, UR6, !UP0 ;  /* 0x00000006040e7287 */ /* 0x000fe4000c000000 */
[----:B------:R-:W-:Y:S02]  /*2370*/  UIADD3 UR6, UPT, UPT, -UR4, URZ, URZ ;  /* 0x000000ff04067290 */ /* 0x000fe4000fffe1ff */
[----:B------:R-:W-:-:S02]  /*2380*/  UIADD3 UR9, UPT, UPT, -UR14, URZ, URZ ;  /* 0x000000ff0e097290 */ /* 0x000fc4000fffe1ff */
[----:B------:R-:W-:Y:S02]  /*2390*/  UIMAD UR12, UR11, UR6, UR5 ;  /* 0x000000060b0c72a4 */ /* 0x000fe4000f8e0205 */
[----:B------:R-:W-:Y:S02]  /*23a0*/  UIMAD UR9, UR34, UR9, UR4 ;  /* 0x00000009220972a4 */ /* 0x000fe4000f8e0204 */
[----:B----4-:R-:W-:Y:S01]  /*23b0*/  UIMAD UR11, UR7, UR32, UR10 ;  /* 0x00000020070b72a4 */ /* 0x010fe2000f8e020a */
[----:B------:R-:W3:Y:S02]  /*23c0*/  LDCU UR43, c[0x0][0x38c] ;  /* 0x00007180ff2b77ac */ /* 0x000ee40008000800 */
[----:B------:R-:W4:Y:S01]  /*23d0*/  LDCU UR6, c[0x0][0x500] ;  /* 0x0000a000ff0677ac */ /* 0x000f220008000800 */
[----:B------:R-:W2:Y:S01]  /*23e0*/  LDCU.64 UR4, c[0x0][0x4f8] ;  /* 0x00009f00ff0477ac */ /* 0x000ea20008000a00 */
[----:B-1----:R-:W-:Y:S02]  /*23f0*/  UIMAD UR12, UR12, UR33, UR16 ;  /* 0x000000210c0c72a4 */ /* 0x002fe4000f8e0210 */
[----:B------:R-:W-:Y:S01]  /*2400*/  UIMAD UR13, UR9, UR13, UR17 ;  /* 0x0000000d090d72a4 */ /* 0x000fe2000f8e0211 */
[----:B------:R-:W-:-:S11]  /*2410*/  UMOV UR7, UR31 ;  /* 0x0000001f00077c82 */ /* 0x000fd60008000000 */
.L_x_36:
[----:B------:R-:W-:Y:S01]  /*2420*/  @!P3 MOV R3, 0x6000 ;  /* 0x000060000003b802 */ /* 0x000fe20000000f00 */
[----:B------:R-:W-:Y:S01]  /*2430*/  ULEA UR9, UR7, UR30, 0x3 ;  /* 0x0000001e07097291 */ /* 0x000fe2000f8e18ff */
[----:B--23--:R-:W-:Y:S11]  /*2440*/  @P0 BRA `(.L_x_31) ;  /* 0x0000000000100947 */ /* 0x00cff60003800000 */
[----:B------:R-:W-:Y:S04]  /*2450*/  MOV R4, UR27 ;  /* 0x0000001b00047c02 */ /* 0x000fe80008000f00 */
[----:B------:R-:W-:Y:S04]  /*2460*/  SHF.L.U32 R4, R4, 0x1f, RZ ;  /* 0x0000001f04047819 */ /* 0x000fe800000006ff */
[----:B------:R-:W1:Y:S02]  /*2470*/  SYNCS.PHASECHK.TRANS64.TRYWAIT P0, [UR9+0x80], R4 ;  /* 0x00008004ff0075a7 */ /* 0x000e640008001109 */
[----:B-1----:R-:W-:Y:S05]  /*2480*/  @!P0 BRA `(.L_x_32) ;  /* 0x0000008400308947 */ /* 0x002fea0003800000 */
.L_x_31:
[----:B------:R2:W-:Y:S01]  /*2490*/  @!P3 SYNCS.ARRIVE.TRANS64 RZ, [UR9], R3 ;  /* 0x00000003ffffb9a7 */ /* 0x0005e20008000009 */
[----:B------:R-:W-:Y:S04]  /*24a0*/  ULOP3.LUT UR8, UR38, 0x2, URZ, 0xfc, !UPT ;  /* 0x0000000226087892 */ /* 0x000fe8000f8efcff */
[----:B------:R-:W-:Y:S09]  /*24b0*/  UISETP.NE.AND UP0, UPT, UR8, 0x2, UPT ;  /* 0x000000020800788c */ /* 0x000ff2000bf05270 */
[----:B------:R-:W-:Y:S05]  /*24c0*/  BRA.U UP0, `(.L_x_33) ;  /* 0x0000000100047547 */ /* 0x000fea000b800000 */
[----:B---34-:R-:W-:Y:S05]  /*24d0*/  BPT.TRAP 0x1 ;  /* 0x000000040000795c */ /* 0x018fea0000300000 */
.L_x_33:
[----:B------:R-:W-:Y:S04]  /*24e0*/  BSSY.RECONVERGENT B0, `(.L_x_34) ;  /* 0x0000003000007945 */ /* 0x000fe80003800200 */
[----:B------:R-:W-:Y:S05]  /*24f0*/  @P2 BRA `(.L_x_35) ;  /* 0x0000000000042947 */ /* 0x000fea0003800000 */
[----:B---34-:R-:W-:Y:S05]  /*2500*/  BPT.TRAP 0x1 ;  /* 0x000000040000795c */ /* 0x018fea0000300000 */
.L_x_35:
[----:B---34-:R-:W-:Y:S05]  /*2510*/  BSYNC.RECONVERGENT B0 ;  /* 0x0000000000007941 */ /* 0x018fea0003800200 */
.L_x_34:
[----:B------:R-:W-:Y:S02]  /*2520*/  UIADD3 UR8, UPT, UPT, UR7, 0x1, URZ ;  /* 0x0000000107087890 */ /* 0x000fe4000fffe0ff */
[----:B------:R-:W-:Y:S02]  /*2530*/  UIMAD UR16, UR20, UR23, UR4 ;  /* 0x00000017141072a4 */ /* 0x000fe4000f8e0204 */
[----:B------:R-:W-:Y:S02]  /*2540*/  UISETP.NE.AND UP0, UPT, UR8, 0x10, UPT ;  /* 0x000000100800788c */ /* 0x000fe4000bf05270 */
[----:B------:R-:W-:Y:S02]  /*2550*/  UIMAD UR15, UR21, UR24, UR5 ;  /* 0x00000018150f72a4 */ /* 0x000fe4000f8e0205 */
[----:B------:R-:W-:Y:S02]  /*2560*/  USEL UR10, URZ, 0x1, UP0 ;  /* 0x00000001ff0a7887 */ /* 0x000fe40008000000 */
[----:B------:R-:W-:Y:S02]  /*2570*/  USEL UR31, UR8, URZ, UP0 ;  /* 0x000000ff081f7287 */ /* 0x000fe40008000000 */
[----:B------:R-:W-:Y:S02]  /*2580*/  ULOP3.LUT UR27, UR27, UR10, URZ, 0x3c, !UPT ;  /* 0x0000000a1b1b7292 */ /* 0x000fe4000f8e3cff */
[----:B------:R-:W-:Y:S02]  /*2590*/  ULEA UR8, UR31, UR30, 0x3 ;  /* 0x0000001e1f087291 */ /* 0x000fe4000f8e18ff */
[----:B------:R-:W-:Y:S02]  /*25a0*/  ULEA UR17, UR7, UR30, 0xc ;  /* 0x0000001e07117291 */ /* 0x000fe4000f8e60ff */
[----:B------:R-:W-:Y:S01]  /*25b0*/  ULEA UR15, UR15, UR16, 0x5 ;  /* 0x000000100f0f7291 */ /* 0x000fe2000f8e28ff */
[----:B-1----:R-:W-:Y:S01]  /*25c0*/  MOV R0, UR27 ;  /* 0x0000001b00007c02 */ /* 0x002fe20008000f00 */
[----:B------:R-:W-:Y:S02]  /*25d0*/  UIADD3 UR34, UP0, UPT, UR46, 0x80, URZ ;  /* 0x000000802e227890 */ /* 0x000fe4000ff1e0ff */
[----:B------:R-:W-:Y:S01]  /*25e0*/  ULOP3.LUT UR9, UR9, 0xfefffff8, URZ, 0xc0, !UPT ;  /* 0xfefffff809097892 */ /* 0x000fe2000f8ec0ff */
[----:B------:R-:W-:Y:S01]  /*25f0*/  SHF.L.U32 R0, R0, 0x1f, RZ ;  /* 0x0000001f00007819 */ /* 0x000fe200000006ff */
[----:B------:R-:W-:Y:S02]  /*2600*/  USHF.L.U32 UR10, UR28, 0x5, URZ ;  /* 0x000000051c0a7899 */ /* 0x000fe400080006ff */
[----:B------:R-:W-:Y:S01]  /*2610*/  UIADD3.X UR35, UPT, UPT, URZ, UR47, URZ, UP0, !UPT ;  /* 0x0000002fff237290 */ /* 0x000fe200087fe4ff */
[----:B------:R1:W3:Y:S01]  /*2620*/  SYNCS.PHASECHK.TRANS64.TRYWAIT P0, [UR8+0x80], R0 ;  /* 0x00008000ff0075a7 */ /* 0x0002e20008001108 */
[----:B------:R-:W-:Y:S02]  /*2630*/  ULEA UR8, UR7, UR30, 0xd ;  /* 0x0000001e07087291 */ /* 0x000fe4000f8e68ff */
[----:B------:R-:W-:Y:S02]  /*2640*/  UIMAD UR7, UR22, UR25, UR6 ;  /* 0x00000019160772a4 */ /* 0x000fe4000f8e0206 */
[----:B------:R-:W-:Y:S02]  /*2650*/  UIADD3 UR8, UPT, UPT, UR8, 0x8400, URZ ;  /* 0x0000840008087890 */ /* 0x000fe4000fffe0ff */
[----:B------:R-:W-:Y:S02]  /*2660*/  ULEA UR7, UR7, UR15, 0xa ;  /* 0x0000000f07077291 */ /* 0x000fe4000f8e50ff */
[----:B------:R-:W-:Y:S02]  /*2670*/  UIADD3 UR32, UP3, UPT, UR46, 0x200, URZ ;  /* 0x000002002e207890 */ /* 0x000fe4000ff7e0ff */
[----:B------:R-:W-:Y:S02]  /*2680*/  UPRMT UR7, UR7, 0x5410, URZ ;  /* 0x0000541007077896 */ /* 0x000fe400080000ff */
[----:B------:R-:W-:Y:S02]  /*2690*/  UIADD3.X UR33, UPT, UPT, URZ, UR47, URZ, UP3, !UPT ;  /* 0x0000002fff217290 */ /* 0x000fe40009ffe4ff */
[----:B------:R-:W-:Y:S02]  /*26a0*/  UIADD3 UR16, UPT, UPT, UR17, 0x28400, URZ ;  /* 0x0002840011107890 */ /* 0x000fe4000fffe0ff */
[----:B------:R-:W-:Y:S02]  /*26b0*/  UIADD3 UR36, UPT, UPT, UR20, 0x1, URZ ;  /* 0x0000000114247890 */ /* 0x000fe4000fffe0ff */
[----:B------:R-:W-:Y:S02]  /*26c0*/  UIADD3 UR29, UPT, UPT, UR21, 0x1, URZ ;  /* 0x00000001151d7890 */ /* 0x000fe4000fffe0ff */
[----:B------:R-:W-:Y:S02]  /*26d0*/  UISETP.NE.AND UP2, UPT, UR36, UR43, UPT ;  /* 0x0000002b2400728c */ /* 0x000fe4000bf45270 */
[----:B------:R-:W-:Y:S01]  /*26e0*/  UIADD3 UR26, UPT, UPT, UR22, 0x1, URZ ;  /* 0x00000001161a7890 */ /* 0x000fe2000fffe0ff */
[----:B------:R-:W-:Y:S01]  /*26f0*/  UMOV UR44, 0x0 ;  /* 0x00000000002c7882 */ /* 0x000fe20000000000 */
[----:B------:R-:W-:Y:S01]  /*2700*/  UMOV UR45, 0x10000000 ;  /* 0x10000000002d7882 */ /* 0x000fe20000000000 */
[----:B------:R-:W-:Y:S01]  /*2710*/  UMOV UR17, UR9 ;  /* 0x0000000900117c82 */ /* 0x000fe20008000000 */
[----:B------:R4:W-:Y:S01]  /*2720*/  UTMALDG.5D.IM2COL.2CTA [UR8], [UR34], UR7, desc[UR44] ;  /* 0x00002c08220073b4 */ /* 0x0009e20008261007 */
[----:B------:R-:W-:Y:S04]  /*2730*/  UMOV UR18, UR10 ;  /* 0x0000000a00127c82 */ /* 0x000fe80008000000 */
[----:B------:R-:W-:Y:S04]  /*2740*/  @UP2 UIADD3 UR29, UPT, UPT, UR21, URZ, URZ ;  /* 0x000000ff151d2290 */ /* 0x000fe8000fffe0ff */
[----:B------:R-:W-:Y:S01]  /*2750*/  UISETP.NE.AND UP1, UPT, UR29, UR40, UPT ;  /* 0x000000281d00728c */ /* 0x000fe2000bf25270 */
[----:B------:R2:W-:Y:S10]  /*2760*/  UTMALDG.5D.2CTA [UR16], [UR32], desc[UR44] ;  /* 0x00002c10200075b4 */ /* 0x0005f40008221000 */
[----:B------:R-:W-:Y:S04]  /*2770*/  @UP1 UIADD3 UR26, UPT, UPT, UR22, URZ, URZ ;  /* 0x000000ff161a1290 */ /* 0x000fe8000fffe0ff */
[----:B------:R-:W-:Y:S02]  /*2780*/  UISETP.NE.AND UP0, UPT, UR26, UR41, UPT ;  /* 0x000000291a00728c */ /* 0x000fe4000bf05270 */
[----:B----4-:R-:W-:Y:S09]  /*2790*/  UIADD3 UR8, UPT, UPT, UR28, 0x1, URZ ;  /* 0x000000011c087890 */ /* 0x010ff2000fffe0ff */
[----:B------:R-:W-:Y:S02]  /*27a0*/  @UP0 UIADD3 UR8, UPT, UPT, UR28, URZ, URZ ;  /* 0x000000ff1c080290 */ /* 0x000fe4000fffe0ff */
[----:B------:R-:W-:Y:S02]  /*27b0*/  UIADD3 UR7, UPT, UPT, UR37, -0x1, URZ ;  /* 0xffffffff25077890 */ /* 0x000fe4000fffe0ff */
[----:B--2---:R-:W-:Y:S02]  /*27c0*/  USEL UR22, UR26, URZ, UP0 ;  /* 0x000000ff1a167287 */ /* 0x004fe40008000000 */
[----:B------:R-:W-:Y:S02]  /*27d0*/  UISETP.GT.U32.AND UP0, UPT, UR37, 0x1, UPT ;  /* 0x000000012500788c */ /* 0x000fe4000bf04070 */
[----:B------:R-:W-:Y:S02]  /*27e0*/  USEL UR20, UR36, URZ, UP2 ;  /* 0x000000ff24147287 */ /* 0x000fe40009000000 */
[----:B------:R-:W-:Y:S01]  /*27f0*/  USEL UR21, UR29, URZ, UP1 ;  /* 0x000000ff1d157287 */ /* 0x000fe20008800000 */
[----:B------:R-:W-:Y:S01]  /*2800*/  UMOV UR37, UR7 ;  /* 0x0000000700257c82 */ /* 0x000fe20008000000 */
[----:B------:R-:W-:Y:S01]  /*2810*/  UMOV UR7, UR31 ;  /* 0x0000001f00077c82 */ /* 0x000fe20008000000 */
[----:B------:R-:W-:Y:S02]  /*2820*/  UMOV UR28, UR8 ;  /* 0x00000008001c7c82 */ /* 0x000fe40008000000 */
[----:B-1----:R-:W-:Y:S07]  /*2830*/  BRA.U UP0, `(.L_x_36) ;  /* 0xfffffff900f87547 */ /* 0x002fee000b83ffff */
.L_x_30:
[----:B------:R-:W-:Y:S01]  /*2840*/  SHF.L.U32 R3, R2, 0x1f, RZ ;  /* 0x0000001f02037819 */ /* 0x000fe200000006ff */
[----:B------:R-:W-:-:S03]  /*2850*/  NOP ;  /* 0x0000000000007918 */ /* 0x000fc60000000000 */
[----:B--23--:R-:W2:Y:S02]  /*2860*/  SYNCS.PHASECHK.TRANS64.TRYWAIT P0, [UR30+0x150], R3 ;  /* 0x00015003ff0075a7 */ /* 0x00cea4000800111e */
[----:B--2---:R-:W-:Y:S05]  /*2870*/  @!P0 BRA `(.L_x_37) ;  /* 0x00000080004c8947 */ /* 0x004fea0003800000 */
.L_x_158:
[----:B------:R-:W2:Y:S01]  /*2880*/  LDS.128 R4, [UR30+0x190] ;  /* 0x0001901eff047984 */ /* 0x000ea20008000c00 */
[----:B------:R-:W-:Y:S02]  /*2890*/  UIADD3 UR4, UPT, UPT, UR30, 0x158, URZ ;  /* 0x000001581e047890 */ /* 0x000fe4000fffe0ff */
[----:B------:R-:W-:Y:S01]  /*28a0*/  UISETP.GE.AND UP0, UPT, UR39, 0x1, UPT ;  /* 0x000000012700788c */ /* 0x000fe2000bf06270 */
[----:B------:R-:W-:Y:S01]  /*28b0*/  @!PT LDS RZ, [RZ] ;  /* 0x00000000fffff984 */ /* 0x000fe20000000800 */
[----:B------:R-:W-:Y:S01]  /*28c0*/  @!PT LDS RZ, [RZ] ;  /* 0x00000000fffff984 */ /* 0x000fe20000000800 */
[----:B------:R-:W-:Y:S01]  /*28d0*/  @!PT LDS RZ, [RZ] ;  /* 0x00000000fffff984 */ /* 0x000fe20000000800 */
[----:B------:R-:W-:Y:S01]  /*28e0*/  @!PT LDS RZ, [RZ] ;  /* 0x00000000fffff984 */ /* 0x000fe20000000800 */
[----:B------:R3:W-:Y:S06]  /*28f0*/  MEMBAR.ALL.CTA ;  /* 0x0000000000007992 */ /* 0x0007ec0000008000 */
[----:B---3--:R-:W3:Y:S01]  /*2900*/  FENCE.VIEW.ASYNC.S ;  /* 0x00000000000073c6 */ /* 0x008ee20000000000 */
[----:B------:R-:W-:-:S09]  /*2910*/  UPRMT UR4, URZ, 0x654, UR4 ;  /* 0x00000654ff047896 */ /* 0x000fd20008000004 */
[----:B---3--:R-:W-:Y:S01]  /*2920*/  SYNCS.ARRIVE.TRANS64.RED.A1T0 RZ, [UR4], RZ ;  /* 0x000000ffffff79a7 */ /* 0x008fe20008100404 */
[----:B--2---:R-:W-:-:S13]  /*2930*/  LOP3.LUT P0, RZ, R6, 0x1, RZ, 0xc0, !PT ;  /* 0x0000000106ff7812 */ /* 0x004fda000780c0ff */
[----:B------:R-:W-:Y:S01]  /*2940*/  VOTEU.ANY UP1, P0 ;  /* 0x0000000000ff7886 */ /* 0x000fe20000020100 */
[----:B------:R-:W-:-:S13]  /*2950*/  PLOP3.LUT P0, PT, PT, PT, UP1, 0x80, 0x8 ;  /* 0x000000000008781c */ /* 0x000fda0003f0f018 */
[----:B-1----:R-:W-:Y:S02]  /*2960*/  @P0 MOV R0, R4 ;  /* 0x0000000400000202 */ /* 0x002fe40000000f00 */
[----:B------:R-:W-:Y:S02]  /*2970*/  @P0 LOP3.LUT R4, R5, 0xffff, RZ, 0xc0, !PT ;  /* 0x0000ffff05040812 */ /* 0x000fe400078ec0ff */
[----:B------:R-:W-:Y:S02]  /*2980*/  @P0 R2UR UR6, R0 ;  /* 0x00000000000602ca */ /* 0x000fe400000e0000 */
[----:B------:R-:W-:-:S11]  /*2990*/  @P0 R2UR UR5, R4 ;  /* 0x00000000040502ca */ /* 0x000fd600000e0000 */
[----:B------:R-:W-:Y:S02]  /*29a0*/  @UP1 UMOV UR50, UR6 ;  /* 0x0000000600321c82 */ /* 0x000fe40008000000 */
[----:B------:R-:W-:Y:S01]  /*29b0*/  @UP1 UMOV UR48, UR5 ;  /* 0x0000000500301c82 */ /* 0x000fe20008000000 */
[----:B------:R-:W-:Y:S05]  /*29c0*/  BRA.U !UP0, `(.L_x_38) ;  /* 0x0000000108d47547 */ /* 0x000fea000b800000 */
[----:B------:R-:W1:Y:S01]  /*29d0*/  LDCU.128 UR16, c[0x0][0xc10] ;  /* 0x00018200ff1077ac */ /* 0x000e620008000c00 */
[----:B------:R-:W2:Y:S01]  /*29e0*/  LDCU UR20, c[0x0][0xc20] ;  /* 0x00018400ff1477ac */ /* 0x000ea20008000800 */
[----:B------:R-:W3:Y:S01]  /*29f0*/  LDCU UR13, c[0x0][0xc0c] ;  /* 0x00018180ff0d77ac */ /* 0x000ee20008000800 */
[----:B------:R-:W4:Y:S01]  /*2a00*/  LDCU.64 UR14, c[0x0][0xc28] ;  /* 0x00018500ff0e77ac */ /* 0x000f220008000a00 */
[----:B------:R-:W-:Y:S02]  /*2a10*/  UISETP.NE.AND UP3, UPT, UR39, 0x1, UPT ;  /* 0x000000012700788c */ /* 0x000fe4000bf65270 */
[----:B-1----:R-:W-:Y:S02]  /*2a20*/  UIMAD.WIDE.U32 UR4, UR53, UR19, URZ ;  /* 0x00000013350472a5 */ /* 0x002fe4000f8e00ff */
[----:B------:R-:W-:Y:S02]  /*2a30*/  UIMAD.WIDE.U32 UR6, UR54, UR16, URZ ;  /* 0x00000010360672a5 */ /* 0x000fe4000f8e00ff */
[----:B------:R-:W-:-:S02]  /*2a40*/  UISETP.NE.AND UP0, UPT, UR18, 0x1, UPT ;  /* 0x000000011200788c */ /* 0x000fc4000bf05270 */
[----:B------:R-:W-:Y:S01]  /*2a50*/  UIMAD.WIDE.U32 UR10, UR48, UR19, URZ ;  /* 0x00000013300a72a5 */ /* 0x000fe2000f8e00ff */
[----:B------:R-:W-:Y:S01]  /*2a60*/  UMOV UR4, UR5 ;  /* 0x0000000500047c82 */ /* 0x000fe20008000000 */
[----:B---3--:R-:W-:Y:S02]  /*2a70*/  UISETP.NE.AND UP2, UPT, UR13, 0x1, UPT ;  /* 0x000000010d00788c */ /* 0x008fe4000bf45270 */
[----:B--2---:R-:W-:Y:S02]  /*2a80*/  USHF.R.U32.HI UR5, URZ, UR20, UR4 ;  /* 0x00000014ff057299 */ /* 0x004fe40008011604 */
[----:B------:R-:W-:Y:S01]  /*2a90*/  UIMAD.WIDE.U32 UR8, UR50, UR16, URZ ;  /* 0x00000010320872a5 */ /* 0x000fe2000f8e00ff */
[----:B------:R-:W-:Y:S01]  /*2aa0*/  UMOV UR4, UR7 ;  /* 0x0000000700047c82 */ /* 0x000fe20008000000 */
[----:B------:R-:W-:Y:S02]  /*2ab0*/  USEL UR5, UR53, UR5, !UP0 ;  /* 0x0000000535057287 */ /* 0x000fe4000c000000 */
[----:B------:R-:W-:-:S02]  /*2ac0*/  USHF.R.U32.HI UR4, URZ, UR17, UR4 ;  /* 0x00000011ff047299 */ /* 0x000fc40008011604 */
[----:B----4-:R-:W-:Y:S02]  /*2ad0*/  UIMAD.WIDE.U32 UR6, UR5, UR14, URZ ;  /* 0x0000000e050672a5 */ /* 0x010fe4000f8e00ff */
[----:B------:R-:W-:Y:S01]  /*2ae0*/  USEL UR12, UR54, UR4, !UP2 ;  /* 0x00000004360c7287 */ /* 0x000fe2000d000000 */
[----:B------:R-:W-:Y:S02]  /*2af0*/  UMOV UR8, UR9 ;  /* 0x0000000900087c82 */ /* 0x000fe40008000000 */
[----:B------:R-:W-:Y:S01]  /*2b00*/  UMOV UR4, UR11 ;  /* 0x0000000b00047c82 */ /* 0x000fe20008000000 */
[----:B------:R-:W-:Y:S01]  /*2b10*/  UIMAD.WIDE.U32 UR10, UR12, UR14, URZ ;  /* 0x0000000e0c0a72a5 */ /* 0x000fe2000f8e00ff */
[----:B------:R-:W-:Y:S01]  /*2b20*/  UMOV UR6, UR7 ;  /* 0x0000000700067c82 */ /* 0x000fe20008000000 */
[----:B------:R-:W-:Y:S02]  /*2b30*/  USHF.R.U32.HI UR4, URZ, UR20, UR4 ;  /* 0x00000014ff047299 */ /* 0x000fe40008011604 */
[----:B------:R-:W-:-:S02]  /*2b40*/  @UP3 USHF.R.U32.HI UR5, URZ, UR15, UR6 ;  /* 0x0000000fff053299 */ /* 0x000fc40008011606 */
[----:B------:R-:W-:Y:S01]  /*2b50*/  USHF.R.U32.HI UR17, URZ, UR17, UR8 ;  /* 0x00000011ff117299 */ /* 0x000fe20008011608 */
[----:B------:R-:W-:Y:S01]  /*2b60*/  UMOV UR6, UR11 ;  /* 0x0000000b00067c82 */ /* 0x000fe20008000000 */
[----:B------:R-:W-:Y:S02]  /*2b70*/  USEL UR4, UR48, UR4, !UP0 ;  /* 0x0000000430047287 */ /* 0x000fe4000c000000 */
[----:B------:R-:W-:Y:S02]  /*2b80*/  @UP3 USHF.R.U32.HI UR12, URZ, UR15, UR6 ;  /* 0x0000000fff0c3299 */ /* 0x000fe40008011606 */
[----:B------:R-:W-:Y:S02]  /*2b90*/  UIMAD UR6, UR39, UR5, URZ ;  /* 0x00000005270672a4 */ /* 0x000fe4000f8e02ff */
[----:B------:R-:W-:Y:S02]  /*2ba0*/  USEL UR5, UR50, UR17, !UP2 ;  /* 0x0000001132057287 */ /* 0x000fe4000d000000 */
[----:B------:R-:W-:-:S02]  /*2bb0*/  UIMAD UR8, UR39, UR12, URZ ;  /* 0x0000000c270872a4 */ /* 0x000fc4000f8e02ff */
[----:B------:R-:W-:Y:S02]  /*2bc0*/  UISETP.GE.AND UP0, UPT, UR4, UR6, UPT ;  /* 0x000000060400728c */ /* 0x000fe4000bf06270 */
[----:B------:R-:W-:Y:S02]  /*2bd0*/  UIMAD.WIDE.U32 UR6, UR4, UR14, URZ ;  /* 0x0000000e040672a5 */ /* 0x000fe4000f8e00ff */
[----:B------:R-:W-:Y:S02]  /*2be0*/  UISETP.GE.OR UP0, UPT, UR5, UR8, UP0 ;  /* 0x000000080500728c */ /* 0x000fe40008706670 */
[----:B------:R-:W-:Y:S02]  /*2bf0*/  UIMAD.WIDE.U32 UR8, UR5, UR14, URZ ;  /* 0x0000000e050872a5 */ /* 0x000fe4000f8e00ff */
[----:B------:R-:W-:Y:S01]  /*2c00*/  UIADD3 UR10, UPT, UPT, -UR4, URZ, URZ ;  /* 0x000000ff040a7290 */ /* 0x000fe2000fffe1ff */
[----:B------:R-:W-:Y:S02]  /*2c10*/  UMOV UR6, UR7 ;  /* 0x0000000700067c82 */ /* 0x000fe40008000000 */
[----:B------:R-:W-:-:S02]  /*2c20*/  USHF.R.U32.HI UR6, URZ, UR15, UR6 ;  /* 0x0000000fff067299 */ /* 0x000fc40008011606 */
[----:B------:R-:W-:Y:S02]  /*2c30*/  UIMAD UR10, UR18, UR10, UR48 ;  /* 0x0000000a120a72a4 */ /* 0x000fe4000f8e0230 */
[----:B------:R-:W-:Y:S01]  /*2c40*/  USEL UR6, UR4, UR6, !UP3 ;  /* 0x0000000604067287 */ /* 0x000fe2000d800000 */
[----:B------:R-:W-:Y:S01]  /*2c50*/  @!UP0 UMOV UR7, UR9 ;  /* 0x0000000900078c82 */ /* 0x000fe20008000000 */
[----:B------:R-:W-:Y:S02]  /*2c60*/  UIADD3 UR9, UPT, UPT, -UR5, URZ, URZ ;  /* 0x000000ff05097290 */ /* 0x000fe4000fffe1ff */
[----:B------:R-:W-:Y:S02]  /*2c70*/  @!UP0 USHF.R.U32.HI UR7, URZ, UR15, UR7 ;  /* 0x0000000fff078299 */ /* 0x000fe40008011607 */
[----:B------:R-:W-:Y:S02]  /*2c80*/  UIADD3 UR8, UPT, UPT, -UR6, URZ, URZ ;  /* 0x000000ff06087290 */ /* 0x000fe4000fffe1ff */
[----:B------:R-:W-:-:S02]  /*2c90*/  @!UP0 USEL UR7, UR5, UR7, !UP3 ;  /* 0x0000000705078287 */ /* 0x000fc4000d800000 */
[----:B------:R-:W-:Y:S02]  /*2ca0*/  UIMAD UR8, UR39, UR8, UR4 ;  /* 0x00000008270872a4 */ /* 0x000fe4000f8e0204 */
[----:B------:R-:W-:Y:S02]  /*2cb0*/  @!UP0 UIADD3 UR6, UPT, UPT, UR6, -UR7, URZ ;  /* 0x8000000706068290 */ /* 0x000fe4000fffe0ff */
[----:B------:R-:W-:Y:S02]  /*2cc0*/  @!UP0 UIMAD UR7, UR8, UR12, UR7 ;  /* 0x0000000c080782a4 */ /* 0x000fe4000f8e0207 */
[----:B------:R-:W-:Y:S02]  /*2cd0*/  @!UP0 UIMAD UR4, UR39, UR6, UR5 ;  /* 0x00000006270482a4 */ /* 0x000fe4000f8e0205 */
[----:B------:R-:W-:Y:S02]  /*2ce0*/  UIMAD UR6, UR13, UR9, UR50 ;  /* 0x000000090d0672a4 */ /* 0x000fe4000f8e0232 */
[----:B------:R-:W-:Y:S01]  /*2cf0*/  UIMAD UR48, UR4, UR18, UR10 ;  /* 0x00000012043072a4 */ /* 0x000fe2000f8e020a */
[----:B------:R-:W-:-:S02]  /*2d00*/  @!UP0 UMOV UR5, UR7 ;  /* 0x0000000700058c82 */ /* 0x000fc40008000000 */
[----:B------:R-:W-:-:S12]  /*2d10*/  UIMAD UR50, UR5, UR13, UR6 ;  /* 0x0000000d053272a4 */ /* 0x000fd8000f8e0206 */
.L_x_38:
[----:B------:R-:W1:Y:S02]  /*2d20*/  LDCU UR4, c[0x0][0xc30] ;  /* 0x00018600ff0477ac */ /* 0x000e640008000800 */
[----:B-1----:R-:W-:-:S09]  /*2d30*/  UISETP.NE.AND UP0, UPT, UR4, 0x1, UPT ;  /* 0x000000010400788c */ /* 0x002fd2000bf05270 */
[----:B------:R-:W-:Y:S05]  /*2d40*/  BRA.U UP0, `(.L_x_39) ;  /* 0x0000000100447547 */ /* 0x000fea000b800000 */
[----:B------:R-:W1:Y:S01]  /*2d50*/  LDCU.128 UR8, c[0x0][0xc10] ;  /* 0x00018200ff0877ac */ /* 0x000e620008000c00 */
[----:B------:R-:W2:Y:S01]  /*2d60*/  LDCU UR12, c[0x0][0xc0c] ;  /* 0x00018180ff0c77ac */ /* 0x000ea20008000800 */
[----:B------:R-:W3:Y:S01]  /*2d70*/  LDCU UR13, c[0x0][0xc20] ;  /* 0x00018400ff0d77ac */ /* 0x000ee20008000800 */
[----:B-1----:R-:W-:Y:S02]  /*2d80*/  UIMAD.WIDE.U32 UR6, UR50, UR8, URZ ;  /* 0x00000008320672a5 */ /* 0x002fe4000f8e00ff */
[----:B------:R-:W-:Y:S02]  /*2d90*/  UIMAD.WIDE.U32 UR4, UR48, UR11, URZ ;  /* 0x0000000b300472a5 */ /* 0x000fe4000f8e00ff */
[----:B--2---:R-:W-:Y:S02]  /*2da0*/  UISETP.NE.AND UP2, UPT, UR12, 0x1, UPT ;  /* 0x000000010c00788c */ /* 0x004fe4000bf45270 */
[----:B------:R-:W-:Y:S01]  /*2db0*/  UISETP.NE.AND UP0, UPT, UR10, 0x1, UPT ;  /* 0x000000010a00788c */ /* 0x000fe2000bf05270 */
[----:B------:R-:W-:-:S02]  /*2dc0*/  UMOV UR6, UR7 ;  /* 0x0000000700067c82 */ /* 0x000fc40008000000 */
[----:B------:R-:W-:Y:S01]  /*2dd0*/  UMOV UR4, UR5 ;  /* 0x0000000500047c82 */ /* 0x000fe20008000000 */
[----:B------:R-:W-:Y:S02]  /*2de0*/  USHF.R.U32.HI UR6, URZ, UR9, UR6 ;  /* 0x00000009ff067299 */ /* 0x000fe40008011606 */
[----:B---3--:R-:W-:Y:S02]  /*2df0*/  USHF.R.U32.HI UR4, URZ, UR13, UR4 ;  /* 0x0000000dff047299 */ /* 0x008fe40008011604 */
[----:B------:R-:W-:Y:S02]  /*2e00*/  USEL UR5, UR50, UR6, !UP2 ;  /* 0x0000000632057287 */ /* 0x000fe4000d000000 */
[----:B------:R-:W-:-:S04]  /*2e10*/  USEL UR4, UR48, UR4, !UP0 ;  /* 0x0000000430047287 */ /* 0x000fc8000c000000 */
[----:B------:R-:W-:Y:S02]  /*2e20*/  UIADD3 UR6, UPT, UPT, UR5, -UR4, URZ ;  /* 0x8000000405067290 */ /* 0x000fe4000fffe0ff */
[----:B------:R-:W-:Y:S02]  /*2e30*/  UIADD3 UR4, UPT, UPT, -UR5, UR4, URZ ;  /* 0x0000000405047290 */ /* 0x000fe4000fffe1ff */
[----:B------:R-:W-:Y:S02]  /*2e40*/  UIMAD UR48, UR6, UR10, UR48 ;  /* 0x0000000a063072a4 */ /* 0x000fe4000f8e0230 */
[----:B------:R-:W-:-:S12]  /*2e50*/  UIMAD UR50, UR4, UR12, UR50 ;  /* 0x0000000c043272a4 */ /* 0x000fd8000f8e0232 */
.L_x_39:
[----:B------:R-:W-:Y:S01]  /*2e60*/  R2UR UR5, R92 ;  /* 0x000000005c0572ca */ /* 0x000fe200000e0000 */
[----:B------:R-:W-:Y:S01]  /*2e70*/  UMOV UR36, UR42 ;  /* 0x0000002a00247c82 */ /* 0x000fe20008000000 */
[----:B------:R-:W-:Y:S02]  /*2e80*/  R2UR UR4, R91 ;  /* 0x000000005b0472ca */ /* 0x000fe400000e0000 */
[----:B------:R-:W-:Y:S02]  /*2e90*/  PLOP3.LUT P1, PT, PT, PT, PT, 0x80, 0x8 ;  /* 0x000000000008781c */ /* 0x000fe40003f2f070 */
[----:B------:R-:W-:-:S07]  /*2ea0*/  LOP3.LUT R2, R2, 0x1, RZ, 0x3c, !PT ;  /* 0x0000000102027812 */ /* 0x000fce00078e3cff */
[----:B------:R-:W-:Y:S02]  /*2eb0*/  UIADD3 UR52, UPT, UPT, UR50, UR5, URZ ;  /* 0x0000000532347290 */ /* 0x000fe4000fffe0ff */
[----:B------:R-:W-:Y:S01]  /*2ec0*/  UIADD3 UR24, UPT, UPT, UR48, UR4, URZ ;  /* 0x0000000430187290 */ /* 0x000fe2000fffe0ff */
[----:B------:R-:W-:Y:S11]  /*2ed0*/  BRA.U UP1, `(.L_x_40) ;  /* 0xffffffe901a47547 */ /* 0x000ff6000b83ffff */
[----:B------:R-:W-:Y:S01]  /*2ee0*/  UIADD3 UR30, UPT, UPT, UR30, 0x80, URZ ;  /* 0x000000801e1e7890 */ /* 0x000fe2000fffe0ff */
[----:B------:R-:W-:-:S03]  /*2ef0*/  MOV R2, UR27 ;  /* 0x0000001b00027c02 */ /* 0x000fc60008000f00 */
[----:B------:R-:W-:Y:S01]  /*2f00*/  ULEA UR4, UR31, UR30, 0x3 ;  /* 0x0000001e1f047291 */ /* 0x000fe2000f8e18ff */
[----:B------:R-:W-:-:S08]  /*2f10*/  SHF.L.U32 R2, R2, 0x1f, RZ ;  /* 0x0000001f02027819 */ /* 0x000fd000000006ff */
[----:B------:R-:W1:Y:S02]  /*2f20*/  SYNCS.PHASECHK.TRANS64.TRYWAIT P0, [UR4], R2 ;  /* 0x00000002ff0075a7 */ /* 0x000e640008001104 */
[----:B-1----:R-:W-:Y:S05]  /*2f30*/  @!P0 BRA `(.L_x_41) ;  /* 0x0000007800b48947 */ /* 0x002fea0003800000 */
.L_x_160:
[----:B------:R-:W-:-:S04]  /*2f40*/  UIADD3 UR4, UPT, UPT, UR31, 0x1, URZ ;  /* 0x000000011f047890 */ /* 0x000fc8000fffe0ff */
[----:B------:R-:W-:-:S04]  /*2f50*/  UISETP.NE.AND UP0, UPT, UR4, 0x10, UPT ;  /* 0x000000100400788c */ /* 0x000fc8000bf05270 */
[----:B------:R-:W-:Y:S02]  /*2f60*/  USEL UR5, URZ, 0x1, UP0 ;  /* 0x00000001ff057887 */ /* 0x000fe40008000000 */
[----:B------:R-:W-:Y:S02]  /*2f70*/  USEL UR4, UR4, URZ, UP0 ;  /* 0x000000ff04047287 */ /* 0x000fe40008000000 */
[----:B------:R-:W-:Y:S02]  /*2f80*/  ULOP3.LUT UR6, UR27, UR5, URZ, 0x3c, !UPT ;  /* 0x000000051b067292 */ /* 0x000fe4000f8e3cff */
[----:B------:R-:W-:-:S04]  /*2f90*/  ULEA UR5, UR4, UR30, 0x3 ;  /* 0x0000001e04057291 */ /* 0x000fc8000f8e18ff */
[----:B-1----:R-:W-:-:S04]  /*2fa0*/  MOV R2, UR6 ;  /* 0x0000000600027c02 */ /* 0x002fc80008000f00 */
[----:B------:R-:W-:-:S04]  /*2fb0*/  SHF.L.U32 R2, R2, 0x1f, RZ ;  /* 0x0000001f02027819 */ /* 0x000fc800000006ff */
[----:B------:R-:W1:Y:S02]  /*2fc0*/  SYNCS.PHASECHK.TRANS64.TRYWAIT P0, [UR5], R2 ;  /* 0x00000002ff0075a7 */ /* 0x000e640008001105 */
[----:B-1----:R-:W-:Y:S05]  /*2fd0*/  @!P0 BRA `(.L_x_42) ;  /* 0x0000007800a48947 */ /* 0x002fea0003800000 */
.L_x_162:
        /* <DEDUP_REMOVED lines=10> */
.L_x_164:
        /* <DEDUP_REMOVED lines=10> */
.L_x_166:
        /* <DEDUP_REMOVED lines=10> */
.L_x_168:
        /* <DEDUP_REMOVED lines=10> */
.L_x_170:
        /* <DEDUP_REMOVED lines=10> */
.L_x_172:
        /* <DEDUP_REMOVED lines=10> */
.L_x_174:
        /* <DEDUP_REMOVED lines=10> */
.L_x_176:
        /* <DEDUP_REMOVED lines=10> */
.L_x_178:
        /* <DEDUP_REMOVED lines=10> */
.L_x_180:
        /* <DEDUP_REMOVED lines=10> */
.L_x_182:
        /* <DEDUP_REMOVED lines=10> */
.L_x_184:
        /* <DEDUP_REMOVED lines=10> */
.L_x_186:
        /* <DEDUP_REMOVED lines=10> */
.L_x_188:
[----:B------:R-:W-:-:S04]  /*3800*/  UIADD3 UR4, UPT, UPT, UR4, 0x1, URZ ;  /* 0x0000000104047890 */ /* 0x000fc8000fffe0ff */
[----:B------:R-:W-:-:S04]  /*3810*/  UISETP.NE.AND UP0, UPT, UR4, 0x10, UPT ;  /* 0x000000100400788c */ /* 0x000fc8000bf05270 */
[----:B------:R-:W-:Y:S02]  /*3820*/  USEL UR5, URZ, 0x1, UP0 ;  /* 0x00000001ff057887 */ /* 0x000fe40008000000 */
[----:B------:R-:W-:Y:S02]  /*3830*/  USEL UR4, UR4, URZ, UP0 ;  /* 0x000000ff04047287 */ /* 0x000fe40008000000 */
[----:B------:R-:W-:Y:S02]  /*3840*/  ULOP3.LUT UR5, UR6, UR5, URZ, 0x3c, !UPT ;  /* 0x0000000506057292 */ /* 0x000fe4000f8e3cff */
[----:B------:R-:W-:-:S04]  /*3850*/  ULEA UR4, UR4, UR30, 0x3 ;  /* 0x0000001e04047291 */ /* 0x000fc8000f8e18ff */
[----:B-1----:R-:W-:Y:S02]  /*3860*/  IMAD.U32 R2, RZ, RZ, UR5 ;  /* 0x00000005ff027e24 */ /* 0x002fe4000f8e00ff */
[----:B------:R-:W-:-:S03]  /*3870*/  MOV R0, UR4 ;  /* 0x0000000400007c02 */ /* 0x000fc60008000f00 */
[----:B------:R-:W-:-:S07]  /*3880*/  SHF.L.U32 R2, R2, 0x1f, RZ ;  /* 0x0000001f02027819 */ /* 0x000fce00000006ff */
.L_x_56:
[----:B-1----:R1:W2:Y:S02]  /*3890*/  SYNCS.PHASECHK.TRANS64.TRYWAIT P0, [R0+URZ], R2 ;  /* 0x00000002000075a7 */ /* 0x0022a400080011ff */
[----:B--2---:R-:W-:Y:S05]  /*38a0*/  @!P0 NANOSLEEP.SYNCS 0x989680 ;  /* 0x009896800000895d */ /* 0x004fea0003900000 */
[----:B------:R-:W2:Y:S02]  /*38b0*/  @!P0 SYNCS.PHASECHK.TRANS64 P0, [R0+URZ], R2 ;  /* 0x00000002000085a7 */ /* 0x000ea400080010ff */
[----:B--2---:R-:W-:Y:S05]  /*38c0*/  @P0 EXIT ;  /* 0x000000000000094d */ /* 0x004fea0003800000 */
[----:B------:R-:W-:Y:S05]  /*38d0*/  BRA `(.L_x_56) ;  /* 0xfffffffc00ec7947 */ /* 0x000fea000383ffff */
.L_x_22:
[----:B------:R-:W2:Y:S02]  /*38e0*/  S2UR UR4, SR_CgaCtaId ;  /* 0x00000000000479c3 */ /* 0x000ea40000008800 */
[----:B--2---:R-:W-:-:S04]  /*38f0*/  UISETP.NE.AND UP0, UPT, UR4, URZ, UPT ;  /* 0x000000ff0400728c */ /* 0x004fc8000bf05270 */
[----:B------:R-:W-:-:S09]  /*3900*/  UISETP.NE.OR UP0, UPT, UR18, 0x1, UP0 ;  /* 0x000000011200788c */ /* 0x000fd20008705670 */
[----:B------:R-:W-:Y:S05]  /*3910*/  BRA.U UP0, `(.L_x_57) ;  /* 0x0000000100b47547 */ /* 0x000fea000b800000 */
[----:B------:R-:W2:Y:S01]  /*3920*/  S2UR UR5, SR_CgaCtaId ;  /* 0x00000000000579c3 */ /* 0x000ea20000008800 */
[----:B------:R-:W-:Y:S01]  /*3930*/  UMOV UR4, 0x400 ;  /* 0x0000040000047882 */ /* 0x000fe20000000000 */
[----:B------:R-:W-:Y:S01]  /*3940*/  HFMA2 R2, -RZ, RZ, 0, 5.9604644775390625e-08 ;  /* 0x00000001ff027431 */ /* 0x000fe200000001ff */
[----:B------:R-:W-:Y:S01]  /*3950*/  ISETP.GE.U32.AND P0, PT, R3, 0x2, PT ;  /* 0x000000020300780c */ /* 0x000fe20003f06070 */
[----:B------:R-:W-:Y:S01]  /*3960*/  IMAD.MOV.U32 R8, RZ, RZ, RZ ;  /* 0x000000ffff087224 */ /* 0x000fe200078e00ff */
[----:B--2---:R-:W-:-:S04]  /*3970*/  ULEA UR4, UR5, UR4, 0x18 ;  /* 0x0000000405047291 */ /* 0x004fc8000f8ec0ff */
[----:B------:R-:W-:Y:S02]  /*3980*/  UIADD3 UR5, UPT, UPT, UR4, 0x158, URZ ;  /* 0x0000015804057890 */ /* 0x000fe4000fffe0ff */
[----:B------:R-:W-:Y:S02]  /*3990*/  UIADD3 UR8, UPT, UPT, UR4, 0x150, URZ ;  /* 0x0000015004087890 */ /* 0x000fe4000fffe0ff */
[----:B------:R-:W-:-:S12]  /*39a0*/  UPRMT UR5, URZ, 0x654, UR5 ;  /* 0x00000654ff057896 */ /* 0x000fd80008000005 */
.L_x_60:
[----:B------:R-:W-:Y:S01]  /*39b0*/  SHF.L.U32 R6, R2, 0x1f, RZ ;  /* 0x0000001f02067819 */ /* 0x000fe200000006ff */
[----:B------:R-:W-:Y:S02]  /*39c0*/  IMAD.U32 R4, RZ, RZ, UR8 ;  /* 0x00000008ff047e24 */ /* 0x000fe4000f8e00ff */
[----:B------:R-:W-:Y:S01]  /*39d0*/  @!P0 IMAD.MOV.U32 R5, RZ, RZ, 0x10 ;  /* 0x00000010ff058424 */ /* 0x000fe200078e00ff */
[----:B------:R-:W2:Y:S02]  /*39e0*/  SYNCS.PHASECHK.TRANS64.TRYWAIT P1, [UR4+0x158], R6 ;  /* 0x00015806ff0075a7 */ /* 0x000ea40008021104 */
[----:B------:R-:W-:-:S04]  /*39f0*/  PRMT R4, R3, 0x654, R4 ;  /* 0x0000065403047816 */ /* 0x000fc80000000004 */
[----:B------:R-:W-:Y:S01]  /*3a00*/  SEL R0, R4, R0, !P0 ;  /* 0x0000000004007207 */ /* 0x000fe20004000000 */
[----:B--2---:R-:W-:Y:S06]  /*3a10*/  @!P1 BRA `(.L_x_58) ;  /* 0x0000007400649947 */ /* 0x004fec0003800000 */
.L_x_190:
[----:B------:R-:W-:Y:S01]  /*3a20*/  UIADD3 UR6, UPT, UPT, UR4, 0x190, URZ ;  /* 0x0000019004067890 */ /* 0x000fe2000fffe0ff */
[----:B------:R3:W-:Y:S01]  /*3a30*/  @!P0 SYNCS.ARRIVE.TRANS64.RED RZ, [R0+URZ], R5 ;  /* 0x0000000500ff89a7 */ /* 0x0007e200080004ff */
[----:B------:R-:W-:Y:S01]  /*3a40*/  UIADD3 UR7, UPT, UPT, UR4, 0x150, URZ ;  /* 0x0000015004077890 */ /* 0x000fe2000fffe0ff */
[----:B------:R-:W-:-:S08]  /*3a50*/  LOP3.LUT R2, R2, 0x1, RZ, 0x3c, !PT ;  /* 0x0000000102027812 */ /* 0x000fd000078e3cff */
[----:B------:R-:W-:Y:S06]  /*3a60*/  UGETNEXTWORKID.BROADCAST [UR6], [UR7] ;  /* 0x00000000060073ca */ /* 0x000fec0008000100 */
[----:B---3--:R-:W-:-:S04]  /*3a70*/  SHF.L.U32 R5, R8, 0x1f, RZ ;  /* 0x0000001f08057819 */ /* 0x008fc800000006ff */
[----:B------:R-:W3:Y:S02]  /*3a80*/  SYNCS.PHASECHK.TRANS64.TRYWAIT P1, [UR4+0x150], R5 ;  /* 0x00015005ff0075a7 */ /* 0x000ee40008021104 */
[----:B---3--:R-:W-:Y:S05]  /*3a90*/  @!P1 BRA `(.L_x_59) ;  /* 0x00000074005c9947 */ /* 0x008fea0003800000 */
.L_x_192:
[----:B--2---:R-:W2:Y:S01]  /*3aa0*/  LDS.128 R4, [UR4+0x190] ;  /* 0x00019004ff047984 */ /* 0x004ea20008000c00 */
[----:B------:R-:W-:Y:S01]  /*3ab0*/  LOP3.LUT R8, R8, 0x1, RZ, 0x3c, !PT ;  /* 0x0000000108087812 */ /* 0x000fe200078e3cff */
[----:B------:R-:W-:Y:S01]  /*3ac0*/  @!PT LDS RZ, [RZ] ;  /* 0x00000000fffff984 */ /* 0x000fe20000000800 */
[----:B------:R-:W-:Y:S01]  /*3ad0*/  @!PT LDS RZ, [RZ] ;  /* 0x00000000fffff984 */ /* 0x000fe20000000800 */
[----:B------:R-:W-:Y:S01]  /*3ae0*/  @!PT LDS RZ, [RZ] ;  /* 0x00000000fffff984 */ /* 0x000fe20000000800 */
[----:B------:R-:W-:Y:S01]  /*3af0*/  @!PT LDS RZ, [RZ] ;  /* 0x00000000fffff984 */ /* 0x000fe20000000800 */
[----:B------:R3:W-:Y:S06]  /*3b00*/  MEMBAR.ALL.CTA ;  /* 0x0000000000007992 */ /* 0x0007ec0000008000 */
[----:B---3--:R-:W3:Y:S02]  /*3b10*/  FENCE.VIEW.ASYNC.S ;  /* 0x00000000000073c6 */ /* 0x008ee40000000000 */
[----:B---3--:R-:W-:Y:S01]  /*3b20*/  SYNCS.ARRIVE.TRANS64.RED.A1T0 RZ, [UR5], RZ ;  /* 0x000000ffffff79a7 */ /* 0x008fe20008100405 */
[----:B--2---:R-:W-:-:S13]  /*3b30*/  LOP3.LUT P1, RZ, R6, 0x1, RZ, 0xc0, !PT ;  /* 0x0000000106ff7812 */ /* 0x004fda000782c0ff */
[----:B------:R-:W-:Y:S05]  /*3b40*/  @P1 BRA `(.L_x_60) ;  /* 0xfffffffc00981947 */ /* 0x000fea000383ffff */
[----:B------:R-:W-:-:S04]  /*3b50*/  SHF.L.U32 R0, R2, 0x1f, RZ ;  /* 0x0000001f02007819 */ /* 0x000fc800000006ff */
[----:B------:R-:W2:Y:S02]  /*3b60*/  SYNCS.PHASECHK.TRANS64 P0, [UR4+0x158], R0 ;  /* 0x00015800ff0075a7 */ /* 0x000ea40008001004 */
[----:B-12---:R-:W-:Y:S05]  /*3b70*/  @P0 EXIT ;  /* 0x000000000000094d */ /* 0x006fea0003800000 */
[----:B------:R-:W-:-:S07]  /*3b80*/  MOV R0, UR4 ;  /* 0x0000000400007c02 */ /* 0x000fce0008000f00 */
.L_x_61:
[----:B-1----:R-:W-:-:S04]  /*3b90*/  SHF.L.U32 R3, R2, 0x1f, RZ ;  /* 0x0000001f02037819 */ /* 0x002fc800000006ff */
[----:B------:R1:W2:Y:S03]  /*3ba0*/  SYNCS.PHASECHK.TRANS64.TRYWAIT P0, [R0+URZ+0x158], R3 ;  /* 0x00015803000075a7 */ /* 0x0002a600080011ff */
[----:B--2---:R-:W-:Y:S05]  /*3bb0*/  @!P0 NANOSLEEP.SYNCS 0x989680 ;  /* 0x009896800000895d */ /* 0x004fea0003900000 */
[----:B------:R-:W2:Y:S02]  /*3bc0*/  @!P0 SYNCS.PHASECHK.TRANS64 P0, [R0+URZ+0x158], R3 ;  /* 0x00015803000085a7 */ /* 0x000ea400080010ff */
[----:B--2---:R-:W-:Y:S05]  /*3bd0*/  @P0 EXIT ;  /* 0x000000000000094d */ /* 0x004fea0003800000 */
[----:B------:R-:W-:Y:S05]  /*3be0*/  BRA `(.L_x_61) ;  /* 0xfffffffc00e87947 */ /* 0x000fea000383ffff */
.L_x_57:
[----:B------:R-:W-:Y:S05]  /*3bf0*/  BRA.U UP4, `(.L_x_62) ;  /* 0x0000001104687547 */ /* 0x000fea000b800000 */
[----:B------:R-:W2:Y:S01]  /*3c00*/  S2UR UR4, SR_CgaCtaId ;  /* 0x00000000000479c3 */ /* 0x000ea20000008800 */
[----:B------:R-:W-:Y:S01]  /*3c10*/  UMOV UR5, 0x40 ;  /* 0x0000004000057882 */ /* 0x000fe20000000000 */
[----:B------:R-:W-:Y:S01]  /*3c20*/  NOP ;  /* 0x0000000000007918 */ /* 0x000fe20000000000 */
[----:B------:R-:W-:Y:S01]  /*3c30*/  UMOV UR6, 0x400 ;  /* 0x0000040000067882 */ /* 0x000fe20000000000 */
[----:B--2---:R-:W-:Y:S02]  /*3c40*/  ULEA UR5, UR4, UR5, 0x18 ;  /* 0x0000000504057291 */ /* 0x004fe4000f8ec0ff */
[----:B------:R-:W-:-:S07]  /*3c50*/  ULEA UR6, UR4, UR6, 0x18 ;  /* 0x0000000604067291 */ /* 0x000fce000f8ec0ff */
[----:B------:R-:W2:Y:S02]  /*3c60*/  LDS.U8 R3, [UR5+0x1c] ;  /* 0x00001c05ff037984 */ /* 0x000ea40008000000 */
[----:B--2---:R-:W-:-:S13]  /*3c70*/  ISETP.NE.AND P0, PT, R3, RZ, PT ;  /* 0x000000ff0300720c */ /* 0x004fda0003f05270 */
[----:B------:R-:W-:Y:S05]  /*3c80*/  @P0 BRA `(.L_x_63) ;  /* 0x0000000400080947 */ /* 0x000fea0003800000 */
[----:B------:R-:W-:Y:S02]  /*3c90*/  UISETP.NE.U32.AND UP1, UPT, UR31, 0x1, UPT ;  /* 0x000000011f00788c */ /* 0x000fe4000bf25070 */
[----:B------:R-:W-:-:S07]  /*3ca0*/  UIADD3 UR7, UPT, UPT, UR5, 0x8, URZ ;  /* 0x0000000805077890 */ /* 0x000fce000fffe0ff */
[----:B------:R-:W-:Y:S05]  /*3cb0*/  BRA.U !UP1, `(.L_x_64) ;  /* 0x00000001099c7547 */ /* 0x000fea000b800000 */
[----:B------:R-:W-:Y:S01]  /*3cc0*/  ELECT P0, URZ, PT ;  /* 0x0000000000ff782f */ /* 0x000fe20003800000 */
[----:B------:R-:W-:-:S12]  /*3cd0*/  BSSY B0, `(.L_x_64) ;  /* 0x0000025000007945 */ /* 0x000fd80003800000 */
[----:B------:R-:W-:Y:S05]  /*3ce0*/  @!P0 BRA `(.L_x_65) ;  /* 0x00000000008c8947 */ /* 0x000fea0003800000 */
[----:B------:R-:W-:-:S05]  /*3cf0*/  UMOV UR4, 0x10 ;  /* 0x0000001000047882 */ /* 0x000fca0000000000 */
[----:B------:R-:W-:Y:S04]  /*3d00*/  DEPBAR.LE SB2, 0x36 ;  /* 0x0000ad800000791a */ /* 0x000fe80000000000 */
[----:B------:R-:W2:Y:S02]  /*3d10*/  UTCATOMSWS.2CTA.FIND_AND_SET.ALIGN UP0, UR4, UR4 ;  /* 0x00000004000475e3 */ /* 0x000ea40008200800 */
[----:B--2---:R-:W-:Y:S01]  /*3d20*/  MOV R10, UR4 ;  /* 0x00000004000a7c02 */ /* 0x004fe20008000f00 */
[----:B------:R-:W-:Y:S06]  /*3d30*/  BRA.U UP0, `(.L_x_66) ;  /* 0x0000000100187547 */ /* 0x000fec000b800000 */
.L_x_67:
[----:B------:R-:W-:Y:S05]  /*3d40*/  NANOSLEEP 0x64 ;  /* 0x000000640000795d */ /* 0x000fea0003800000 */
[----:B------:R-:W-:-:S05]  /*3d50*/  UMOV UR4, 0x10 ;  /* 0x0000001000047882 */ /* 0x000fca0000000000 */
[----:B------:R-:W-:Y:S04]  /*3d60*/  DEPBAR.LE SB2, 0x36 ;  /* 0x0000ad800000791a */ /* 0x000fe80000000000 */
[----:B------:R-:W2:Y:S02]  /*3d70*/  UTCATOMSWS.2CTA.FIND_AND_SET.ALIGN UP0, UR4, UR4 ;  /* 0x00000004000475e3 */ /* 0x000ea40008200800 */
[----:B--2---:R-:W-:Y:S01]  /*3d80*/  MOV R10, UR4 ;  /* 0x00000004000a7c02 */ /* 0x004fe20008000f00 */
[----:B------:R-:W-:Y:S05]  /*3d90*/  BRA.U !UP0, `(.L_x_67) ;  /* 0xfffffffd08e87547 */ /* 0x000fea000b83ffff */
.L_x_66:
[----:B------:R-:W2:Y:S01]  /*3da0*/  LDS R6, [UR5+0x10] ;  /* 0x00001005ff067984 */ /* 0x000ea20008000800 */
[----:B------:R-:W-:Y:S01]  /*3db0*/  IMAD.U32 R3, RZ, RZ, UR6 ;  /* 0x00000006ff037e24 */ /* 0x000fe2000f8e00ff */
[----:B------:R-:W-:-:S03]  /*3dc0*/  MOV R4, UR30 ;  /* 0x0000001e00047c02 */ /* 0x000fc60008000f00 */
[----:B------:R-:W-:Y:S01]  /*3dd0*/  VIADD R3, R3, 0x1a0 ;  /* 0x000001a003037836 */ /* 0x000fe20000000000 */
[----:B--2---:R-:W-:-:S04]  /*3de0*/  SHF.L.U32 R6, R6, 0x1f, RZ ;  /* 0x0000001f06067819 */ /* 0x004fc800000006ff */
[----:B------:R-:W2:Y:S02]  /*3df0*/  SYNCS.PHASECHK.TRANS64.TRYWAIT P0, [UR5+0x8], R6 ;  /* 0x00000806ff0075a7 */ /* 0x000ea40008001105 */
[----:B--2---:R-:W-:Y:S05]  /*3e00*/  @P0 BRA `(.L_x_68) ;  /* 0x0000000000080947 */ /* 0x004fea0003800000 */
[----:B------:R-:W2:Y:S02]  /*3e10*/  SYNCS.PHASECHK.TRANS64.TRYWAIT P0, [UR5+0x8], R6 ;  /* 0x00000806ff0075a7 */ /* 0x000ea40008001105 */
[----:B--2---:R-:W-:Y:S05]  /*3e20*/  @!P0 BRA `(.L_x_69) ;  /* 0x0000007000908947 */ /* 0x004fea0003800000 */
.L_x_68:
[----:B------:R-:W-:Y:S01]  /*3e30*/  PRMT R4, R4, 0x654, R3 ;  /* 0x0000065404047816 */ /* 0x000fe20000000003 */
[----:B------:R-:W-:Y:S01]  /*3e40*/  HFMA2 R3, -RZ, RZ, 0, 5.9604644775390625e-08 ;  /* 0x00000001ff037431 */ /* 0x000fe200000001ff */
[----:B------:R-:W-:Y:S01]  /*3e50*/  UPRMT UR4, UR30, 0x654, UR7 ;  /* 0x000006541e047896 */ /* 0x000fe20008000007 */
[----:B------:R-:W-:Y:S02]  /*3e60*/  IMAD.MOV.U32 R8, RZ, RZ, 0xffff ;  /* 0x0000ffffff087424 */ /* 0x000fe400078e00ff */
[----:B--2---:R-:W-:Y:S02]  /*3e70*/  IMAD.MOV.U32 R6, RZ, RZ, 0x4 ;  /* 0x00000004ff067424 */ /* 0x004fe400078e00ff */
[----:B------:R-:W-:Y:S01]  /*3e80*/  IMAD.SHL.U32 R9, R10, 0x20, RZ ;  /* 0x000000200a097824 */ /* 0x000fe200078e00ff */
[----:B------:R-:W-:Y:S02]  /*3e90*/  MOV R5, UR4 ;  /* 0x0000000400057c02 */ /* 0x000fe40008000f00 */
[-C--:B------:R-:W-:Y:S01]  /*3ea0*/  SHF.L.U32 R8, R8, R10.reuse, RZ ;  /* 0x0000000a08087219 */ /* 0x080fe200000006ff */
[----:B------:R2:W-:Y:S01]  /*3eb0*/  SYNCS.ARRIVE.TRANS64.RED RZ, [UR4], R6 ;  /* 0x00000006ffff79a7 */ /* 0x0005e20008000404 */
[----:B------:R-:W-:Y:S01]  /*3ec0*/  SHF.L.U32 R7, R3, R10, RZ ;  /* 0x0000000a03077219 */ /* 0x000fe200000006ff */
[----:B------:R2:W-:Y:S04]  /*3ed0*/  STS [UR6+0x1a0], R9 ;  /* 0x0001a009ff007988 */ /* 0x0005e80008000806 */
[----:B------:R2:W-:Y:S04]  /*3ee0*/  STAS [R4.64], R10 ;  /* 0x0000000a04007dbd */ /* 0x0005e8000c0008ff */
[----:B------:R2:W-:Y:S04]  /*3ef0*/  ATOMS.OR RZ, [UR5+0x14], R8 ;  /* 0x00001408ffff798c */ /* 0x0005e8000b000005 */
[----:B------:R2:W-:Y:S04]  /*3f00*/  ATOMS.OR RZ, [UR5+0x18], R7 ;  /* 0x00001807ffff798c */ /* 0x0005e8000b000005 */
[----:B------:R2:W-:Y:S02]  /*3f10*/  ATOMS.XOR RZ, [UR5+0x10], R3 ;  /* 0x00001003ffff798c */ /* 0x0005e4000b800005 */
.L_x_65:
[----:B-1----:R-:W-:Y:S05]  /*3f20*/  BSYNC B0 ;  /* 0x0000000000007941 */ /* 0x002fea0003800000 */
.L_x_64:
[----:B------:R-:W-:Y:S05]  /*3f30*/  BRA.U UP1, `(.L_x_70) ;  /* 0x00000001016c7547 */ /* 0x000fea000b800000 */
[----:B------:R-:W-:-:S03]  /*3f40*/  UMOV UR4, 0xffffffff ;  /* 0xffffffff00047882 */ /* 0x000fc60000000000 */
[----:B------:R-:W-:Y:S05]  /*3f50*/  BRA.DIV UR4, `(.L_x_71) ;  /* 0x00000072045c7947 */ /* 0x000fea000b800000 */
[----:B------:R-:W-:-:S13]  /*3f60*/  ELECT P0, URZ, PT ;  /* 0x0000000000ff782f */ /* 0x000fda0003800000 */
.L_x_195:
[----:B------:R-:W-:Y:S05]  /*3f70*/  @!P0 BRA `(.L_x_70) ;  /* 0x00000000005c8947 */ /* 0x000fea0003800000 */
[----:B--2---:R-:W2:Y:S02]  /*3f80*/  LDS R4, [UR5+0x10] ;  /* 0x00001005ff047984 */ /* 0x004ea40008000800 */
[----:B--2---:R-:W-:-:S04]  /*3f90*/  SHF.L.U32 R4, R4, 0x1f, RZ ;  /* 0x0000001f04047819 */ /* 0x004fc800000006ff */
[----:B------:R-:W2:Y:S02]  /*3fa0*/  SYNCS.PHASECHK.TRANS64.TRYWAIT P0, [UR5+0x8], R4 ;  /* 0x00000804ff0075a7 */ /* 0x000ea40008001105 */
[----:B--2---:R-:W-:Y:S05]  /*3fb0*/  @P0 BRA `(.L_x_72) ;  /* 0x0000000000080947 */ /* 0x004fea0003800000 */
[----:B------:R-:W2:Y:S02]  /*3fc0*/  SYNCS.PHASECHK.TRANS64.TRYWAIT P0, [UR5+0x8], R4 ;  /* 0x00000804ff0075a7 */ /* 0x000ea40008001105 */
[----:B--2---:R-:W-:Y:S05]  /*3fd0*/  @!P0 BRA `(.L_x_73) ;  /* 0x0000007000608947 */ /* 0x004fea0003800000 */
.L_x_72:
[----:B------:R-:W3:Y:S01]  /*3fe0*/  LDS R6, [UR6+0x1a0] ;  /* 0x0001a006ff067984 */ /* 0x000ee20008000800 */
[----:B--2---:R-:W-:Y:S02]  /*3ff0*/  HFMA2 R3, -RZ, RZ, 0, 5.9604644775390625e-08 ;  /* 0x00000001ff037431 */ /* 0x004fe400000001ff */
[----:B------:R-:W-:Y:S01]  /*4000*/  IMAD.MOV.U32 R4, RZ, RZ, 0xffff ;  /* 0x0000ffffff047424 */ /* 0x000fe200078e00ff */
[----:B------:R-:W-:Y:S01]  /*4010*/  UPRMT UR4, UR30, 0x654, UR7 ;  /* 0x000006541e047896 */ /* 0x000fe20008000007 */
[----:B---3--:R-:W-:-:S03]  /*4020*/  IMAD.SHL.U32 R5, R6, 0x20, RZ ;  /* 0x0000002006057824 */ /* 0x008fc600078e00ff */
[-C--:B------:R-:W-:Y:S02]  /*4030*/  SHF.L.U32 R4, R4, R6.reuse, RZ ;  /* 0x0000000604047219 */ /* 0x080fe400000006ff */
[----:B------:R-:W-:Y:S01]  /*4040*/  SHF.L.U32 R6, R3, R6, RZ ;  /* 0x0000000603067219 */ /* 0x000fe200000006ff */
[----:B------:R3:W-:Y:S04]  /*4050*/  STS [UR6+0x1a0], R5 ;  /* 0x0001a005ff007988 */ /* 0x0007e80008000806 */
[----:B------:R3:W-:Y:S04]  /*4060*/  ATOMS.OR RZ, [UR5+0x14], R4 ;  /* 0x00001404ffff798c */ /* 0x0007e8000b000005 */
[----:B------:R3:W-:Y:S01]  /*4070*/  ATOMS.OR RZ, [UR5+0x18], R6 ;  /* 0x00001806ffff798c */ /* 0x0007e2000b000005 */
[----:B------:R-:W-:Y:S03]  /*4080*/  SYNCS.ARRIVE.TRANS64.RED.A1T0 RZ, [UR4], RZ ;  /* 0x000000ffffff79a7 */ /* 0x000fe60008100404 */
[----:B------:R3:W-:Y:S01]  /*4090*/  ATOMS.XOR RZ, [UR5+0x10], R3 ;  /* 0x00001003ffff798c */ /* 0x0007e2000b800005 */
[----:B------:R-:W-:Y:S05]  /*40a0*/  BRA `(.L_x_70) ;  /* 0x0000000000107947 */ /* 0x000fea0003800000 */
.L_x_63:
[----:B------:R-:W-:Y:S02]  /*40b0*/  MOV R3, 0xffffffff ;  /* 0xffffffff00037802 */ /* 0x000fe40000000f00 */
[----:B------:R-:W-:-:S03]  /*40c0*/  MOV R4, 0x40f0 ;  /* 0x000040f000047802 */ /* 0x000fc60000000f00 */
[----:B------:R2:W-:Y:S04]  /*40d0*/  STS [UR6+0x1a0], R3 ;  /* 0x0001a003ff007988 */ /* 0x0005e80008000806 */
[----:B-12--5:R-:W-:Y:S05]  /*40e0*/  CALL.REL.NOINC `($__internal_1_$__cuda_sm10x_tcgen05_guardrail_trap_phase_invalid_during_alloc) ;  /* 0x0000007800107944 */ /* 0x026fea0003c00000 */
.L_x_70:
[----:B------:R-:W-:Y:S05]  /*40f0*/  WARPSYNC.ALL ;  /* 0x0000000000007948 */ /* 0x000fea0003800000 */
[----:B------:R-:W4:Y:S01]  /*4100*/  S2UR UR17, SR_CgaCtaId ;  /* 0x00000000001179c3 */ /* 0x000f220000008800 */
[----:B------:R-:W-:Y:S01]  /*4110*/  UMOV UR4, 0x400 ;  /* 0x0000040000047882 */ /* 0x000fe20000000000 */
[----:B------:R-:W-:-:S06]  /*4120*/  NOP ;  /* 0x0000000000007918 */ /* 0x000fcc0000000000 */
[----:B------:R-:W-:Y:S06]  /*4130*/  BAR.ARV 0x6, 0xa0 ;  /* 0x0182800000007b1d */ /* 0x000fec0000002000 */
[----:B------:R-:W1:Y:S01]  /*4140*/  LDCU.64 UR6, c[0x0][0x388] ;  /* 0x00007100ff0677ac */ /* 0x000e620008000a00 */
[----:B------:R-:W-:Y:S01]  /*4150*/  LOP3.LUT R2, R2, 0xffff, RZ, 0xc0, !PT ;  /* 0x0000ffff02027812 */ /* 0x000fe200078ec0ff */
[----:B--2---:R-:W-:Y:S01]  /*4160*/  IMAD.MOV.U32 R8, RZ, RZ, 0x1 ;  /* 0x00000001ff087424 */ /* 0x004fe200078e00ff */
[----:B------:R-:W-:Y:S01]  /*4170*/  LOP3.LUT R0, R0, 0xffff, RZ, 0xc0, !PT ;  /* 0x0000ffff00007812 */ /* 0x000fe200078ec0ff */
[----:B------:R-:W2:Y:S01]  /*4180*/  LDCU.64 UR8, c[0x0][0x390] ;  /* 0x00007200ff0877ac */ /* 0x000ea20008000a00 */
[----:B------:R-:W-:Y:S01]  /*4190*/  R2UR UR18, R2 ;  /* 0x00000000021272ca */ /* 0x000fe200000e0000 */
[----:B------:R-:W-:Y:S01]  /*41a0*/  IMAD.MOV.U32 R2, RZ, RZ, RZ ;  /* 0x000000ffff027224 */ /* 0x000fe200078e00ff */
[----:B------:R-:W-:Y:S01]  /*41b0*/  R2UR UR28, R0 ;  /* 0x00000000001c72ca */ /* 0x000fe200000e0000 */
[----:B------:R-:W-:Y:S01]  /*41c0*/  IMAD.MOV.U32 R0, RZ, RZ, RZ ;  /* 0x000000ffff007224 */ /* 0x000fe200078e00ff */
[----:B------:R-:W-:Y:S01]  /*41d0*/  UMOV UR21, URZ ;  /* 0x000000ff00157c82 */ /* 0x000fe20008000000 */
[----:B----4-:R-:W-:-:S02]  /*41e0*/  ULEA UR17, UR17, UR4, 0x18 ;  /* 0x0000000411117291 */ /* 0x010fc4000f8ec0ff */
[----:B------:R-:W-:Y:S02]  /*41f0*/  UISETP.NE.AND UP3, UPT, UR31, URZ, UPT ;  /* 0x000000ff1f00728c */ /* 0x000fe4000bf65270 */
[----:B------:R-:W-:Y:S01]  /*4200*/  UIADD3 UR23, UPT, UPT, UR17, 0x158, URZ ;  /* 0x0000015811177890 */ /* 0x000fe2000fffe0ff */
[----:B------:R-:W-:Y:S01]  /*4210*/  UMOV UR16, URZ ;  /* 0x000000ff00107c82 */ /* 0x000fe20008000000 */
[----:B------:R-:W-:Y:S01]  /*4220*/  UMOV UR26, 0x0 ;  /* 0x00000000001a7882 */ /* 0x000fe20000000000 */
[----:B-1----:R-:W-:Y:S02]  /*4230*/  UIADD3 UR4, UPT, UPT, UR6, 0x1f, URZ ;  /* 0x0000001f06047890 */ /* 0x002fe4000fffe0ff */
[----:B---3--:R-:W1:Y:S01]  /*4240*/  LDS R3, [UR17+0x1a0] ;  /* 0x0001a011ff037984 */ /* 0x008e620008000800 */
[----:B------:R-:W-:Y:S02]  /*4250*/  UPRMT UR23, URZ, 0x654, UR23 ;  /* 0x00000654ff177896 */ /* 0x000fe40008000017 */
[----:B------:R-:W-:Y:S01]  /*4260*/  USHF.R.S32.HI UR5, URZ, 0x1f, UR4 ;  /* 0x0000001fff057899 */ /* 0x000fe20008011404 */
[----:B------:R-:W-:Y:S01]  /*4270*/  UMOV UR27, 0x10200010 ;  /* 0x10200010001b7882 */ /* 0x000fe20000000000 */
[----:B------:R-:W-:-:S02]  /*4280*/  UMOV UR24, 0x0 ;  /* 0x0000000000187882 */ /* 0x000fc40000000000 */
[----:B------:R-:W-:Y:S02]  /*4290*/  ULEA.HI UR4, UR5, UR4, URZ, 0x5 ;  /* 0x0000000405047291 */ /* 0x000fe4000f8f28ff */
[----:B------:R-:W-:Y:S02]  /*42a0*/  UIADD3 UR5, UPT, UPT, UR17, 0x8400, URZ ;  /* 0x0000840011057890 */ /* 0x000fe4000fffe0ff */
[----:B------:R-:W-:Y:S02]  /*42b0*/  USHF.R.S32.HI UR4, URZ, 0x5, UR4 ;  /* 0x00000005ff047899 */ /* 0x000fe40008011404 */
[----:B------:R-:W-:Y:S02]  /*42c0*/  USHF.R.U32.HI UR5, URZ, 0x4, UR5 ;  /* 0x00000004ff057899 */ /* 0x000fe40008011605 */
[----:B------:R-:W-:Y:S02]  /*42d0*/  UIMAD UR4, UR4, UR7, URZ ;  /* 0x00000007040472a4 */ /* 0x000fe4000f8e02ff */
[----:B------:R-:W-:-:S02]  /*42e0*/  ULOP3.LUT UR5, UR5, 0x3fff, URZ, 0xc0, !UPT ;  /* 0x00003fff05057892 */ /* 0x000fc4000f8ec0ff */
[----:B--2---:R-:W-:Y:S02]  /*42f0*/  UIMAD UR4, UR4, UR8, URZ ;  /* 0x00000008040472a4 */ /* 0x004fe4000f8e02ff */
[----:B------:R-:W-:Y:S02]  /*4300*/  ULOP3.LUT UR19, UR5, 0x10000, URZ, 0xfc, !UPT ;  /* 0x0001000005137892 */ /* 0x000fe4000f8efcff */
[----:B------:R-:W-:Y:S02]  /*4310*/  UIMAD UR6, UR4, UR9, URZ ;  /* 0x00000009040672a4 */ /* 0x000fe4000f8e02ff */
[----:B------:R-:W-:Y:S02]  /*4320*/  UIADD3 UR4, UPT, UPT, UR17, 0x28400, URZ ;  /* 0x0002840011047890 */ /* 0x000fe4000fffe0ff */
[----:B------:R-:W-:Y:S02]  /*4330*/  UIADD3 UR29, UPT, UPT, UR6, -0x1, URZ ;  /* 0xffffffff061d7890 */ /* 0x000fe4000fffe0ff */
[----:B------:R-:W-:-:S02]  /*4340*/  USHF.R.U32.HI UR4, URZ, 0x4, UR4 ;  /* 0x00000004ff047899 */ /* 0x000fc40008011604 */
[----:B------:R-:W-:Y:S02]  /*4350*/  UISETP.GE.AND UP4, UPT, UR6, 0x1, UPT ;  /* 0x000000010600788c */ /* 0x000fe4000bf86270 */
[----:B------:R-:W-:Y:S01]  /*4360*/  ULOP3.LUT UR4, UR4, 0x3fff, URZ, 0xc0, !UPT ;  /* 0x00003fff04047892 */ /* 0x000fe2000f8ec0ff */
[----:B------:R-:W-:-:S03]  /*4370*/  UMOV UR25, 0x10200010 ;  /* 0x1020001000197882 */ /* 0x000fc60000000000 */
[----:B------:R-:W-:Y:S01]  /*4380*/  ULOP3.LUT UR20, UR4, 0x10000, URZ, 0xfc, !UPT ;  /* 0x0001000004147892 */ /* 0x000fe2000f8efcff */
[C---:B-1----:R-:W-:Y:S01]  /*4390*/  VIADD R5, R3.reuse, 0x80 ;  /* 0x0000008003057836 */ /* 0x042fe20000000000 */
[----:B------:R-:W-:-:S04]  /*43a0*/  LOP3.LUT R4, R3, 0xffff, RZ, 0xc0, !PT ;  /* 0x0000ffff03047812 */ /* 0x000fc800078ec0ff */
[----:B------:R-:W-:-:S05]  /*43b0*/  LOP3.LUT R5, R5, 0xffff, RZ, 0xc0, !PT ;  /* 0x0000ffff05057812 */ /* 0x000fca00078ec0ff */
[----:B------:R1:W-:Y:S02]  /*43c0*/  STL.64 [R1], R4 ;  /* 0x0000000401007387 */ /* 0x0003e40000100a00 */
.L_x_82:
[----:B-1----:R-:W-:-:S04]  /*43d0*/  SHF.L.U32 R5, R2, 0x1f, RZ ;  /* 0x0000001f02057819 */ /* 0x002fc800000006ff */
[----:B------:R-:W1:Y:S02]  /*43e0*/  SYNCS.PHASECHK.TRANS64.TRYWAIT P0, [UR17+0x150], R5 ;  /* 0x00015005ff0075a7 */ /* 0x000e640008001111 */
[----:B-1-34-:R-:W-:Y:S05]  /*43f0*/  @!P0 BRA `(.L_x_74) ;  /* 0x0000006c00708947 */ /* 0x01afea0003800000 */
.L_x_197:
[----:B-1----:R-:W1:Y:S01]  /*4400*/  LDS.128 R4, [UR17+0x190] ;  /* 0x00019011ff047984 */ /* 0x002e620008000c00 */
[----:B------:R-:W-:Y:S01]  /*4410*/  ULEA UR22, UR21, UR17, 0x3 ;  /* 0x0000001115167291 */ /* 0x000fe2000f8e18ff */
[----:B------:R-:W-:Y:S01]  /*4420*/  @!PT LDS RZ, [RZ] ;  /* 0x00000000fffff984 */ /* 0x000fe20000000800 */
[----:B------:R-:W-:Y:S01]  /*4430*/  @!PT LDS RZ, [RZ] ;  /* 0x00000000fffff984 */ /* 0x000fe20000000800 */
[----:B------:R-:W-:Y:S01]  /*4440*/  @!PT LDS RZ, [RZ] ;  /* 0x00000000fffff984 */ /* 0x000fe20000000800 */
[----:B------:R-:W-:Y:S01]  /*4450*/  @!PT LDS RZ, [RZ] ;  /* 0x00000000fffff984 */ /* 0x000fe20000000800 */
[----:B------:R2:W-:Y:S06]  /*4460*/  MEMBAR.ALL.CTA ;  /* 0x0000000000007992 */ /* 0x0005ec0000008000 */
[----:B--2---:R-:W2:Y:S02]  /*4470*/  FENCE.VIEW.ASYNC.S ;  /* 0x00000000000073c6 */ /* 0x004ea40000000000 */
[----:B--2---:R-:W-:Y:S01]  /*4480*/  SYNCS.ARRIVE.TRANS64.RED.A1T0 RZ, [UR23], RZ ;  /* 0x000000ffffff79a7 */ /* 0x004fe20008100417 */
[----:B-1----:R-:W-:Y:S01]  /*4490*/  LOP3.LUT P2, RZ, R6, 0x1, RZ, 0xc0, !PT ;  /* 0x0000000106ff7812 */ /* 0x002fe2000784c0ff */
[----:B------:R-:W-:-:S12]  /*44a0*/  BRA.U UP3, `(.L_x_75) ;  /* 0x00000001030c7547 */ /* 0x000fd8000b800000 */
[----:B------:R-:W-:-:S04]  /*44b0*/  SHF.L.U32 R5, R8, 0x1f, RZ ;  /* 0x0000001f08057819 */ /* 0x000fc800000006ff */
[----:B------:R-:W1:Y:S02]  /*44c0*/  SYNCS.PHASECHK.TRANS64.TRYWAIT P0, [UR22+0x170], R5 ;  /* 0x00017005ff0075a7 */ /* 0x000e640008001116 */
[----:B-1----:R-:W-:Y:S05]  /*44d0*/  @!P0 BRA `(.L_x_76) ;  /* 0x0000006c00508947 */ /* 0x002fea0003800000 */
.L_x_75:
[----:B------:R-:W-:Y:S05]  /*44e0*/  BRA.U UP3, `(.L_x_77) ;  /* 0x0000000103d47547 */ /* 0x000fea000b800000 */
[----:B------:R-:W-:Y:S05]  /*44f0*/  BRA.U !UP4, `(.L_x_78) ;  /* 0x000000010cc47547 */ /* 0x000fea000b800000 */
[----:B------:R-:W-:Y:S01]  /*4500*/  ULEA UR4, UR21, UR49, 0x2 ;  /* 0x0000003115047291 */ /* 0x000fe2000f8e10ff */
[----:B-1----:R-:W-:-:S08]  /*4510*/  SHF.L.U32 R4, R0, 0x1f, RZ ;  /* 0x0000001f00047819 */ /* 0x002fd000000006ff */
[----:B------:R-:W5:Y:S01]  /*4520*/  LDL R5, [UR4] ;  /* 0x00000004ff057983 */ /* 0x000f620008100800 */
[----:B------:R-:W-:Y:S02]  /*4530*/  ULEA UR4, UR16, UR17, 0x3 ;  /* 0x0000001110047291 */ /* 0x000fe4000f8e18ff */
[----:B------:R-:W-:Y:S01]  /*4540*/  UPLOP3.LUT UP2, UPT, UPT, UPT, UPT, 0x40, 0x4 ;  /* 0x000000000004789c */ /* 0x000fe20003f4e870 */
[----:B------:R-:W-:Y:S01]  /*4550*/  UMOV UR15, UR29 ;  /* 0x0000001d000f7c82 */ /* 0x000fe20008000000 */
[----:B------:R-:W-:-:S05]  /*4560*/  UMOV UR5, UR16 ;  /* 0x0000001000057c82 */ /* 0x000fca0008000000 */
[----:B------:R1:W2:Y:S04]  /*4570*/  SYNCS.PHASECHK.TRANS64.TRYWAIT P1, [UR4], R4 ;  /* 0x00000004ff0075a7 */ /* 0x0002a80008021104 */
.L_x_81:
[----:B---3--:R-:W-:Y:S01]  /*4580*/  ULEA UR10, UR5, UR17, 0x3 ;  /* 0x00000011050a7291 */ /* 0x008fe2000f8e18ff */
[----:B--2-4-:R-:W-:Y:S11]  /*4590*/  @P1 BRA `(.L_x_79) ;  /* 0x00000000000c1947 */ /* 0x014ff60003800000 */
[----:B------:R-:W-:Y:S04]  /*45a0*/  SHF.L.U32 R6, R0, 0x1f, RZ ;  /* 0x0000001f00067819 */ /* 0x000fe800000006ff */
[----:B------:R-:W2:Y:S02]  /*45b0*/  SYNCS.PHASECHK.TRANS64.TRYWAIT P0, [UR10], R6 ;  /* 0x00000006ff0075a7 */ /* 0x000ea4000800110a */
[----:B--2---:R-:W-:Y:S05]  /*45c0*/  @!P0 BRA `(.L_x_80) ;  /* 0x0000006c002c8947 */ /* 0x004fea0003800000 */
.L_x_79:
[----:B------:R-:W-:Y:S01]  /*45d0*/  UISETP.NE.AND UP0, UPT, UR15, URZ, UPT ;  /* 0x000000ff0f00728c */ /* 0x000fe2000bf05270 */
[----:B------:R-:W-:Y:S01]  /*45e0*/  PLOP3.LUT P1, PT, PT, PT, PT, 0x80, 0x8 ;  /* 0x000000000008781c */ /* 0x000fe20003f2f070 */
[----:B------:R-:W-:Y:S02]  /*45f0*/  UIADD3 UR4, UPT, UPT, UR5, 0x1, URZ ;  /* 0x0000000105047890 */ /* 0x000fe4000fffe0ff */
[----:B------:R-:W-:Y:S02]  /*4600*/  ULEA UR8, UR5, UR20, 0x8 ;  /* 0x0000001405087291 */ /* 0x000fe4000f8e40ff */
[----:B------:R-:W-:Y:S01]  /*4610*/  UISETP.NE.AND UP1, UPT, UR4, 0x10, UPT ;  /* 0x000000100400788c */ /* 0x000fe2000bf25270 */
[----:B------:R-:W-:Y:S01]  /*4620*/  PLOP3.LUT P0, PT, PT, PT, UP0, 0x80, 0x8 ;  /* 0x000000000008781c */ /* 0x000fe20003f0f008 */
[----:B------:R-:W-:Y:S02]  /*4630*/  UIADD3 UR12, UPT, UPT, UR8, 0x2, URZ ;  /* 0x00000002080c7890 */ /* 0x000fe4000fffe0ff */
[----:B------:R-:W-:Y:S02]  /*4640*/  USEL UR6, URZ, 0x1, UP1 ;  /* 0x00000001ff067887 */ /* 0x000fe40008800000 */
[----:B------:R-:W-:Y:S02]  /*4650*/  USEL UR16, UR4, URZ, UP1 ;  /* 0x000000ff04107287 */ /* 0x000fe40008800000 */
[----:B------:R-:W-:Y:S02]  /*4660*/  UIADD3 UR10, UPT, UPT, UR10, 0x80, URZ ;  /* 0x000000800a0a7890 */ /* 0x000fe4000fffe0ff */
[----:B------:R-:W-:Y:S01]  /*4670*/  @UP0 ULEA UR4, UR16, UR17, 0x3 ;  /* 0x0000001110040291 */ /* 0x000fe2000f8e18ff */
[----:B------:R-:W-:Y:S01]  /*4680*/  LOP3.LUT R0, R0, UR6, RZ, 0x3c, !PT ;  /* 0x0000000600007c12 */ /* 0x000fe2000f8e3cff */
[----:B------:R-:W-:Y:S01]  /*4690*/  UMOV UR9, 0x80004020 ;  /* 0x8000402000097882 */ /* 0x000fe20000000000 */
[----:B------:R-:W-:Y:S01]  /*46a0*/  UMOV UR13, 0x80004020 ;  /* 0x80004020000d7882 */ /* 0x000fe20000000000 */
[----:B------:R-:W-:Y:S01]  /*46b0*/  UMOV UR7, 0x80004020 ;  /* 0x8000402000077882 */ /* 0x000fe20000000000 */
[----:B-1----:R-:W-:Y:S04]  /*46c0*/  @P0 SHF.L.U32 R4, R0, 0x1f, RZ ;  /* 0x0000001f00040819 */ /* 0x002fe800000006ff */
[----:B------:R3:W4:Y:S01]  /*46d0*/  @P0 SYNCS.PHASECHK.TRANS64.TRYWAIT P1, [UR4], R4 ;  /* 0x00000004ff0005a7 */ /* 0x0007220008021104 */
[----:B------:R-:W-:Y:S11]  /*46e0*/  ELECT P0, URZ, PT ;  /* 0x0000000000ff782f */ /* 0x000ff60003800000 */
[----:B------:R-:W-:Y:S02]  /*46f0*/  @!UPT UIADD3 URZ, UPT, UPT, URZ, URZ, URZ ;  /* 0x000000fffffff290 */ /* 0x000fe4000fffe0ff */
[C---:B-----5:R-:W-:Y:S01]  /*4700*/  @P0 R2UR.BROADCAST UR14, R5.reuse ;  /* 0x00000000050e02ca */ /* 0x060fe200008e0000 */
[----:B------:R-:W-:Y:S01]  /*4710*/  ULEA UR4, UR5, UR19, 0x9 ;  /* 0x0000001305047291 */ /* 0x000fe2000f8e48ff */
[----:B------:R-:W-:Y:S11]  /*4720*/  ELECT P0, URZ, PT ;  /* 0x0000000000ff782f */ /* 0x000ff60003800000 */
[----:B------:R-:W-:Y:S02]  /*4730*/  @!UPT UIADD3 URZ, UPT, UPT, URZ, URZ, URZ ;  /* 0x000000fffffff290 */ /* 0x000fe4000fffe0ff */
[----:B------:R-:W-:Y:S01]  /*4740*/  @P0 R2UR.BROADCAST UR11, R5 ;  /* 0x00000000050b02ca */ /* 0x000fe200008e0000 */
[----:B------:R-:W-:Y:S01]  /*4750*/  UIADD3 UR6, UPT, UPT, UR4, 0x2, URZ ;  /* 0x0000000204067890 */ /* 0x000fe2000fffe0ff */
[----:B------:R-:W-:Y:S02]  /*4760*/  UMOV UR5, 0x80004020 ;  /* 0x8000402000057882 */ /* 0x000fe40000000000 */
[----:B------:R1:W-:Y:S01]  /*4770*/  UTCHMMA.2CTA gdesc[UR4], gdesc[UR8], tmem[UR14], tmem[UR26], idesc[UR27], UP2 ;  /* 0x00ff1a08040075ea */ /* 0x0003e2000920000e */
[----:B------:R-:W-:Y:S08]  /*4780*/  UPLOP3.LUT UP2, UPT, UPT, UPT, UPT, 0x80, 0x8 ;  /* 0x000000000008789c */ /* 0x000ff00003f4f070 */
[----:B------:R3:W-:Y:S01]  /*4790*/  UTCHMMA.2CTA gdesc[UR6], gdesc[UR12], tmem[UR11], tmem[UR24], idesc[UR25], UPT ;  /* 0x00ff180c060075ea */ /* 0x0007e2000ba0000b */
[----:B------:R3:W-:Y:S01]  /*47a0*/  UTCBAR.2CTA.MULTICAST [UR10], URZ, UR18 ;  /* 0x000000ff0a0073e9 */ /* 0x0007e20008200812 */
[----:B-1----:R-:W-:Y:S02]  /*47b0*/  UIADD3 UR4, UPT, UPT, UR15, 0x1, URZ ;  /* 0x000000010f047890 */ /* 0x002fe4000fffe0ff */
[----:B------:R-:W-:Y:S02]  /*47c0*/  UIADD3 UR8, UPT, UPT, UR15, -0x1, URZ ;  /* 0xffffffff0f087890 */ /* 0x000fe4000fffe0ff */
[----:B------:R-:W-:Y:S01]  /*47d0*/  UISETP.GT.U32.AND UP0, UPT, UR4, 0x1, UPT ;  /* 0x000000010400788c */ /* 0x000fe2000bf04070 */
[----:B------:R-:W-:Y:S04]  /*47e0*/  UMOV UR5, UR16 ;  /* 0x0000001000057c82 */ /* 0x000fe80008000000 */
[----:B------:R-:W-:Y:S04]  /*47f0*/  UMOV UR15, UR8 ;  /* 0x00000008000f7c82 */ /* 0x000fe80008000000 */
[----:B------:R-:W-:Y:S05]  /*4800*/  BRA.U UP0, `(.L_x_81) ;  /* 0xfffffffd005c7547 */ /* 0x000fea000b83ffff */
.L_x_78:
[----:B------:R-:W-:-:S09]  /*4810*/  UIADD3 UR4, UPT, UPT, UR22, 0x160, URZ ;  /* 0x0000016016047890 */ /* 0x000fd2000fffe0ff */
[----:B------:R2:W-:Y:S01]  /*4820*/  UTCBAR.2CTA.MULTICAST [UR4], URZ, UR28 ;  /* 0x000000ff040073e9 */ /* 0x0005e2000820081c */
[----:B------:R-:W-:Y:S02]  /*4830*/  NOP ;  /* 0x0000000000007918 */ /* 0x000fe40000000000 */
.L_x_77:
[----:B--2---:R-:W-:Y:S01]  /*4840*/  UIADD3 UR4, UPT, UPT, UR21, 0x1, URZ ;  /* 0x0000000115047890 */ /* 0x004fe2000fffe0ff */
[----:B------:R-:W-:-:S03]  /*4850*/  LOP3.LUT R2, R2, 0x1, RZ, 0x3c, !PT ;  /* 0x0000000102027812 */ /* 0x000fc600078e3cff */
[----:B------:R-:W-:-:S04]  /*4860*/  UISETP.NE.AND UP0, UPT, UR4, 0x2, UPT ;  /* 0x000000020400788c */ /* 0x000fc8000bf05270 */
[----:B------:R-:W-:Y:S02]  /*4870*/  USEL UR5, URZ, 0x1, UP0 ;  /* 0x00000001ff057887 */ /* 0x000fe40008000000 */
[----:B------:R-:W-:-:S04]  /*4880*/  USEL UR21, UR4, URZ, UP0 ;  /* 0x000000ff04157287 */ /* 0x000fc80008000000 */
[----:B------:R-:W-:Y:S01]  /*4890*/  LOP3.LUT R8, R8, UR5, RZ, 0x3c, !PT ;  /* 0x0000000508087c12 */ /* 0x000fe2000f8e3cff */
[----:B------:R-:W-:Y:S07]  /*48a0*/  @P2 BRA `(.L_x_82) ;  /* 0xfffffff800c82947 */ /* 0x000fee000383ffff */
[----:B------:R-:W2:Y:S01]  /*48b0*/  S2UR UR8, SR_CgaCtaId ;  /* 0x00000000000879c3 */ /* 0x000ea20000008800 */
[----:B------:R-:W-:Y:S01]  /*48c0*/  ELECT P0, URZ, PT ;  /* 0x0000000000ff782f */ /* 0x000fe20003800000 */
[----:B------:R-:W-:Y:S01]  /*48d0*/  HFMA2 R0, -RZ, RZ, 0, 5.9604644775390625e-08 ;  /* 0x00000001ff007431 */ /* 0x000fe200000001ff */
[----:B------:R-:W-:-:S05]  /*48e0*/  UMOV UR4, 0x40 ;  /* 0x0000004000047882 */ /* 0x000fca0000000000 */
[----:B------:R-:W-:Y:S01]  /*48f0*/  UVIRTCOUNT.DEALLOC.SMPOOL 0x80 ;  /* 0x000000800000784c */ /* 0x000fe20000000000 */
[----:B------:R-:W-:Y:S02]  /*4900*/  UISETP.NE.AND UP0, UPT, UR31, URZ, UPT ;  /* 0x000000ff1f00728c */ /* 0x000fe4000bf05270 */
[----:B--2---:R-:W-:-:S09]  /*4910*/  ULEA UR8, UR8, UR4, 0x18 ;  /* 0x0000000408087291 */ /* 0x004fd2000f8ec0ff */
[----:B------:R2:W-:Y:S01]  /*4920*/  @P0 STS.U8 [UR8+0x1c], R0 ;  /* 0x00001c00ff000988 */ /* 0x0005e20008000008 */
[----:B------:R-:W-:Y:S05]  /*4930*/  BRA.U UP0, `(.L_x_83) ;  /* 0x0000000100587547 */ /* 0x000fea000b800000 */
[----:B------:R-:W-:Y:S01]  /*4940*/  UIADD3 UR5, UPT, UPT, UR17, 0x170, URZ ;  /* 0x0000017011057890 */ /* 0x000fe2000fffe0ff */
[----:B------:R-:W-:-:S03]  /*4950*/  SHF.L.U32 R2, R8, 0x1f, RZ ;  /* 0x0000001f08027819 */ /* 0x000fc600000006ff */
[----:B------:R-:W-:-:S09]  /*4960*/  ULEA UR4, UR21, UR5, 0x3 ;  /* 0x0000000515047291 */ /* 0x000fd2000f8e18ff */
[----:B------:R-:W1:Y:S02]  /*4970*/  SYNCS.PHASECHK.TRANS64.TRYWAIT P0, [UR4], R2 ;  /* 0x00000002ff0075a7 */ /* 0x000e640008001104 */
[----:B-1----:R-:W-:Y:S05]  /*4980*/  @!P0 BRA `(.L_x_84) ;  /* 0x0000006800548947 */ /* 0x002fea0003800000 */
.L_x_201:
[----:B------:R-:W-:-:S04]  /*4990*/  UIADD3 UR4, UPT, UPT, UR21, 0x1, URZ ;  /* 0x0000000115047890 */ /* 0x000fc8000fffe0ff */
[----:B------:R-:W-:-:S04]  /*49a0*/  UISETP.NE.AND UP1, UPT, UR4, 0x2, UPT ;  /* 0x000000020400788c */ /* 0x000fc8000bf25270 */
[----:B---3--:R-:W-:Y:S02]  /*49b0*/  USEL UR6, URZ, 0x1, UP1 ;  /* 0x00000001ff067887 */ /* 0x008fe40008800000 */
[----:B------:R-:W-:-:S04]  /*49c0*/  USEL UR4, UR4, URZ, UP1 ;  /* 0x000000ff04047287 */ /* 0x000fc80008800000 */
[----:B------:R-:W-:Y:S01]  /*49d0*/  ULEA UR4, UR4, UR5, 0x3 ;  /* 0x0000000504047291 */ /* 0x000fe2000f8e18ff */
[----:B-1----:R-:W-:-:S04]  /*49e0*/  LOP3.LUT R2, R8, UR6, RZ, 0x3c, !PT ;  /* 0x0000000608027c12 */ /* 0x002fc8000f8e3cff */
[----:B------:R-:W-:Y:S01]  /*49f0*/  SHF.L.U32 R2, R2, 0x1f, RZ ;  /* 0x0000001f02027819 */ /* 0x000fe200000006ff */
[----:B--2---:R-:W-:-:S04]  /*4a00*/  IMAD.U32 R0, RZ, RZ, UR4 ;  /* 0x00000004ff007e24 */ /* 0x004fc8000f8e00ff */
[----:B------:R1:W2:Y:S03]  /*4a10*/  SYNCS.PHASECHK.TRANS64.TRYWAIT P0, [R0+URZ], R2 ;  /* 0x00000002000075a7 */ /* 0x0002a600080011ff */
[----:B--2---:R-:W-:Y:S05]  /*4a20*/  @!P0 NANOSLEEP.SYNCS 0x989680 ;  /* 0x009896800000895d */ /* 0x004fea0003900000 */
[----:B------:R-:W2:Y:S02]  /*4a30*/  @!P0 SYNCS.PHASECHK.TRANS64 P0, [R0+URZ], R2 ;  /* 0x00000002000085a7 */ /* 0x000ea400080010ff */
[----:B--2---:R-:W-:Y:S05]  /*4a40*/  @P0 BRA `(.L_x_85) ;  /* 0x0000000000200947 */ /* 0x004fea0003800000 */
.L_x_86:
[----:B--2---:R2:W3:Y:S02]  /*4a50*/  SYNCS.PHASECHK.TRANS64.TRYWAIT P0, [R0+URZ], R2 ;  /* 0x00000002000075a7 */ /* 0x0044e400080011ff */
[----:B---3--:R-:W-:Y:S05]  /*4a60*/  @!P0 NANOSLEEP.SYNCS 0x989680 ;  /* 0x009896800000895d */ /* 0x008fea0003900000 */
[----:B------:R-:W3:Y:S02]  /*4a70*/  @!P0 SYNCS.PHASECHK.TRANS64 P0, [R0+URZ], R2 ;  /* 0x00000002000085a7 */ /* 0x000ee400080010ff */
[----:B---3--:R-:W-:Y:S05]  /*4a80*/  @!P0 BRA `(.L_x_86) ;  /* 0xfffffffc00f08947 */ /* 0x008fea000383ffff */
[----:B------:R-:W-:Y:S05]  /*4a90*/  BRA `(.L_x_85) ;  /* 0x00000000000c7947 */ /* 0x000fea0003800000 */
.L_x_83:
[----:B------:R-:W-:-:S04]  /*4aa0*/  UIADD3 UR4, UPT, UPT, UR17, 0x180, URZ ;  /* 0x0000018011047890 */ /* 0x000fc8000fffe0ff */
[----:B------:R-:W-:-:S09]  /*4ab0*/  UPRMT UR4, UR30, 0x654, UR4 ;  /* 0x000006541e047896 */ /* 0x000fd20008000004 */
[----:B------:R-:W-:Y:S03]  /*4ac0*/  SYNCS.ARRIVE.TRANS64.RED.A1T0 RZ, [UR4], RZ ;  /* 0x000000ffffff79a7 */ /* 0x000fe60008100404 */
.L_x_85:
[----:B-12---:R-:W-:Y:S01]  /*4ad0*/  SHF.L.U32 R2, RZ, 0x1f, RZ ;  /* 0x0000001fff027819 */ /* 0x006fe200000006ff */
[----:B------:R-:W-:Y:S01]  /*4ae0*/  UIADD3 UR4, UPT, UPT, UR17, 0x180, URZ ;  /* 0x0000018011047890 */ /* 0x000fe2000fffe0ff */
[----:B------:R-:W-:Y:S02]  /*4af0*/  PLOP3.LUT P0, PT, PT, PT, UP0, 0x80, 0x8 ;  /* 0x000000000008781c */ /* 0x000fe40003f0f008 */
[----:B----4-:R-:W1:Y:S02]  /*4b00*/  SYNCS.PHASECHK.TRANS64.TRYWAIT P1, [UR17+0x180], R2 ;  /* 0x00018002ff0075a7 */ /* 0x010e640008021111 */
[----:B-1----:R-:W-:Y:S09]  /*4b10*/  @!P1 BRA `(.L_x_87) ;  /* 0x0000006800089947 */ /* 0x002ff20003800000 */
.L_x_203:
[----:B------:R-:W-:Y:S01]  /*4b20*/  @!UP0 UPRMT UR4, UR30, 0x654, UR4 ;  /* 0x000006541e048896 */ /* 0x000fe20008000004 */
[----:B------:R-:W-:Y:S01]  /*4b30*/  LOP3.LUT R3, R3, 0xffff, RZ, 0xc0, !PT ;  /* 0x0000ffff03037812 */ /* 0x000fe200078ec0ff */
[----:B-1----:R-:W-:-:S03]  /*4b40*/  IMAD.MOV.U32 R2, RZ, RZ, 0xffff ;  /* 0x0000ffffff027424 */ /* 0x002fc600078e00ff */
[----:B------:R-:W-:-:S04]  /*4b50*/  SHF.R.U32.HI R3, RZ, 0x5, R3 ;  /* 0x00000005ff037819 */ /* 0x000fc80000011603 */
[----:B------:R-:W-:Y:S01]  /*4b60*/  @!P0 SYNCS.ARRIVE.TRANS64.RED.A1T0 RZ, [UR4], RZ ;  /* 0x000000ffffff89a7 */ /* 0x000fe20008100404 */
[----:B------:R-:W-:Y:S01]  /*4b70*/  NOP ;  /* 0x0000000000007918 */ /* 0x000fe20000000000 */
[----:B------:R-:W1:Y:S01]  /*4b80*/  LDS R0, [UR8+0x14] ;  /* 0x00001408ff007984 */ /* 0x000e620008000800 */
[----:B------:R-:W-:-:S04]  /*4b90*/  SHF.L.U32 R2, R2, R3, RZ ;  /* 0x0000000302027219 */ /* 0x000fc800000006ff */
[----:B-1----:R-:W-:-:S04]  /*4ba0*/  LOP3.LUT R0, R0, R2, RZ, 0xc0, !PT ;  /* 0x0000000200007212 */ /* 0x002fc800078ec0ff */
[----:B------:R-:W-:Y:S01]  /*4bb0*/  ISETP.NE.AND P0, PT, R0, R2, PT ;  /* 0x000000020000720c */ /* 0x000fe20003f05270 */
[----:B------:R-:W-:-:S05]  /*4bc0*/  IMAD.MOV.U32 R0, RZ, RZ, 0x1 ;  /* 0x00000001ff007424 */ /* 0x000fca00078e00ff */
[----:B------:R-:W-:-:S07]  /*4bd0*/  SHF.L.U32 R0, R0, R3, RZ ;  /* 0x0000000300007219 */ /* 0x000fce00000006ff */
[----:B------:R-:W-:Y:S05]  /*4be0*/  @P0 BRA `(.L_x_88) ;  /* 0x00000000005c0947 */ /* 0x000fea0003800000 */
[----:B------:R-:W1:Y:S02]  /*4bf0*/  LDS R3, [UR8+0x18] ;  /* 0x00001808ff037984 */ /* 0x000e640008000800 */
[----:B-1----:R-:W-:-:S04]  /*4c00*/  LOP3.LUT R3, R3, R0, RZ, 0xc0, !PT ;  /* 0x0000000003037212 */ /* 0x002fc800078ec0ff */
[----:B------:R-:W-:-:S13]  /*4c10*/  ISETP.NE.AND P0, PT, R3, R0, PT ;  /* 0x000000000300720c */ /* 0x000fda0003f05270 */
[----:B------:R-:W-:Y:S05]  /*4c20*/  @P0 BRA `(.L_x_89) ;  /* 0x0000000000400947 */ /* 0x000fea0003800000 */
[----:B------:R-:W-:Y:S01]  /*4c30*/  R2UR UR4, R2 ;  /* 0x00000000020472ca */ /* 0x000fe200000e0000 */
[----:B------:R-:W1:Y:S01]  /*4c40*/  S2R R3, SR_LANEID ;  /* 0x0000000000037919 */ /* 0x000e620000000000 */
[----:B------:R-:W-:-:S04]  /*4c50*/  LOP3.LUT R0, RZ, R0, RZ, 0x33, !PT ;  /* 0x00000000ff007212 */ /* 0x000fc800078e33ff */
[----:B---3--:R-:W2:Y:S07]  /*4c60*/  REDUX UR6, R0 ;  /* 0x00000000000673c4 */ /* 0x008eae0000000000 */
[----:B------:R-:W-:-:S03]  /*4c70*/  ULOP3.LUT UR5, URZ, UR4, URZ, 0x33, !UPT ;  /* 0x00000004ff057292 */ /* 0x000fc6000f8e33ff */
[----:B------:R-:W-:Y:S02]  /*4c80*/  VOTEU.ANY UR4, UPT, PT ;  /* 0x0000000000047886 */ /* 0x000fe400038e0100 */
[----:B------:R-:W-:Y:S01]  /*4c90*/  UFLO.U32 UR4, UR4 ;  /* 0x00000004000472bd */ /* 0x000fe200080e0000 */
[----:B------:R-:W-:-:S04]  /*4ca0*/  IMAD.U32 R2, RZ, RZ, UR5 ;  /* 0x00000005ff027e24 */ /* 0x000fc8000f8e00ff */
[----:B------:R-:W3:Y:S02]  /*4cb0*/  REDUX UR7, R2 ;  /* 0x00000000020773c4 */ /* 0x000ee40000000000 */
[----:B------:R4:W-:Y:S01]  /*4cc0*/  UTCATOMSWS.AND URZ, UR5 ;  /* 0x0000000500ff79e3 */ /* 0x0009e20008000000 */
[----:B--2---:R-:W-:Y:S01]  /*4cd0*/  IMAD.U32 R0, RZ, RZ, UR6 ;  /* 0x00000006ff007e24 */ /* 0x004fe2000f8e00ff */
[----:B-1----:R-:W-:Y:S01]  /*4ce0*/  ISETP.EQ.U32.AND P0, PT, R3, UR4, PT ;  /* 0x0000000403007c0c */ /* 0x002fe2000bf02070 */
[----:B---3--:R-:W-:-:S12]  /*4cf0*/  IMAD.U32 R2, RZ, RZ, UR7 ;  /* 0x00000007ff027e24 */ /* 0x008fd8000f8e00ff */
[----:B------:R4:W-:Y:S04]  /*4d00*/  @P0 ATOMS.AND RZ, [UR8+0x14], R2 ;  /* 0x00001402ffff098c */ /* 0x0009e8000a800008 */
[----:B------:R4:W-:Y:S01]  /*4d10*/  @P0 ATOMS.AND RZ, [UR8+0x18], R0 ;  /* 0x00001800ffff098c */ /* 0x0009e2000a800008 */
[----:B------:R-:W-:Y:S05]  /*4d20*/  BRA `(.L_x_90) ;  /* 0x0000000000147947 */ /* 0x000fea0003800000 */
.L_x_89:
[----:B------:R-:W-:Y:S02]  /*4d30*/  MOV R2, 0x4d50 ;  /* 0x00004d5000027802 */ /* 0x000fe40000000f00 */
[----:B---3-5:R-:W-:Y:S05]  /*4d40*/  CALL.REL.NOINC `($__internal_0_$__cuda_sm10x_tcgen05_guardrail_trap_col_being_dealloced_not_returned_by_alloc) ;  /* 0x0000006800ec7944 */ /* 0x028fea0003c00000 */
[----:B------:R-:W-:Y:S05]  /*4d50*/  BRA `(.L_x_90) ;  /* 0x0000000000087947 */ /* 0x000fea0003800000 */
.L_x_88:
[----:B------:R-:W-:Y:S02]  /*4d60*/  MOV R2, 0x4d80 ;  /* 0x00004d8000027802 */ /* 0x000fe40000000f00 */
[----:B---3-5:R-:W-:Y:S05]  /*4d70*/  CALL.REL.NOINC `($__internal_2_$__cuda_sm10x_tcgen05_guardrail_trap_unallocated_columns_being_dealloced) ;  /* 0x0000006800f87944 */ /* 0x028fea0003c00000 */
.L_x_90:
[----:B------:R-:W-:Y:S01]  /*4d80*/  NOP ;  /* 0x0000000000007918 */ /* 0x000fe20000000000 */
[----:B----4-:R-:W-:Y:S05]  /*4d90*/  EXIT ;  /* 0x000000000000794d */ /* 0x010fea0003800000 */
.L_x_62:
[----:B------:R-:W-:-:S09]  /*4da0*/  UISETP.NE.OR UP0, UPT, UR18, 0x3, !UP3 ;  /* 0x000000031200788c */ /* 0x000fd2000df05670 */
[----:B------:R-:W-:Y:S05]  /*4db0*/  BRA.U UP0, `(.L_x_91) ;  /* 0x0000001100e47547 */ /* 0x000fea000b800000 */
[----:B------:R-:W2:Y:S01]  /*4dc0*/  LDCU.64 UR4, c[0x0][0x988] ;  /* 0x00013100ff0477ac */ /* 0x000ea20008000a00 */
[----:B------:R-:W3:Y:S01]  /*4dd0*/  S2UR UR10, SR_CgaCtaId ;  /* 0x00000000000a79c3 */ /* 0x000ee20000008800 */
[----:B------:R-:W-:Y:S01]  /*4de0*/  HFMA2 R10, -RZ, RZ, 0, 5.9604644775390625e-08 ;  /* 0x00000001ff0a7431 */ /* 0x000fe200000001ff */
[----:B------:R-:W-:Y:S01]  /*4df0*/  MOV R9, RZ ;  /* 0x000000ff00097202 */ /* 0x000fe20000000f00 */
[----:B------:R-:W4:Y:S01]  /*4e00*/  LDCU UR44, c[0x0][0x370] ;  /* 0x00006e00ff2c77ac */ /* 0x000f220008000800 */
[----:B------:R-:W-:Y:S01]  /*4e10*/  HFMA2 R3, -RZ, RZ, 0, 0.0078125 ;  /* 0x00002000ff037431 */ /* 0x000fe200000001ff */
[----:B------:R-:W4:Y:S03]  /*4e20*/  LDCU.128 UR28, c[0x0][0xc10] ;  /* 0x00018200ff1c77ac */ /* 0x000f260008000c00 */
[----:B------:R-:W1:Y:S01]  /*4e30*/  LDC.64 R12, c[0x0][0x348] ;  /* 0x0000d200ff0c7b82 */ /* 0x000e620000000a00 */
[----:B------:R-:W3:Y:S01]  /*4e40*/  LDCU UR38, c[0x0][0x374] ;  /* 0x00006e80ff2677ac */ /* 0x000ee20008000800 */
[----:B------:R-:W3:Y:S01]  /*4e50*/  LDCU.64 UR26, c[0x0][0x990] ;  /* 0x00013200ff1a77ac */ /* 0x000ee20008000a00 */
[----:B------:R-:W3:Y:S01]  /*4e60*/  LDCU UR17, c[0x0][0xc0c] ;  /* 0x00018180ff1177ac */ /* 0x000ee20008000800 */
[----:B--2---:R-:W-:Y:S01]  /*4e70*/  UISETP.NE.U32.AND UP0, UPT, UR4, URZ, UPT ;  /* 0x000000ff0400728c */ /* 0x004fe2000bf05070 */
[----:B------:R-:W2:Y:S01]  /*4e80*/  LDCU.128 UR32, c[0x0][0xa80] ;  /* 0x00015000ff2077ac */ /* 0x000ea20008000c00 */
[----:B------:R-:W2:Y:S01]  /*4e90*/  LDCU UR54, c[0x0][0xc20] ;  /* 0x00018400ff3677ac */ /* 0x000ea20008000800 */
[----:B------:R-:W1:Y:S01]  /*4ea0*/  LDCU UR4, c[0x0][0xc30] ;  /* 0x00018600ff0477ac */ /* 0x000e620008000800 */
[----:B------:R-:W1:Y:S01]  /*4eb0*/  LDCU.128 UR40, c[0x0][0xa90] ;  /* 0x00015200ff2877ac */ /* 0x000e620008000c00 */
[----:B------:R-:W-:Y:S01]  /*4ec0*/  UMOV UR20, 0x400 ;  /* 0x0000040000147882 */ /* 0x000fe20000000000 */
[----:B----4-:R-:W-:-:S02]  /*4ed0*/  UIMAD.WIDE.U32 UR6, UR44, UR28, URZ ;  /* 0x0000001c2c0672a5 */ /* 0x010fc4000f8e00ff */
[----:B---3--:R-:W-:Y:S02]  /*4ee0*/  UIMAD.WIDE.U32 UR8, UR38, UR31, URZ ;  /* 0x0000001f260872a5 */ /* 0x008fe4000f8e00ff */
[----:B------:R-:W-:Y:S02]  /*4ef0*/  ULEA UR20, UR10, UR20, 0x18 ;  /* 0x000000140a147291 */ /* 0x000fe4000f8ec0ff */
[----:B------:R-:W-:Y:S02]  /*4f00*/  UISETP.NE.AND.EX UP5, UPT, UR5, URZ, UPT, UP0 ;  /* 0x000000ff0500728c */ /* 0x000fe4000bfa5300 */
[----:B------:R-:W-:Y:S02]  /*4f10*/  UISETP.NE.U32.AND UP6, UPT, UR26, URZ, UPT ;  /* 0x000000ff1a00728c */ /* 0x000fe4000bfc5070 */
[----:B------:R-:W-:Y:S02]  /*4f20*/  UIADD3 UR46, UPT, UPT, UR20, 0x118, URZ ;  /* 0x00000118142e7890 */ /* 0x000fe4000fffe0ff */
[----:B------:R-:W-:-:S02]  /*4f30*/  UIADD3 UR45, UPT, UPT, UR20, 0x158, URZ ;  /* 0x00000158142d7890 */ /* 0x000fc4000fffe0ff */
[----:B------:R-:W-:Y:S02]  /*4f40*/  UIADD3 UR37, UPT, UPT, UR20, 0x100, URZ ;  /* 0x0000010014257890 */ /* 0x000fe4000fffe0ff */
[----:B------:R-:W-:Y:S02]  /*4f50*/  UIADD3 UR36, UPT, UPT, UR20, 0x108, URZ ;  /* 0x0000010814247890 */ /* 0x000fe4000fffe0ff */
[----:B------:R-:W-:Y:S02]  /*4f60*/  UIADD3 UR25, UPT, UPT, UR20, 0x110, URZ ;  /* 0x0000011014197890 */ /* 0x000fe4000fffe0ff */
[----:B------:R-:W-:Y:S02]  /*4f70*/  UISETP.NE.AND UP0, UPT, UR39, 0x1, UPT ;  /* 0x000000012700788c */ /* 0x000fe4000bf05270 */
[----:B------:R-:W-:Y:S02]  /*4f80*/  UISETP.GE.AND UP2, UPT, UR39, 0x1, UPT ;  /* 0x000000012700788c */ /* 0x000fe4000bf46270 */
[----:B------:R-:W-:Y:S01]  /*4f90*/  UISETP.NE.AND UP0, UPT, UR17, 0x1, UPT ;  /* 0x000000011100788c */ /* 0x000fe2000bf05270 */
[----:B------:R-:W-:Y:S01]  /*4fa0*/  UMOV UR51, UR7 ;  /* 0x0000000700337c82 */ /* 0x000fe20008000000 */
[----:B------:R-:W-:Y:S01]  /*4fb0*/  UMOV UR50, UR9 ;  /* 0x0000000900327c82 */ /* 0x000fe20008000000 */
[----:B------:R-:W-:-:S02]  /*4fc0*/  UISETP.NE.AND UP2, UPT, UR30, 0x1, UPT ;  /* 0x000000011e00788c */ /* 0x000fc4000bf45270 */
[----:B--2---:R-:W-:Y:S01]  /*4fd0*/  UISETP.NE.AND UP0, UPT, UR32, 0x1, UPT ;  /* 0x000000012000788c */ /* 0x004fe2000bf05270 */
[----:B------:R-:W2:Y:S01]  /*4fe0*/  LDCU UR55, c[0x0][0xaa0] ;  /* 0x00015400ff3777ac */ /* 0x000ea20008000800 */
[----:B------:R-:W-:Y:S01]  /*4ff0*/  UPLOP3.LUT UP4, UPT, UPT, UPT, UPT, 0x40, 0x4 ;  /* 0x000000000004789c */ /* 0x000fe20003f8e870 */
[----:B------:R-:W3:Y:S01]  /*5000*/  LDCU.64 UR18, c[0x0][0xc28] ;  /* 0x00018500ff1277ac */ /* 0x000ee20008000a00 */
[----:B------:R-:W-:Y:S02]  /*5010*/  UISETP.NE.AND.EX UP6, UPT, UR27, URZ, UPT, UP6 ;  /* 0x000000ff1b00728c */ /* 0x000fe4000bfc5360 */
[----:B------:R-:W-:Y:S02]  /*5020*/  UPRMT UR46, UR10, 0x654, UR46 ;  /* 0x000006540a2e7896 */ /* 0x000fe4000800002e */
[----:B------:R-:W-:Y:S02]  /*5030*/  UPRMT UR45, URZ, 0x654, UR45 ;  /* 0x00000654ff2d7896 */ /* 0x000fe4000800002d */
[----:B------:R-:W-:-:S02]  /*5040*/  UPRMT UR49, UR10, 0x654, UR37 ;  /* 0x000006540a317896 */ /* 0x000fc40008000025 */
[----:B------:R-:W-:Y:S02]  /*5050*/  UPRMT UR48, UR10, 0x654, UR36 ;  /* 0x000006540a307896 */ /* 0x000fe40008000024 */
[----:B------:R-:W-:Y:S02]  /*5060*/  UPRMT UR47, UR10, 0x654, UR25 ;  /* 0x000006540a2f7896 */ /* 0x000fe40008000019 */
[----:B------:R-:W-:Y:S02]  /*5070*/  USHF.R.U32.HI UR51, URZ, UR29, UR51 ;  /* 0x0000001dff337299 */ /* 0x000fe40008011633 */
[----:B------:R-:W-:Y:S02]  /*5080*/  USHF.R.U32.HI UR50, URZ, UR54, UR50 ;  /* 0x00000036ff327299 */ /* 0x000fe40008011632 */
[----:B-1----:R-:W-:Y:S02]  /*5090*/  UISETP.NE.AND UP3, UPT, UR4, 0x1, UPT ;  /* 0x000000010400788c */ /* 0x002fe4000bf65270 */
[----:B------:R-:W-:-:S02]  /*50a0*/  UISETP.NE.AND UP2, UPT, UR35, 0x1, UPT ;  /* 0x000000012300788c */ /* 0x000fc4000bf45270 */
[----:B--23--:R-:W-:-:S11]  /*50b0*/  UISETP.NE.AND UP0, UPT, UR42, 0x1, UPT ;  /* 0x000000012a00788c */ /* 0x00cfd6000bf05270 */
.L_x_102:
[----:B------:R-:W-:Y:S04]  /*50c0*/  SHF.L.U32 R2, R9, 0x1f, RZ ;  /* 0x0000001f09027819 */ /* 0x000fe800000006ff */
[----:B-1----:R-:W1:Y:S02]  /*50d0*/  SYNCS.PHASECHK.TRANS64.TRYWAIT P0, [UR20+0x150], R2 ;  /* 0x00015002ff0075a7 */ /* 0x002e640008001114 */
[----:B-1----:R-:W-:Y:S05]  /*50e0*/  @!P0 BRA `(.L_x_92) ;  /* 0x0000006000ac8947 */ /* 0x002fea0003800000 */
.L_x_205:
[----:B------:R-:W2:Y:S01]  /*50f0*/  LDS.128 R4, [UR20+0x190] ;  /* 0x00019014ff047984 */ /* 0x000ea20008000c00 */
[----:B------:R-:W-:Y:S01]  /*5100*/  UISETP.GE.AND UP0, UPT, UR39, 0x1, UPT ;  /* 0x000000012700788c */ /* 0x000fe2000bf06270 */
[----:B------:R-:W-:Y:S01]  /*5110*/  @!PT LDS RZ, [RZ] ;  /* 0x00000000fffff984 */ /* 0x000fe20000000800 */
[----:B------:R-:W-:Y:S01]  /*5120*/  @!PT LDS RZ, [RZ] ;  /* 0x00000000fffff984 */ /* 0x000fe20000000800 */
[----:B------:R-:W-:Y:S01]  /*5130*/  @!PT LDS RZ, [RZ] ;  /* 0x00000000fffff984 */ /* 0x000fe20000000800 */
[----:B------:R-:W-:Y:S01]  /*5140*/  @!PT LDS RZ, [RZ] ;  /* 0x00000000fffff984 */ /* 0x000fe20000000800 */
[----:B------:R3:W-:Y:S06]  /*5150*/  MEMBAR.ALL.CTA ;  /* 0x0000000000007992 */ /* 0x0007ec0000008000 */
[----:B---3--:R-:W3:Y:S02]  /*5160*/  FENCE.VIEW.ASYNC.S ;  /* 0x00000000000073c6 */ /* 0x008ee40000000000 */
[----:B---3--:R-:W-:Y:S01]  /*5170*/  SYNCS.ARRIVE.TRANS64.RED.A1T0 RZ, [UR45], RZ ;  /* 0x000000ffffff79a7 */ /* 0x008fe2000810042d */
[----:B--2---:R-:W-:Y:S11]  /*5180*/  LOP3.LUT P0, RZ, R6, 0x1, RZ, 0xc0, !PT ;  /* 0x0000000106ff7812 */ /* 0x004ff6000780c0ff */
[----:B------:R-:W-:Y:S02]  /*5190*/  @!UPT UIADD3 URZ, UPT, UPT, URZ, URZ, URZ ;  /* 0x000000fffffff290 */ /* 0x000fe4000fffe0ff */
[----:B------:R-:W-:Y:S01]  /*51a0*/  VOTEU.ANY UP2, P0 ;  /* 0x0000000000ff7886 */ /* 0x000fe20000040100 */
[----:B------:R-:W-:Y:S11]  /*51b0*/  PLOP3.LUT P0, PT, PT, PT, UP2, 0x80, 0x8 ;  /* 0x000000000008781c */ /* 0x000ff60003f0f028 */
[----:B------:R-:W-:Y:S02]  /*51c0*/  @!UPT UIADD3 URZ, UPT, UPT, URZ, URZ, URZ ;  /* 0x000000fffffff290 */ /* 0x000fe4000fffe0ff */
[----:B-1----:R-:W-:Y:S02]  /*51d0*/  @P0 MOV R2, R4 ;  /* 0x0000000400020202 */ /* 0x002fe40000000f00 */
[----:B------:R-:W-:Y:S02]  /*51e0*/  @P0 LOP3.LUT R0, R5, 0xffff, RZ, 0xc0, !PT ;  /* 0x0000ffff05000812 */ /* 0x000fe400078ec0ff */
[----:B------:R-:W-:Y:S02]  /*51f0*/  @P0 R2UR UR5, R2 ;  /* 0x00000000020502ca */ /* 0x000fe400000e0000 */
[----:B------:R-:W-:Y:S11]  /*5200*/  @P0 R2UR UR4, R0 ;  /* 0x00000000000402ca */ /* 0x000ff600000e0000 */
[----:B------:R-:W-:Y:S02]  /*5210*/  @UP2 UMOV UR16, UR5 ;  /* 0x0000000500102c82 */ /* 0x000fe40008000000 */
[----:B------:R-:W-:Y:S01]  /*5220*/  @UP2 UMOV UR15, UR4 ;  /* 0x00000004000f2c82 */ /* 0x000fe20008000000 */
[----:B------:R-:W-:Y:S05]  /*5230*/  BRA.U !UP0, `(.L_x_93) ;  /* 0x0000000108c07547 */ /* 0x000fea000b800000 */
[----:B------:R-:W-:Y:S02]  /*5240*/  UIMAD.WIDE.U32 UR8, UR15, UR31, URZ ;  /* 0x0000001f0f0872a5 */ /* 0x000fe4000f8e00ff */
[----:B------:R-:W-:Y:S02]  /*5250*/  UP2UR UR14, UPR, URZ, 0x4 ;  /* 0x00000004ff0e7883 */ /* 0x000fe40008000000 */
[----:B------:R-:W-:Y:S02]  /*5260*/  UISETP.NE.AND UP2, UPT, UR30, 0x1, UPT ;  /* 0x000000011e00788c */ /* 0x000fe4000bf45270 */
[----:B------:R-:W-:Y:S02]  /*5270*/  UIMAD.WIDE.U32 UR10, UR16, UR28, URZ ;  /* 0x0000001c100a72a5 */ /* 0x000fe4000f8e00ff */
[----:B------:R-:W-:Y:S02]  /*5280*/  USEL UR4, UR38, UR50, !UP2 ;  /* 0x0000003226047287 */ /* 0x000fe4000d000000 */
[----:B------:R-:W-:Y:S02]  /*5290*/  UISETP.NE.AND UP0, UPT, UR17, 0x1, UPT ;  /* 0x000000011100788c */ /* 0x000fe4000bf05270 */
[----:B------:R-:W-:Y:S02]  /*52a0*/  UP2UR UR21, UPR, URZ, 0x2 ;  /* 0x00000002ff157883 */ /* 0x000fe40008000000 */
[----:B------:R-:W-:Y:S02]  /*52b0*/  UISETP.NE.AND UP1, UPT, UR39, 0x1, UPT ;  /* 0x000000012700788c */ /* 0x000fe4000bf25270 */
[----:B------:R-:W-:Y:S02]  /*52c0*/  UIMAD.WIDE.U32 UR12, UR4, UR18, URZ ;  /* 0x00000012040c72a5 */ /* 0x000fe4000f8e00ff */
[----:B------:R-:W-:Y:S01]  /*52d0*/  USEL UR7, UR44, UR51, !UP0 ;  /* 0x000000332c077287 */ /* 0x000fe2000c000000 */
[----:B------:R-:W-:Y:S02]  /*52e0*/  UMOV UR5, UR9 ;  /* 0x0000000900057c82 */ /* 0x000fe40008000000 */
[----:B------:R-:W-:Y:S02]  /*52f0*/  USHF.R.U32.HI UR6, URZ, UR54, UR5 ;  /* 0x00000036ff067299 */ /* 0x000fe40008011605 */
[----:B------:R-:W-:Y:S02]  /*5300*/  UIMAD.WIDE.U32 UR22, UR7, UR18, URZ ;  /* 0x00000012071672a5 */ /* 0x000fe4000f8e00ff */
[----:B------:R-:W-:Y:S02]  /*5310*/  USEL UR6, UR15, UR6, !UP2 ;  /* 0x000000060f067287 */ /* 0x000fe4000d000000 */
[----:B------:R-:W-:Y:S01]  /*5320*/  UISETP.NE.AND UP2, UPT, UR14, URZ, UPT ;  /* 0x000000ff0e00728c */ /* 0x000fe2000bf45270 */
[----:B------:R-:W-:Y:S01]  /*5330*/  UMOV UR5, UR11 ;  /* 0x0000000b00057c82 */ /* 0x000fe20008000000 */
[----:B------:R-:W-:Y:S02]  /*5340*/  UIMAD.WIDE.U32 UR10, UR6, UR18, URZ ;  /* 0x00000012060a72a5 */ /* 0x000fe4000f8e00ff */
[----:B------:R-:W-:Y:S03]  /*5350*/  USHF.R.U32.HI UR8, URZ, UR29, UR5 ;  /* 0x0000001dff087299 */ /* 0x000fe60008011605 */
[----:B------:R-:W-:Y:S02]  /*5360*/  UMOV UR5, UR13 ;  /* 0x0000000d00057c82 */ /* 0x000fe40008000000 */
[----:B------:R-:W-:Y:S03]  /*5370*/  @UP1 USHF.R.U32.HI UR4, URZ, UR19, UR5 ;  /* 0x00000013ff041299 */ /* 0x000fe60008011605 */
[----:B------:R-:W-:Y:S01]  /*5380*/  UMOV UR5, UR23 ;  /* 0x0000001700057c82 */ /* 0x000fe20008000000 */
[----:B------:R-:W-:Y:S02]  /*5390*/  UIMAD UR4, UR39, UR4, URZ ;  /* 0x00000004270472a4 */ /* 0x000fe4000f8e02ff */
[----:B------:R-:W-:Y:S02]  /*53a0*/  @UP1 USHF.R.U32.HI UR7, URZ, UR19, UR5 ;  /* 0x00000013ff071299 */ /* 0x000fe40008011605 */
[----:B------:R-:W-:Y:S02]  /*53b0*/  USEL UR5, UR16, UR8, !UP0 ;  /* 0x0000000810057287 */ /* 0x000fe4000c000000 */
[----:B------:R-:W-:Y:S02]  /*53c0*/  UIMAD UR8, UR39, UR7, URZ ;  /* 0x00000007270872a4 */ /* 0x000fe4000f8e02ff */
[----:B------:R-:W-:Y:S03]  /*53d0*/  UISETP.GE.AND UP0, UPT, UR6, UR4, UPT ;  /* 0x000000040600728c */ /* 0x000fe6000bf06270 */
[----:B------:R-:W-:Y:S01]  /*53e0*/  UMOV UR4, UR11 ;  /* 0x0000000b00047c82 */ /* 0x000fe20008000000 */
[----:B------:R-:W-:Y:S02]  /*53f0*/  UISETP.GE.OR UP0, UPT, UR5, UR8, UP0 ;  /* 0x000000080500728c */ /* 0x000fe40008706670 */
[----:B------:R-:W-:Y:S02]  /*5400*/  USHF.R.U32.HI UR4, URZ, UR19, UR4 ;  /* 0x00000013ff047299 */ /* 0x000fe40008011604 */
[----:B------:R-:W-:Y:S02]  /*5410*/  UIMAD.WIDE.U32 UR8, UR5, UR18, URZ ;  /* 0x00000012050872a5 */ /* 0x000fe4000f8e00ff */
[----:B------:R-:W-:Y:S04]  /*5420*/  USEL UR10, UR6, UR4, !UP1 ;  /* 0x00000004060a7287 */ /* 0x000fe8000c800000 */
[----:B------:R-:W-:Y:S01]  /*5430*/  UIADD3 UR11, UPT, UPT, -UR10, URZ, URZ ;  /* 0x000000ff0a0b7290 */ /* 0x000fe2000fffe1ff */
[----:B------:R-:W-:Y:S02]  /*5440*/  @!UP0 UMOV UR4, UR9 ;  /* 0x0000000900048c82 */ /* 0x000fe40008000000 */
[----:B------:R-:W-:Y:S02]  /*5450*/  @!UP0 USHF.R.U32.HI UR4, URZ, UR19, UR4 ;  /* 0x00000013ff048299 */ /* 0x000fe40008011604 */
[----:B------:R-:W-:Y:S02]  /*5460*/  UIMAD UR8, UR39, UR11, UR6 ;  /* 0x0000000b270872a4 */ /* 0x000fe4000f8e0206 */
[----:B------:R-:W-:Y:S02]  /*5470*/  @!UP0 USEL UR4, UR5, UR4, !UP1 ;  /* 0x0000000405048287 */ /* 0x000fe4000c800000 */
[----:B------:R-:W-:Y:S02]  /*5480*/  UISETP.NE.AND UP1, UPT, UR21, URZ, UPT ;  /* 0x000000ff1500728c */ /* 0x000fe4000bf25270 */
[----:B------:R-:W-:Y:S02]  /*5490*/  @!UP0 UIMAD UR8, UR7, UR8, UR4 ;  /* 0x00000008070882a4 */ /* 0x000fe4000f8e0204 */
[----:B------:R-:W-:Y:S02]  /*54a0*/  @!UP0 UIADD3 UR9, UPT, UPT, UR10, -UR4, URZ ;  /* 0x800000040a098290 */ /* 0x000fe4000fffe0ff */
[----:B------:R-:W-:Y:S02]  /*54b0*/  UIADD3 UR4, UPT, UPT, -UR5, URZ, URZ ;  /* 0x000000ff05047290 */ /* 0x000fe4000fffe1ff */
[----:B------:R-:W-:Y:S02]  /*54c0*/  UIADD3 UR7, UPT, UPT, -UR6, URZ, URZ ;  /* 0x000000ff06077290 */ /* 0x000fe4000fffe1ff */
[----:B------:R-:W-:Y:S02]  /*54d0*/  @!UP0 UIMAD UR6, UR9, UR39, UR5 ;  /* 0x00000027090682a4 */ /* 0x000fe4000f8e0205 */
[----:B------:R-:W-:Y:S02]  /*54e0*/  UIMAD UR16, UR17, UR4, UR16 ;  /* 0x00000004111072a4 */ /* 0x000fe4000f8e0210 */
[----:B------:R-:W-:Y:S01]  /*54f0*/  UIMAD UR15, UR30, UR7, UR15 ;  /* 0x000000071e0f72a4 */ /* 0x000fe2000f8e020f */
[----:B------:R-:W-:Y:S02]  /*5500*/  @!UP0 UMOV UR5, UR8 ;  /* 0x0000000800058c82 */ /* 0x000fe40008000000 */
[----:B------:R-:W-:Y:S02]  /*5510*/  UIMAD UR16, UR5, UR17, UR16 ;  /* 0x00000011051072a4 */ /* 0x000fe4000f8e0210 */
[----:B------:R-:W-:Y:S11]  /*5520*/  UIMAD UR15, UR6, UR30, UR15 ;  /* 0x0000001e060f72a4 */ /* 0x000ff6000f8e020f */
[----:B------:R-:W-:Y:S01]  /*5530*/  @!UPT UIADD3 URZ, UPT, UPT, URZ, URZ, URZ ;  /* 0x000000fffffff290 */ /* 0x000fe2000fffe0ff */
.L_x_93:
[----:B------:R-:W1:Y:S01]  /*5540*/  @!UP3 LDCU.128 UR8, c[0x0][0xc10] ;  /* 0x00018200ff08b7ac */ /* 0x000e620008000c00 */
[----:B------:R-:W-:Y:S02]  /*5550*/  ISETP.NE.U32.AND P1, PT, RZ, UR26, PT ;  /* 0x0000001aff007c0c */ /* 0x000fe4000bf25070 */
[----:B------:R-:W-:Y:S02]  /*5560*/  SHF.L.U32 R8, R10, 0x1f, RZ ;  /* 0x0000001f0a087819 */ /* 0x000fe400000006ff */
[----:B------:R-:W-:Y:S01]  /*5570*/  ISETP.NE.AND.EX P1, PT, RZ, UR27, PT, P1 ;  /* 0x0000001bff007c0c */ /* 0x000fe2000bf25310 */
[----:B------:R-:W2:Y:S01]  /*5580*/  @!UP3 LDCU UR5, c[0x0][0xc0c] ;  /* 0x00018180ff05b7ac */ /* 0x000ea20008000800 */
[----:B-1----:R-:W-:Y:S07]  /*5590*/  UIMAD.WIDE.U32 UR6, UR16, UR8, URZ ;  /* 0x00000008100672a5 */ /* 0x002fee000f8e00ff */
[----:B------:R-:W-:Y:S01]  /*55a0*/  @!UP3 UMOV UR4, UR7 ;  /* 0x000000070004bc82 */ /* 0x000fe20008000000 */
[----:B--2---:R-:W-:Y:S02]  /*55b0*/  @!UP3 UISETP.NE.AND UP0, UPT, UR5, 0x1, UPT ;  /* 0x000000010500b88c */ /* 0x004fe4000bf05270 */
[----:B------:R-:W-:Y:S02]  /*55c0*/  @!UP3 USHF.R.U32.HI UR4, URZ, UR9, UR4 ;  /* 0x00000009ff04b299 */ /* 0x000fe40008011604 */
[----:B------:R-:W-:Y:S02]  /*55d0*/  UIMAD.WIDE.U32 UR6, UR15, UR11, URZ ;  /* 0x0000000b0f0672a5 */ /* 0x000fe4000f8e00ff */
[----:B------:R-:W-:Y:S02]  /*55e0*/  @!UP3 USEL UR8, UR16, UR4, !UP0 ;  /* 0x000000041008b287 */ /* 0x000fe4000c000000 */
[----:B------:R-:W-:Y:S03]  /*55f0*/  @!UP3 UISETP.NE.AND UP0, UPT, UR10, 0x1, UPT ;  /* 0x000000010a00b88c */ /* 0x000fe6000bf05270 */
[----:B------:R-:W-:Y:S01]  /*5600*/  @!UP3 UMOV UR6, UR7 ;  /* 0x000000070006bc82 */ /* 0x000fe20008000000 */
[----:B------:R-:W-:Y:S01]  /*5610*/  USHF.L.U32 UR7, UR24, 0x7, URZ ;  /* 0x0000000718077899 */ /* 0x000fe200080006ff */
[----:B------:R-:W1:Y:S02]  /*5620*/  @!UP3 LDCU UR4, c[0x0][0xc20] ;  /* 0x00018400ff04b7ac */ /* 0x000e640008000800 */
[----:B-1----:R-:W-:Y:S04]  /*5630*/  @!UP3 USHF.R.U32.HI UR6, URZ, UR4, UR6 ;  /* 0x00000004ff06b299 */ /* 0x002fe80008011606 */
[----:B------:R-:W-:Y:S04]  /*5640*/  @!UP3 USEL UR6, UR15, UR6, !UP0 ;  /* 0x000000060f06b287 */ /* 0x000fe8000c000000 */
[----:B------:R-:W-:Y:S02]  /*5650*/  @!UP3 UIADD3 UR4, UPT, UPT, -UR8, UR6, URZ ;  /* 0x000000060804b290 */ /* 0x000fe4000fffe1ff */
[----:B------:R-:W-:Y:S02]  /*5660*/  @!UP3 UIADD3 UR6, UPT, UPT, UR8, -UR6, URZ ;  /* 0x800000060806b290 */ /* 0x000fe4000fffe0ff */
[----:B------:R-:W-:Y:S02]  /*5670*/  @!UP3 UIMAD UR16, UR4, UR5, UR16 ;  /* 0x000000050410b2a4 */ /* 0x000fe4000f8e0210 */
[----:B------:R-:W-:Y:S01]  /*5680*/  @!UP3 UIMAD UR15, UR6, UR10, UR15 ;  /* 0x0000000a060fb2a4 */ /* 0x000fe2000f8e020f */
[----:B------:R-:W-:Y:S11]  /*5690*/  BRA.U UP4, `(.L_x_94) ;  /* 0x0000000104107547 */ /* 0x000ff6000b800000 */
[----:B------:R-:W-:Y:S04]  /*56a0*/  MOV R2, UR56 ;  /* 0x0000003800027c02 */ /* 0x000fe80008000f00 */
[----:B------:R-:W-:Y:S04]  /*56b0*/  SHF.L.U32 R2, R2, 0x1f, RZ ;  /* 0x0000001f02027819 */ /* 0x000fe800000006ff */
[----:B------:R-:W1:Y:S02]  /*56c0*/  SYNCS.PHASECHK.TRANS64.TRYWAIT P2, [UR20+0x148], R2 ;  /* 0x00014802ff0075a7 */ /* 0x000e640008041114 */
[----:B-1----:R-:W-:Y:S05]  /*56d0*/  @!P2 BRA `(.L_x_95) ;  /* 0x0000005c0048a947 */ /* 0x002fea0003800000 */
.L_x_94:
[----:B------:R-:W-:Y:S05]  /*56e0*/  BRA.U !UP6, `(.L_x_96) ;  /* 0x000000010e387547 */ /* 0x000fea000b800000 */
[----:B------:R-:W-:Y:S01]  /*56f0*/  UPLOP3.LUT UP1, UPT, UPT, UPT, UP5, 0x80, 0x8 ;  /* 0x000000000008789c */ /* 0x000fe20003f2f050 */
[----:B-1----:R-:W-:Y:S01]  /*5700*/  HFMA2 R0, -RZ, RZ, 0, 5.9604644775390625e-08 ;  /* 0x00000001ff007431 */ /* 0x002fe200000001ff */
[----:B------:R-:W1:Y:S01]  /*5710*/  LDCU.64 UR8, c[0x0][0x358] ;  /* 0x00006b00ff0877ac */ /* 0x000e620008000a00 */
[----:B------:R-:W-:Y:S03]  /*5720*/  IMAD.MOV.U32 R83, RZ, RZ, 0x1 ;  /* 0x00000001ff537424 */ /* 0x000fe600078e00ff */
[----:B------:R-:W-:Y:S05]  /*5730*/  PLOP3.LUT P2, PT, PT, PT, UP1, 0x80, 0x8 ;  /* 0x000000000008781c */ /* 0x000fea0003f4f018 */
[----:B------:R-:W2:Y:S01]  /*5740*/  @UP1 LDCU.64 UR4, c[0x0][0x988] ;  /* 0x00013100ff0417ac */ /* 0x000ea20008000a00 */
[----:B------:R-:W-:Y:S07]  /*5750*/  @UP1 UIMAD UR6, UR53, UR26, URZ ;  /* 0x0000001a350612a4 */ /* 0x000fee000f8e02ff */
[----:B------:R-:W-:Y:S01]  /*5760*/  @!P2 PRMT R83, R0, 0x7610, R83 ;  /* 0x000076100053a816 */ /* 0x000fe20000000053 */
[----:B--2---:R-:W-:Y:S06]  /*5770*/  @UP1 UIMAD.WIDE UR4, UR6, 0x4, UR4 ;  /* 0x00000004060418a5 */ /* 0x004fec000f8e0204 */
[----:B------:R-:W-:Y:S01]  /*5780*/  IMAD.U32 R14, RZ, RZ, UR4 ;  /* 0x00000004ff0e7e24 */ /* 0x000fe2000f8e00ff */
[----:B------:R-:W-:Y:S04]  /*5790*/  MOV R15, UR5 ;  /* 0x00000005000f7c02 */ /* 0x000fe80008000f00 */
[----:B------:R-:W2:Y:S01]  /*57a0*/  @!UP1 LDCU UR4, c[0x0][0x980] ;  /* 0x00013000ff0497ac */ /* 0x000ea20008000800 */
[----:B-1---5:R3:W5:Y:S02]  /*57b0*/  @P2 LDG.E R41, desc[UR8][R14.64] ;  /* 0x000000080e292981 */ /* 0x022764000c1e1900 */
[----:B--23--:R-:W-:Y:S07]  /*57c0*/  @!P2 IMAD.U32 R41, RZ, RZ, UR4 ;  /* 0x00000004ff29ae24 */ /* 0x00cfee000f8e00ff */
.L_x_96:
[----:B-----5:R-:W-:Y:S01]  /*57d0*/  @!P1 FSETP.EQ.AND P3, PT, R41, RZ, PT ;  /* 0x000000ff2900920b */ /* 0x020fe20003f62000 */
[----:B------:R-:W-:Y:S01]  /*57e0*/  @!UPT UIADD3 URZ, UPT, UPT, URZ, URZ, URZ ;  /* 0x000000fffffff290 */ /* 0x000fe2000fffe0ff */
[----:B------:R-:W-:Y:S11]  /*57f0*/  @!P1 BRA `(.L_x_97) ;  /* 0x0000000000149947 */ /* 0x000ff60003800000 */
[----:B------:R-:W-:Y:S02]  /*5800*/  LOP3.LUT P1, RZ, R83, 0xff, RZ, 0xc0, !PT ;  /* 0x000000ff53ff7812 */ /* 0x000fe4000782c0ff */
[----:B------:R-:W-:Y:S04]  /*5810*/  PLOP3.LUT P3, PT, PT, PT, UP1, 0x80, 0x8 ;  /* 0x000000000008781c */ /* 0x000fe80003f6f018 */
[----:B------:R-:W-:Y:S07]  /*5820*/  PLOP3.LUT P3, PT, P3, PT, PT, 0x8, 0x80 ;  /* 0x000000000080781c */ /* 0x000fee0001f6e170 */
[----:B------:R-:W-:Y:S11]  /*5830*/  @P1 FSETP.EQ.AND P3, PT, R41, RZ, PT ;  /* 0x000000ff2900120b */ /* 0x000ff60003f62000 */
[----:B------:R-:W-:Y:S02]  /*5840*/  @!UPT UIADD3 URZ, UPT, UPT, URZ, URZ, URZ ;  /* 0x000000fffffff290 */ /* 0x000fe4000fffe0ff */
.L_x_97:
[----:B------:R-:W-:Y:S01]  /*5850*/  USHF.L.U32 UR11, UR52, 0x7, URZ ;  /* 0x00000007340b7899 */ /* 0x000fe200080006ff */
[----:B------:R-:W2:Y:S01]  /*5860*/  SYNCS.PHASECHK.TRANS64.TRYWAIT P1, [UR20+0x120], R8 ;  /* 0x00012008ff0075a7 */ /* 0x000ea20008021114 */
[----:B------:R-:W-:Y:S02]  /*5870*/  UISETP.NE.AND UP0, UPT, UR32, 0x1, UPT ;  /* 0x000000012000788c */ /* 0x000fe4000bf05270 */
[----:B------:R-:W-:Y:S01]  /*5880*/  UIMAD.WIDE.U32 UR4, UR11, UR33, URZ ;  /* 0x000000210b0472a5 */ /* 0x000fe2000f8e00ff */
[----:B------:R-:W-:Y:S04]  /*5890*/  ELECT P2, URZ, PT ;  /* 0x0000000000ff782f */ /* 0x000fe80003840000 */
[----:B------:R-:W-:Y:S02]  /*58a0*/  PLOP3.LUT P2, PT, P3, P2, PT, 0xf2, 0x2f ;  /* 0x00000000002f781c */ /* 0x000fe40001f45e72 */
[----:B------:R-:W-:Y:S02]  /*58b0*/  UMOV UR4, UR5 ;  /* 0x0000000500047c82 */ /* 0x000fe40008000000 */
[----:B------:R-:W-:Y:S04]  /*58c0*/  USHF.R.U32.HI UR4, URZ, UR34, UR4 ;  /* 0x00000022ff047299 */ /* 0x000fe80008011604 */
[----:B------:R-:W-:Y:S02]  /*58d0*/  USEL UR12, UR11, UR4, !UP0 ;  /* 0x000000040b0c7287 */ /* 0x000fe4000c000000 */
[----:B------:R-:W-:Y:S02]  /*58e0*/  UISETP.NE.AND UP0, UPT, UR35, 0x1, UPT ;  /* 0x000000012300788c */ /* 0x000fe4000bf05270 */
[----:B------:R-:W-:Y:S02]  /*58f0*/  UIMAD.WIDE.U32 UR4, UR12, UR40, URZ ;  /* 0x000000280c0472a5 */ /* 0x000fe4000f8e00ff */
[----:B------:R-:W-:Y:S01]  /*5900*/  UIADD3 UR6, UPT, UPT, -UR12, URZ, URZ ;  /* 0x000000ff0c067290 */ /* 0x000fe2000fffe1ff */
[----:B-1----:R-:W-:Y:S03]  /*5910*/  @!P2 IMAD.MOV.U32 R0, RZ, 0x20, RZ ;  /* 0x00000020ff00a824 */ /* 0x002fe600078e00ff */
[----:B------:R-:W-:Y:S01]  /*5920*/  UIMAD UR11, UR32, UR6, UR11 ;  /* 0x00000006200b72a4 */ /* 0x000fe2000f8e020b */
[----:B------:R-:W-:Y:S01]  /*5930*/  @!P2 IMAD.MOV.U32 R0, RZ, 0x400, R0 ;  /* 0x00000400ff00a824 */ /* 0x000fe200078e0000 */
[----:B------:R-:W-:Y:S02]  /*5940*/  UMOV UR4, UR5 ;  /* 0x0000000500047c82 */ /* 0x000fe40008000000 */
[----:B------:R-:W-:Y:S04]  /*5950*/  USHF.R.U32.HI UR4, URZ, UR41, UR4 ;  /* 0x00000029ff047299 */ /* 0x000fe80008011604 */
[----:B------:R-:W-:Y:S02]  /*5960*/  USEL UR13, UR12, UR4, !UP0 ;  /* 0x000000040c0d7287 */ /* 0x000fe4000c000000 */
[----:B------:R-:W-:Y:S02]  /*5970*/  UISETP.NE.AND UP0, UPT, UR42, 0x1, UPT ;  /* 0x000000012a00788c */ /* 0x000fe4000bf05270 */
[----:B------:R-:W-:Y:S07]  /*5980*/  UIMAD.WIDE.U32 UR4, UR13, UR43, URZ ;  /* 0x0000002b0d0472a5 */ /* 0x000fee000f8e00ff */
[----:B------:R-:W-:Y:S02]  /*5990*/  UMOV UR4, UR5 ;  /* 0x0000000500047c82 */ /* 0x000fe40008000000 */
[----:B------:R-:W-:Y:S04]  /*59a0*/  USHF.R.U32.HI UR4, URZ, UR55, UR4 ;  /* 0x00000037ff047299 */ /* 0x000fe80008011604 */
[----:B------:R-:W-:Y:S02]  /*59b0*/  USEL UR14, UR13, UR4, !UP0 ;  /* 0x000000040d0e7287 */ /* 0x000fe4000c000000 */
[----:B------:R-:W-:Y:S02]  /*59c0*/  UIADD3 UR4, UPT, UPT, -UR13, URZ, URZ ;  /* 0x000000ff0d047290 */ /* 0x000fe4000fffe1ff */
[----:B------:R-:W-:Y:S02]  /*59d0*/  UIADD3 UR5, UPT, UPT, -UR14, URZ, URZ ;  /* 0x000000ff0e057290 */ /* 0x000fe4000fffe1ff */
[----:B------:R-:W-:Y:S02]  /*59e0*/  UIMAD UR12, UR35, UR4, UR12 ;  /* 0x00000004230c72a4 */ /* 0x000fe4000f8e020c */
[----:B------:R-:W-:Y:S01]  /*59f0*/  UIMAD UR13, UR42, UR5, UR13 ;  /* 0x000000052a0d72a4 */ /* 0x000fe2000f8e020d */
[----:B--2---:R-:W-:Y:S11]  /*5a00*/  @!P1 BRA `(.L_x_98) ;  /* 0x0000005800949947 */ /* 0x004ff60003800000 */
.L_x_208:
[----:B------:R-:W-:Y:S01]  /*5a10*/  @!P2 R2UR UR4, R0 ;  /* 0x000000000004a2ca */ /* 0x000fe200000e0000 */
[----:B------:R-:W-:Y:S01]  /*5a20*/  VOTEU.ALL UP0, P2 ;  /* 0x0000000000ff7886 */ /* 0x000fe20001000000 */
[----:B-1----:R-:W-:Y:S04]  /*5a30*/  @!P2 IADD3 R2, P1, PT, R12, 0x680, RZ ;  /* 0x000006800c02a810 */ /* 0x002fe80007f3e0ff */
[----:B------:R-:W-:Y:S01]  /*5a40*/  @!P2 R2UR UR5, R2 ;  /* 0x000000000205a2ca */ /* 0x000fe200000e0000 */
[----:B------:R-:W-:Y:S01]  /*5a50*/  @!P2 IMAD.X R0, RZ, RZ, R13, P1 ;  /* 0x000000ffff00a224 */ /* 0x000fe200008e060d */
[----:B------:R-:W-:Y:S05]  /*5a60*/  @!UP0 UIADD3 UR8, UPT, UPT, UR20, 0x200, URZ ;  /* 0x0000020014088890 */ /* 0x000fea000fffe0ff */
[----:B------:R-:W-:Y:S01]  /*5a70*/  @!UP0 UPRMT UR6, UR4, 0x5410, URZ ;  /* 0x0000541004068896 */ /* 0x000fe200080000ff */
[----:B------:R-:W-:Y:S01]  /*5a80*/  @!P2 R2UR UR4, R0 ;  /* 0x000000000004a2ca */ /* 0x000fe200000e0000 */
[----:B------:R-:W-:Y:S01]  /*5a90*/  VOTEU.ALL UP0, P2 ;  /* 0x0000000000ff7886 */ /* 0x000fe20001000000 */
[----:B------:R-:W-:Y:S03]  /*5aa0*/  @!P2 IMAD.MOV.U32 R0, RZ, RZ, 0x2000 ;  /* 0x00002000ff00a424 */ /* 0x000fe600078e00ff */
[----:B------:R-:W-:Y:S01]  /*5ab0*/  IMAD.U32 R14, RZ, RZ, UR5 ;  /* 0x00000005ff0e7e24 */ /* 0x000fe2000f8e00ff */
[----:B------:R-:W-:Y:S01]  /*5ac0*/  @!UP0 UMOV UR9, UR37 ;  /* 0x0000002500098c82 */ /* 0x000fe20008000000 */
[----:B------:R-:W-:Y:S06]  /*5ad0*/  @!UP0 UMOV UR10, UR7 ;  /* 0x00000007000a8c82 */ /* 0x000fec0008000000 */
[----:B------:R-:W-:Y:S01]  /*5ae0*/  IMAD.U32 R15, RZ, RZ, UR4 ;  /* 0x00000004ff0f7e24 */ /* 0x000fe2000f8e00ff */
[----:B------:R-:W-:Y:S04]  /*5af0*/  @!P2 R2UR UR4, R14 ;  /* 0x000000000e04a2ca */ /* 0x000fe800000e0000 */
[----:B------:R-:W-:Y:S11]  /*5b00*/  @!P2 R2UR UR5, R15 ;  /* 0x000000000f05a2ca */ /* 0x000ff600000e0000 */
[----:B------:R-:W-:Y:S02]  /*5b10*/  @!UPT UIADD3 URZ, UPT, UPT, URZ, URZ, URZ ;  /* 0x000000fffffff290 */ /* 0x000fe4000fffe0ff */
[----:B------:R1:W-:Y:S01]  /*5b20*/  @!UP0 UTMALDG.5D.IM2COL [UR8], [UR4], UR6 ;  /* 0x00000008040083b4 */ /* 0x0003e20008060006 */
[----:B------:R2:W-:Y:S01]  /*5b30*/  @!P2 SYNCS.ARRIVE.TRANS64.RED.A0TR RZ, [UR20+0x100], R0 ;  /* 0x00010000ffffa9a7 */ /* 0x0005e20008300414 */
[----:B------:R-:W-:Y:S01]  /*5b40*/  SYNCS.ARRIVE.TRANS64.RED.A1T0 RZ, [UR49], RZ ;  /* 0x000000ffffff79a7 */ /* 0x000fe20008100431 */
[----:B--2---:R-:W-:Y:S01]  /*5b50*/  @!P2 IMAD.MOV.U32 R0, RZ, 0x20, RZ ;  /* 0x00000020ff00a824 */ /* 0x004fe200078e00ff */
[----:B------:R-:W2:Y:S03]  /*5b60*/  SYNCS.PHASECHK.TRANS64.TRYWAIT P1, [UR20+0x128], R8 ;  /* 0x00012808ff0075a7 */ /* 0x000ea60008021114 */
[----:B------:R-:W-:Y:S01]  /*5b70*/  @!P2 IMAD.MOV.U32 R0, RZ, 0x400, R0 ;  /* 0x00000400ff00a824 */ /* 0x000fe200078e0000 */
[----:B-12---:R-:W-:Y:S06]  /*5b80*/  @!P1 BRA `(.L_x_99) ;  /* 0x00000058004c9947 */ /* 0x006fec0003800000 */
.L_x_210:
[----:B------:R-:W-:Y:S01]  /*5b90*/  @!P2 R2UR UR4, R0 ;  /* 0x000000000004a2ca */ /* 0x000fe200000e0000 */
[----:B------:R-:W-:Y:S01]  /*5ba0*/  VOTEU.ALL UP0, P2 ;  /* 0x0000000000ff7886 */ /* 0x000fe20001000000 */
[----:B-1----:R-:W-:Y:S04]  /*5bb0*/  @!P2 IADD3 R2, P1, PT, R12, 0x680, RZ ;  /* 0x000006800c02a810 */ /* 0x002fe80007f3e0ff */
[----:B------:R-:W-:Y:S01]  /*5bc0*/  @!P2 R2UR UR5, R2 ;  /* 0x000000000205a2ca */ /* 0x000fe200000e0000 */
[----:B------:R-:W-:Y:S01]  /*5bd0*/  @!P2 IMAD.X R0, RZ, RZ, R13, P1 ;  /* 0x000000ffff00a224 */ /* 0x000fe200008e060d */
[----:B------:R-:W-:Y:S02]  /*5be0*/  @!UP0 UIADD3 UR10, UPT, UPT, UR7, 0x20, URZ ;  /* 0x00000020070a8890 */ /* 0x000fe4000fffe0ff */
[----:B------:R-:W-:Y:S03]  /*5bf0*/  @!UP0 UIADD3 UR8, UPT, UPT, UR20, 0x2200, URZ ;  /* 0x0000220014088890 */ /* 0x000fe6000fffe0ff */
[----:B------:R-:W-:Y:S01]  /*5c00*/  @!UP0 UPRMT UR6, UR4, 0x5410, URZ ;  /* 0x0000541004068896 */ /* 0x000fe200080000ff */
[----:B------:R-:W-:Y:S01]  /*5c10*/  @!P2 R2UR UR4, R0 ;  /* 0x000000000004a2ca */ /* 0x000fe200000e0000 */
[----:B------:R-:W-:Y:S01]  /*5c20*/  VOTEU.ALL UP0, P2 ;  /* 0x0000000000ff7886 */ /* 0x000fe20001000000 */
[----:B------:R-:W-:Y:S03]  /*5c30*/  @!P2 IMAD.MOV.U32 R0, RZ, RZ, 0x2000 ;  /* 0x00002000ff00a424 */ /* 0x000fe600078e00ff */
[----:B------:R-:W-:Y:S01]  /*5c40*/  IMAD.U32 R14, RZ, RZ, UR5 ;  /* 0x00000005ff0e7e24 */ /* 0x000fe2000f8e00ff */
[----:B------:R-:W-:Y:S07]  /*5c50*/  @!UP0 UMOV UR9, UR36 ;  /* 0x0000002400098c82 */ /* 0x000fee0008000000 */
        /* <DEDUP_REMOVED lines=11> */
.L_x_212:
[----:B------:R-:W-:Y:S01]  /*5d10*/  @!P2 R2UR UR4, R0 ;  /* 0x000000000004a2ca */ /* 0x000fe200000e0000 */
[----:B------:R-:W-:Y:S01]  /*5d20*/  VOTEU.ALL UP0, P2 ;  /* 0x0000000000ff7886 */ /* 0x000fe20001000000 */
[----:B-1----:R-:W-:Y:S02]  /*5d30*/  @!P2 IADD3 R2, P1, PT, R12, 0x680, RZ ;  /* 0x000006800c02a810 */ /* 0x002fe40007f3e0ff */
[----:B------:R-:W-:Y:S02]  /*5d40*/  @P0 SHF.R.U32.HI R4, RZ, 0x10, R5 ;  /* 0x00000010ff040819 */ /* 0x000fe40000011605 */
[----:B------:R-:W-:Y:S01]  /*5d50*/  @!P2 R2UR UR5, R2 ;  /* 0x000000000205a2ca */ /* 0x000fe200000e0000 */
[----:B------:R-:W-:Y:S01]  /*5d60*/  @!P2 IMAD.X R0, RZ, RZ, R13, P1 ;  /* 0x000000ffff00a224 */ /* 0x000fe200008e060d */
[----:B------:R-:W-:Y:S01]  /*5d70*/  @!UP0 UIADD3 UR10, UPT, UPT, UR7, 0x40, URZ ;  /* 0x00000040070a8890 */ /* 0x000fe2000fffe0ff */
[----:B------:R-:W-:Y:S01]  /*5d80*/  @P0 R2UR UR53, R4 ;  /* 0x00000000043502ca */ /* 0x000fe200000e0000 */
        /* <DEDUP_REMOVED lines=14> */
[----:B------:R-:W2:Y:S02]  /*5e70*/  SYNCS.PHASECHK.TRANS64.TRYWAIT P1, [UR20+0x138], R8 ;  /* 0x00013808ff0075a7 */ /* 0x000ea40008021114 */
[----:B-12---:R-:W-:Y:S05]  /*5e80*/  @!P1 BRA `(.L_x_101) ;  /* 0x0000005400bc9947 */ /* 0x006fea0003800000 */
.L_x_214:
[----:B-1----:R-:W-:Y:S01]  /*5e90*/  @!P2 IMAD.MOV.U32 R0, RZ, 0x20, RZ ;  /* 0x00000020ff00a824 */ /* 0x002fe200078e00ff */
[----:B------:R-:W-:Y:S01]  /*5ea0*/  @!P2 IADD3 R2, P0, PT, R12, 0x680, RZ ;  /* 0x000006800c02a810 */ /* 0x000fe20007f1e0ff */
[----:B------:R-:W-:Y:S01]  /*5eb0*/  VOTEU.ALL UP0, P2 ;  /* 0x0000000000ff7886 */ /* 0x000fe20001000000 */
[----:B------:R-:W-:Y:S01]  /*5ec0*/  R2UR UR22, R91 ;  /* 0x000000005b1672ca */ /* 0x000fe200000e0000 */
[----:B------:R-:W-:Y:S01]  /*5ed0*/  @!P2 IMAD.MOV.U32 R0, RZ, 0x400, R0 ;  /* 0x00000400ff00a824 */ /* 0x000fe200078e0000 */
[----:B------:R-:W-:Y:S01]  /*5ee0*/  @!P2 R2UR UR5, R2 ;  /* 0x000000000205a2ca */ /* 0x000fe200000e0000 */
[----:B------:R-:W-:Y:S01]  /*5ef0*/  UPLOP3.LUT UP4, UPT, UPT, UPT, UPT, 0x80, 0x8 ;  /* 0x000000000008789c */ /* 0x000fe20003f8f070 */
[----:B------:R-:W-:Y:S01]  /*5f00*/  R2UR UR21, R92 ;  /* 0x000000005c1572ca */ /* 0x000fe200000e0000 */
[----:B------:R-:W-:Y:S01]  /*5f10*/  @!UP0 UIADD3 UR8, UPT, UPT, UR20, 0x6200, URZ ;  /* 0x0000620014088890 */ /* 0x000fe2000fffe0ff */
[----:B------:R-:W-:Y:S01]  /*5f20*/  @!P2 R2UR UR4, R0 ;  /* 0x000000000004a2ca */ /* 0x000fe200000e0000 */
[----:B------:R-:W-:Y:S01]  /*5f30*/  @!P2 IMAD.X R0, RZ, RZ, R13, P0 ;  /* 0x000000ffff00a224 */ /* 0x000fe200000e060d */
[----:B------:R-:W-:Y:S01]  /*5f40*/  @!UP0 UIADD3 UR10, UPT, UPT, UR7, 0x60, URZ ;  /* 0x00000060070a8890 */ /* 0x000fe2000fffe0ff */
[----:B------:R-:W-:Y:S01]  /*5f50*/  LOP3.LUT R10, R10, 0x1, RZ, 0x3c, !PT ;  /* 0x000000010a0a7812 */ /* 0x000fe200078e3cff */
[----:B------:R-:W-:Y:S01]  /*5f60*/  @!UP0 UIADD3 UR9, UPT, UPT, UR20, 0x118, URZ ;  /* 0x0000011814098890 */ /* 0x000fe2000fffe0ff */
[----:B------:R-:W-:Y:S02]  /*5f70*/  LOP3.LUT R9, R9, 0x1, RZ, 0x3c, !PT ;  /* 0x0000000109097812 */ /* 0x000fe400078e3cff */
[----:B------:R-:W-:Y:S02]  /*5f80*/  UIADD3 UR24, UPT, UPT, UR15, UR22, URZ ;  /* 0x000000160f187290 */ /* 0x000fe4000fffe0ff */
[----:B------:R-:W-:Y:S02]  /*5f90*/  IMAD.U32 R4, RZ, RZ, UR5 ;  /* 0x00000005ff047e24 */ /* 0x000fe4000f8e00ff */
[----:B------:R-:W-:Y:S02]  /*5fa0*/  UIADD3 UR52, UPT, UPT, UR16, UR21, URZ ;  /* 0x0000001510347290 */ /* 0x000fe4000fffe0ff */
[----:B------:R-:W-:Y:S01]  /*5fb0*/  @!UP0 UPRMT UR6, UR4, 0x5410, URZ ;  /* 0x0000541004068896 */ /* 0x000fe200080000ff */
[----:B------:R-:W-:Y:S01]  /*5fc0*/  @!P2 R2UR UR4, R0 ;  /* 0x000000000004a2ca */ /* 0x000fe200000e0000 */
[----:B------:R-:W-:Y:S11]  /*5fd0*/  VOTEU.ALL UP0, P2 ;  /* 0x0000000000ff7886 */ /* 0x000ff60001000000 */
[----:B------:R-:W-:Y:S01]  /*5fe0*/  @!UPT UIADD3 URZ, UPT, UPT, URZ, URZ, URZ ;  /* 0x000000fffffff290 */ /* 0x000fe2000fffe0ff */
[----:B------:R-:W-:Y:S01]  /*5ff0*/  IMAD.U32 R5, RZ, RZ, UR4 ;  /* 0x00000004ff057e24 */ /* 0x000fe2000f8e00ff */
[----:B------:R-:W-:Y:S04]  /*6000*/  @!P2 R2UR UR4, R4 ;  /* 0x000000000404a2ca */ /* 0x000fe800000e0000 */
[----:B------:R-:W-:Y:S11]  /*6010*/  @!P2 R2UR UR5, R5 ;  /* 0x000000000505a2ca */ /* 0x000ff600000e0000 */
[----:B------:R-:W-:Y:S02]  /*6020*/  @!UPT UIADD3 URZ, UPT, UPT, URZ, URZ, URZ ;  /* 0x000000fffffff290 */ /* 0x000fe4000fffe0ff */
[----:B------:R1:W-:Y:S01]  /*6030*/  @!UP0 UTMALDG.5D.IM2COL [UR8], [UR4], UR6 ;  /* 0x00000008040083b4 */ /* 0x0003e20008060006 */
[----:B------:R1:W-:Y:S01]  /*6040*/  @!P2 SYNCS.ARRIVE.TRANS64.RED.A0TR RZ, [UR20+0x118], R3 ;  /* 0x00011803ffffa9a7 */ /* 0x0003e20008300414 */
[----:B------:R-:W-:Y:S01]  /*6050*/  SYNCS.ARRIVE.TRANS64.RED.A1T0 RZ, [UR46], RZ ;  /* 0x000000ffffff79a7 */ /* 0x000fe2000810042e */
[----:B------:R-:W-:Y:S05]  /*6060*/  BRA.U UP2, `(.L_x_102) ;  /* 0xfffffff102147547 */ /* 0x000fea000b83ffff */
[----:B------:R-:W-:-:S04]  /*6070*/  SHF.L.U32 R2, R10, 0x1f, RZ ;  /* 0x0000001f0a027819 */ /* 0x000fc800000006ff */
[----:B------:R-:W2:Y:S02]  /*6080*/  SYNCS.PHASECHK.TRANS64.TRYWAIT P0, [UR20+0x120], R2 ;  /* 0x00012002ff0075a7 */ /* 0x000ea40008001114 */
[----:B--2---:R-:W-:Y:S05]  /*6090*/  @!P0 BRA `(.L_x_103) ;  /* 0x0000005400508947 */ /* 0x004fea0003800000 */
.L_x_216:
[----:B------:R-:W3:Y:S02]  /*60a0*/  SYNCS.PHASECHK.TRANS64.TRYWAIT P0, [UR20+0x128], R2 ;  /* 0x00012802ff0075a7 */ /* 0x000ee40008001114 */
[----:B---3--:R-:W-:Y:S05]  /*60b0*/  @!P0 BRA `(.L_x_104) ;  /* 0x0000005400608947 */ /* 0x008fea0003800000 */
.L_x_218:
[----:B------:R-:W3:Y:S02]  /*60c0*/  SYNCS.PHASECHK.TRANS64.TRYWAIT P0, [UR20+0x130], R2 ;  /* 0x00013002ff0075a7 */ /* 0x000ee40008001114 */
[----:B---3--:R-:W-:Y:S05]  /*60d0*/  @!P0 BRA `(.L_x_105) ;  /* 0x0000005400708947 */ /* 0x008fea0003800000 */
.L_x_220:
[----:B--2---:R-:W-:-:S07]  /*60e0*/  MOV R0, UR20 ;  /* 0x0000001400007c02 */ /* 0x004fce0008000f00 */
.L_x_106:
[----:B--2---:R-:W-:-:S04]  /*60f0*/  SHF.L.U32 R2, R10, 0x1f, RZ ;  /* 0x0000001f0a027819 */ /* 0x004fc800000006ff */
[----:B------:R2:W3:Y:S03]  /*6100*/  SYNCS.PHASECHK.TRANS64.TRYWAIT P0, [R0+URZ+0x138], R2 ;  /* 0x00013802000075a7 */ /* 0x0004e600080011ff */
[----:B---3--:R-:W-:Y:S05]  /*6110*/  @!P0 NANOSLEEP.SYNCS 0x989680 ;  /* 0x009896800000895d */ /* 0x008fea0003900000 */
[----:B------:R-:W3:Y:S02]  /*6120*/  @!P0 SYNCS.PHASECHK.TRANS64 P0, [R0+URZ+0x138], R2 ;  /* 0x00013802000085a7 */ /* 0x000ee400080010ff */
[----:B-1-3--:R-:W-:Y:S05]  /*6130*/  @P0 EXIT ;  /* 0x000000000000094d */ /* 0x00afea0003800000 */
[----:B------:R-:W-:Y:S05]  /*6140*/  BRA `(.L_x_106) ;  /* 0xfffffffc00e87947 */ /* 0x000fea000383ffff */
.L_x_91:
[----:B------:R-:W-:-:S06]  /*6150*/  UISETP.GE.AND UP0, UPT, UR18, 0x4, UPT ;  /* 0x000000041200788c */ /* 0x000fcc000bf06270 */
[----:B------:R-:W-:-:S13]  /*6160*/  PLOP3.LUT P0, PT, PT, PT, UP0, 0x80, 0x8 ;  /* 0x000000000008781c */ /* 0x000fda0003f0f008 */
[----:B-1----:R-:W-:Y:S05]  /*6170*/  @!P0 EXIT ;  /* 0x000000000000894d */ /* 0x002fea0003800000 */
[----:B------:R-:W1:Y:S08]  /*6180*/  S2UR UR4, SR_CgaCtaId ;  /* 0x00000000000479c3 */ /* 0x000e700000008800 */
[----:B------:R-:W-:Y:S01]  /*6190*/  BAR.SYNC.DEFER_BLOCKING 0x6, 0xa0 ;  /* 0x0182800000007b1d */ /* 0x000fe20000010000 */
[C---:B------:R-:W-:Y:S01]  /*61a0*/  IMAD.SHL.U32 R0, R81.reuse, 0x20, RZ ;  /* 0x0000002051007824 */ /* 0x040fe200078e00ff */
[C---:B------:R-:W-:Y:S01]  /*61b0*/  SHF.L.U32 R37, R81.reuse, 0x10, RZ ;  /* 0x0000001051257819 */ /* 0x040fe200000006ff */
[C---:B------:R-:W-:Y:S01]  /*61c0*/  IMAD.SHL.U32 R80, R81.reuse, 0x4, RZ ;  /* 0x0000000451507824 */ /* 0x040fe200078e00ff */
[----:B------:R-:W-:Y:S01]  /*61d0*/  LOP3.LUT R82, R81, 0x60, RZ, 0xc0, !PT ;  /* 0x0000006051527812 */ /* 0x000fe200078ec0ff */
[----:B------:R-:W-:Y:S01]  /*61e0*/  HFMA2 R79, -RZ, RZ, 0, 5.9604644775390625e-08 ;  /* 0x00000001ff4f7431 */ /* 0x000fe200000001ff */
[----:B------:R-:W-:-:S02]  /*61f0*/  UMOV UR50, 0x400 ;  /* 0x0000040000327882 */ /* 0x000fc40000000000 */
[----:B------:R-:W2:Y:S01]  /*6200*/  LDC.64 R74, c[0x0][0x9b0] ;  /* 0x00026c00ff4a7b82 */ /* 0x000ea20000000a00 */
[----:B------:R-:W3:Y:S01]  /*6210*/  LDCU.128 UR8, c[0x0][0xb80] ;  /* 0x00017000ff0877ac */ /* 0x000ee20008000c00 */
[----:B------:R-:W-:Y:S01]  /*6220*/  LOP3.LUT R4, R0, 0xc0, RZ, 0xc0, !PT ;  /* 0x000000c000047812 */ /* 0x000fe200078ec0ff */
[----:B------:R-:W-:Y:S01]  /*6230*/  HFMA2 R77, -RZ, RZ, 0, 0 ;  /* 0x00000000ff4d7431 */ /* 0x000fe200000001ff */
[C---:B------:R-:W-:Y:S01]  /*6240*/  LOP3.LUT R95, R81.reuse, 0x2, RZ, 0xc0, !PT ;  /* 0x00000002515f7812 */ /* 0x040fe200078ec0ff */
[----:B------:R-:W-:Y:S01]  /*6250*/  IMAD.MOV.U32 R78, RZ, RZ, RZ ;  /* 0x000000ffff4e7224 */ /* 0x000fe200078e00ff */
[----:B------:R-:W-:Y:S01]  /*6260*/  LOP3.LUT R80, R4, 0x18, R80, 0xf8, !PT ;  /* 0x0000001804507812 */ /* 0x000fe200078ef850 */
[----:B------:R-:W4:Y:S01]  /*6270*/  LDCU UR62, c[0x0][0x370] ;  /* 0x00006e00ff3e77ac */ /* 0x000f220008000800 */
[----:B------:R-:W2:Y:S01]  /*6280*/  LDC.64 R72, c[0x0][0x9a8] ;  /* 0x00026a00ff487b82 */ /* 0x000ea20000000a00 */
[----:B------:R-:W-:Y:S02]  /*6290*/  LOP3.LUT R81, R81, 0x4, RZ, 0xc0, !PT ;  /* 0x0000000451517812 */ /* 0x000fe400078ec0ff */
[----:B------:R-:W-:Y:S01]  /*62a0*/  LOP3.LUT R80, R80, 0xf20, R0, 0xf8, !PT ;  /* 0x00000f2050507812 */ /* 0x000fe200078ef800 */
[----:B------:R-:W2:Y:S01]  /*62b0*/  LDCU UR48, c[0x0][0xc0c] ;  /* 0x00018180ff3077ac */ /* 0x000ea20008000800 */
[----:B------:R-:W-:-:S02]  /*62c0*/  MOV R36, RZ ;  /* 0x000000ff00247202 */ /* 0x000fc40000000f00 */
[----:B------:R-:W-:Y:S01]  /*62d0*/  LOP3.LUT R37, R37, 0x600000, RZ, 0xc0, !PT ;  /* 0x0060000025257812 */ /* 0x000fe200078ec0ff */
[----:B-1----:R-:W-:Y:S01]  /*62e0*/  ULEA UR50, UR4, UR50, 0x18 ;  /* 0x0000003204327291 */ /* 0x002fe2000f8ec0ff */
[----:B------:R-:W1:Y:S01]  /*62f0*/  LDCU.64 UR4, c[0x0][0x990] ;  /* 0x00013200ff0477ac */ /* 0x000e620008000a00 */
[----:B---3--:R-:W-:Y:S01]  /*6300*/  IMAD.U32 R90, RZ, RZ, UR8 ;  /* 0x00000008ff5a7e24 */ /* 0x008fe2000f8e00ff */
[----:B------:R-:W-:Y:S01]  /*6310*/  MOV R88, UR10 ;  /* 0x0000000a00587c02 */ /* 0x000fe20008000f00 */
[----:B------:R-:W-:Y:S01]  /*6320*/  IMAD.U32 R89, RZ, RZ, UR9 ;  /* 0x00000009ff597e24 */ /* 0x000fe2000f8e00ff */
[----:B------:R-:W3:Y:S01]  /*6330*/  LDCU UR38, c[0x0][0xc30] ;  /* 0x00018600ff2677ac */ /* 0x000ee20008000800 */
[----:B------:R-:W-:-:S03]  /*6340*/  IMAD.U32 R87, RZ, RZ, UR11 ;  /* 0x0000000bff577e24 */ /* 0x000fc6000f8e00ff */
[----:B------:R-:W4:Y:S01]  /*6350*/  LDS R2, [UR50+0x1a0] ;  /* 0x0001a032ff027984 */ /* 0x000f220008000800 */
[----:B------:R-:W2:Y:S01]  /*6360*/  LDCU.64 UR60, c[0x0][0x988] ;  /* 0x00013100ff3c77ac */ /* 0x000ea20008000a00 */
[----:B------:R-:W2:Y:S01]  /*6370*/  LDCU.64 UR46, c[0x0][0xc28] ;  /* 0x00018500ff2e77ac */ /* 0x000ea20008000a00 */
[----:B------:R-:W2:Y:S01]  /*6380*/  LDCU.128 UR56, c[0x0][0xc10] ;  /* 0x00018200ff3877ac */ /* 0x000ea20008000c00 */
[----:B-1----:R-:W-:Y:S01]  /*6390*/  IMAD.U32 R86, RZ, RZ, UR4 ;  /* 0x00000004ff567e24 */ /* 0x002fe2000f8e00ff */
[----:B------:R-:W-:Y:S01]  /*63a0*/  UIADD3 UR4, UPT, UPT, UR50, 0x200, URZ ;  /* 0x0000020032047890 */ /* 0x000fe2000fffe0ff */
[----:B------:R-:W-:Y:S01]  /*63b0*/  IMAD.U32 R85, RZ, RZ, UR5 ;  /* 0x00000005ff557e24 */ /* 0x000fe2000f8e00ff */
[----:B------:R-:W1:Y:S04]  /*63c0*/  LDCU UR55, c[0x0][0x374] ;  /* 0x00006e80ff3777ac */ /* 0x000e680008000800 */
[----:B------:R-:W-:Y:S01]  /*63d0*/  IMAD.U32 R76, RZ, RZ, UR4 ;  /* 0x00000004ff4c7e24 */ /* 0x000fe2000f8e00ff */
[----:B------:R-:W-:Y:S01]  /*63e0*/  UMOV UR54, URZ ;  /* 0x000000ff00367c82 */ /* 0x000fe20008000000 */
[----:B------:R-:W-:-:S02]  /*63f0*/  UMOV UR51, URZ ;  /* 0x000000ff00337c82 */ /* 0x000fc40008000000 */
[----:B------:R-:W-:-:S04]  /*6400*/  IMAD R80, R80, 0x2, R76 ;  /* 0x0000000250507824 */ /* 0x000fc800078e024c */
[--C-:B------:R-:W-:Y:S02]  /*6410*/  IMAD R95, R95, -0x10, R80.reuse ;  /* 0xfffffff05f5f7824 */ /* 0x100fe400078e0250 */
[----:B------:R-:W-:Y:S01]  /*6420*/  IMAD R94, R81, -0x10, R80 ;  /* 0xfffffff0515e7824 */ /* 0x000fe200078e0250 */
[C---:B----4-:R-:W-:Y:S02]  /*6430*/  IADD3 R3, PT, PT, R2.reuse, 0x80, RZ ;  /* 0x0000008002037810 */ /* 0x050fe40007ffe0ff */
[----:B------:R-:W-:Y:S02]  /*6440*/  LOP3.LUT R2, R2, 0xffff, RZ, 0xc0, !PT ;  /* 0x0000ffff02027812 */ /* 0x000fe400078ec0ff */
[----:B------:R-:W-:-:S05]  /*6450*/  LOP3.LUT R3, R3, 0xffff, RZ, 0xc0, !PT ;  /* 0x0000ffff03037812 */ /* 0x000fca00078ec0ff */
[----:B-123--:R4:W-:Y:S02]  /*6460*/  STL.64 [R1], R2 ;  /* 0x0000000201007387 */ /* 0x00e9e40000100a00 */
.L_x_150:
[----:B----4-:R-:W-:Y:S04]  /*6470*/  SHF.L.U32 R2, R77, 0x1f, RZ ;  /* 0x0000001f4d027819 */ /* 0x010fe800000006ff */
[----:B-1----:R-:W1:Y:S02]  /*6480*/  SYNCS.PHASECHK.TRANS64.TRYWAIT P0, [UR50+0x150], R2 ;  /* 0x00015002ff0075a7 */ /* 0x002e640008001132 */
[----:B-12---:R-:W-:Y:S05]  /*6490*/  @!P0 BRA `(.L_x_107) ;  /* 0x0000005000988947 */ /* 0x006fea0003800000 */
.L_x_222:
[----:B-1----:R-:W-:Y:S01]  /*64a0*/  LEA R2, R36, UR49, 0x2 ;  /* 0x0000003124027c11 */ /* 0x002fe2000f8e10ff */
[----:B------:R-:W1:Y:S01]  /*64b0*/  LDS.128 R4, [UR50+0x190] ;  /* 0x00019032ff047984 */ /* 0x000e620008000c00 */
[----:B------:R-:W-:Y:S02]  /*64c0*/  UIADD3 UR4, UPT, UPT, UR50, 0x158, URZ ;  /* 0x0000015832047890 */ /* 0x000fe4000fffe0ff */
[----:B------:R-:W-:Y:S01]  /*64d0*/  UISETP.GE.AND UP0, UPT, UR39, 0x1, UPT ;  /* 0x000000012700788c */ /* 0x000fe2000bf06270 */
[----:B------:R-:W-:Y:S01]  /*64e0*/  @!PT LDS RZ, [RZ] ;  /* 0x00000000fffff984 */ /* 0x000fe20000000800 */
[----:B------:R-:W-:Y:S01]  /*64f0*/  @!PT LDS RZ, [RZ] ;  /* 0x00000000fffff984 */ /* 0x000fe20000000800 */
[----:B------:R-:W-:Y:S01]  /*6500*/  @!PT LDS RZ, [RZ] ;  /* 0x00000000fffff984 */ /* 0x000fe20000000800 */
[----:B------:R-:W-:Y:S01]  /*6510*/  @!PT LDS RZ, [RZ] ;  /* 0x00000000fffff984 */ /* 0x000fe20000000800 */
[----:B------:R2:W-:Y:S06]  /*6520*/  MEMBAR.ALL.CTA ;  /* 0x0000000000007992 */ /* 0x0005ec0000008000 */
[----:B--2---:R-:W2:Y:S01]  /*6530*/  FENCE.VIEW.ASYNC.S ;  /* 0x00000000000073c6 */ /* 0x004ea20000000000 */
[----:B------:R-:W-:Y:S09]  /*6540*/  UPRMT UR4, URZ, 0x654, UR4 ;  /* 0x00000654ff047896 */ /* 0x000ff20008000004 */
[----:B--2---:R-:W-:Y:S01]  /*6550*/  SYNCS.ARRIVE.TRANS64.RED.A1T0 RZ, [UR4], RZ ;  /* 0x000000ffffff79a7 */ /* 0x004fe20008100404 */
[----:B------:R-:W5:Y:S01]  /*6560*/  LDL R2, [R2] ;  /* 0x0000000002027983 */ /* 0x000f620000100800 */
[----:B-1----:R-:W-:Y:S11]  /*6570*/  LOP3.LUT P0, RZ, R6, 0x1, RZ, 0xc0, !PT ;  /* 0x0000000106ff7812 */ /* 0x002ff6000780c0ff */
[----:B------:R-:W-:Y:S02]  /*6580*/  @!UPT UIADD3 URZ, UPT, UPT, URZ, URZ, URZ ;  /* 0x000000fffffff290 */ /* 0x000fe4000fffe0ff */
[----:B------:R-:W-:Y:S01]  /*6590*/  VOTEU.ANY UP1, P0 ;  /* 0x0000000000ff7886 */ /* 0x000fe20000020100 */
[----:B------:R-:W-:Y:S01]  /*65a0*/  PLOP3.LUT P0, PT, PT, PT, UP1, 0x80, 0x8 ;  /* 0x000000000008781c */ /* 0x000fe20003f0f018 */
[----:B------:R-:W-:Y:S11]  /*65b0*/  UP2UR UR63, UPR, URZ, 0x2 ;  /* 0x00000002ff3f7883 */ /* 0x000ff60008000000 */
[----:B------:R-:W-:Y:S01]  /*65c0*/  @!UPT UIADD3 URZ, UPT, UPT, URZ, URZ, URZ ;  /* 0x000000fffffff290 */ /* 0x000fe2000fffe0ff */
[----:B------:R-:W-:Y:S02]  /*65d0*/  @P0 MOV R3, R4 ;  /* 0x0000000400030202 */ /* 0x000fe40000000f00 */
[----:B------:R-:W-:Y:S02]  /*65e0*/  @P0 LOP3.LUT R0, R5, 0xffff, RZ, 0xc0, !PT ;  /* 0x0000ffff05000812 */ /* 0x000fe400078ec0ff */
[----:B------:R-:W-:Y:S02]  /*65f0*/  @P0 R2UR UR5, R3 ;  /* 0x00000000030502ca */ /* 0x000fe400000e0000 */
[----:B------:R-:W-:Y:S11]  /*6600*/  @P0 R2UR UR4, R0 ;  /* 0x00000000000402ca */ /* 0x000ff600000e0000 */
[----:B------:R-:W-:Y:S02]  /*6610*/  @UP1 UMOV UR37, UR5 ;  /* 0x0000000500251c82 */ /* 0x000fe40008000000 */
[----:B------:R-:W-:Y:S01]  /*6620*/  @UP1 UMOV UR36, UR4 ;  /* 0x0000000400241c82 */ /* 0x000fe20008000000 */
[----:B------:R-:W-:Y:S05]  /*6630*/  BRA.U !UP0, `(.L_x_108) ;  /* 0x0000000108cc7547 */ /* 0x000fea000b800000 */
[----:B------:R-:W1:Y:S01]  /*6640*/  LDCU UR9, c[0x0][0xc20] ;  /* 0x00018400ff0977ac */ /* 0x000e620008000800 */
[----:B------:R-:W-:Y:S02]  /*6650*/  UIMAD.WIDE.U32 UR4, UR55, UR59, URZ ;  /* 0x0000003b370472a5 */ /* 0x000fe4000f8e00ff */
[----:B------:R-:W-:Y:S02]  /*6660*/  UIMAD.WIDE.U32 UR6, UR62, UR56, URZ ;  /* 0x000000383e0672a5 */ /* 0x000fe4000f8e00ff */
[----:B------:R-:W-:Y:S02]  /*6670*/  UIMAD.WIDE.U32 UR10, UR36, UR59, URZ ;  /* 0x0000003b240a72a5 */ /* 0x000fe4000f8e00ff */
[----:B------:R-:W-:Y:S02]  /*6680*/  UISETP.NE.AND UP0, UPT, UR58, 0x1, UPT ;  /* 0x000000013a00788c */ /* 0x000fe4000bf05270 */
[----:B------:R-:W-:Y:S02]  /*6690*/  UISETP.NE.AND UP1, UPT, UR48, 0x1, UPT ;  /* 0x000000013000788c */ /* 0x000fe4000bf25270 */
[----:B------:R-:W-:Y:S02]  /*66a0*/  UISETP.NE.AND UP2, UPT, UR39, 0x1, UPT ;  /* 0x000000012700788c */ /* 0x000fe4000bf45270 */
[----:B------:R-:W-:Y:S01]  /*66b0*/  UIMAD.WIDE.U32 UR12, UR37, UR56, URZ ;  /* 0x00000038250c72a5 */ /* 0x000fe2000f8e00ff */
[----:B------:R-:W-:Y:S01]  /*66c0*/  UMOV UR4, UR5 ;  /* 0x0000000500047c82 */ /* 0x000fe20008000000 */
[----:B------:R-:W-:Y:S01]  /*66d0*/  UMOV UR6, UR11 ;  /* 0x0000000b00067c82 */ /* 0x000fe20008000000 */
[----:B-1----:R-:W-:Y:S03]  /*66e0*/  USHF.R.U32.HI UR8, URZ, UR9, UR4 ;  /* 0x00000009ff087299 */ /* 0x002fe60008011604 */
[----:B------:R-:W-:Y:S02]  /*66f0*/  UMOV UR4, UR7 ;  /* 0x0000000700047c82 */ /* 0x000fe40008000000 */
[----:B------:R-:W-:Y:S02]  /*6700*/  USHF.R.U32.HI UR5, URZ, UR57, UR4 ;  /* 0x00000039ff057299 */ /* 0x000fe40008011604 */
[----:B------:R-:W-:Y:S02]  /*6710*/  USEL UR4, UR55, UR8, !UP0 ;  /* 0x0000000837047287 */ /* 0x000fe4000c000000 */
[----:B------:R-:W-:Y:S02]  /*6720*/  USHF.R.U32.HI UR8, URZ, UR9, UR6 ;  /* 0x00000009ff087299 */ /* 0x000fe40008011606 */
[----:B------:R-:W-:Y:S02]  /*6730*/  UIMAD.WIDE.U32 UR6, UR4, UR46, URZ ;  /* 0x0000002e040672a5 */ /* 0x000fe4000f8e00ff */
[----:B------:R-:W-:Y:S02]  /*6740*/  USEL UR9, UR62, UR5, !UP1 ;  /* 0x000000053e097287 */ /* 0x000fe4000c800000 */
[----:B------:R-:W-:Y:S02]  /*6750*/  USEL UR8, UR36, UR8, !UP0 ;  /* 0x0000000824087287 */ /* 0x000fe4000c000000 */
[----:B------:R-:W-:Y:S01]  /*6760*/  UIMAD.WIDE.U32 UR10, UR9, UR46, URZ ;  /* 0x0000002e090a72a5 */ /* 0x000fe2000f8e00ff */
[----:B------:R-:W-:Y:S01]  /*6770*/  UMOV UR6, UR7 ;  /* 0x0000000700067c82 */ /* 0x000fe20008000000 */
[----:B------:R-:W-:Y:S01]  /*6780*/  UMOV UR5, UR13 ;  /* 0x0000000d00057c82 */ /* 0x000fe20008000000 */
[----:B------:R-:W-:Y:S02]  /*6790*/  @UP2 USHF.R.U32.HI UR4, URZ, UR47, UR6 ;  /* 0x0000002fff042299 */ /* 0x000fe40008011606 */
[----:B------:R-:W-:Y:S02]  /*67a0*/  USHF.R.U32.HI UR5, URZ, UR57, UR5 ;  /* 0x00000039ff057299 */ /* 0x000fe40008011605 */
[----:B------:R-:W-:Y:S02]  /*67b0*/  UIMAD UR4, UR39, UR4, URZ ;  /* 0x00000004270472a4 */ /* 0x000fe4000f8e02ff */
[----:B------:R-:W-:Y:S02]  /*67c0*/  USEL UR5, UR37, UR5, !UP1 ;  /* 0x0000000525057287 */ /* 0x000fe4000c800000 */
[----:B------:R-:W-:Y:S01]  /*67d0*/  UISETP.GE.AND UP0, UPT, UR8, UR4, UPT ;  /* 0x000000040800728c */ /* 0x000fe2000bf06270 */
[----:B------:R-:W-:Y:S01]  /*67e0*/  UMOV UR6, UR11 ;  /* 0x0000000b00067c82 */ /* 0x000fe20008000000 */
[----:B------:R-:W-:Y:S02]  /*67f0*/  UIMAD.WIDE.U32 UR10, UR8, UR46, URZ ;  /* 0x0000002e080a72a5 */ /* 0x000fe4000f8e00ff */
[----:B------:R-:W-:Y:S04]  /*6800*/  @UP2 USHF.R.U32.HI UR9, URZ, UR47, UR6 ;  /* 0x0000002fff092299 */ /* 0x000fe80008011606 */
[----:B------:R-:W-:Y:S01]  /*6810*/  UIMAD UR6, UR39, UR9, URZ ;  /* 0x00000009270672a4 */ /* 0x000fe2000f8e02ff */
[----:B------:R-:W-:Y:S03]  /*6820*/  UMOV UR4, UR11 ;  /* 0x0000000b00047c82 */ /* 0x000fe60008000000 */
[----:B------:R-:W-:Y:S02]  /*6830*/  UISETP.GE.OR UP0, UPT, UR5, UR6, UP0 ;  /* 0x000000060500728c */ /* 0x000fe40008706670 */
[----:B------:R-:W-:Y:S02]  /*6840*/  USHF.R.U32.HI UR4, URZ, UR47, UR4 ;  /* 0x0000002fff047299 */ /* 0x000fe40008011604 */
[----:B------:R-:W-:Y:S02]  /*6850*/  UIMAD.WIDE.U32 UR6, UR5, UR46, URZ ;  /* 0x0000002e050672a5 */ /* 0x000fe4000f8e00ff */
[----:B------:R-:W-:Y:S02]  /*6860*/  USEL UR11, UR8, UR4, !UP2 ;  /* 0x00000004080b7287 */ /* 0x000fe4000d000000 */
[----:B------:R-:W-:Y:S02]  /*6870*/  UIADD3 UR6, UPT, UPT, -UR5, URZ, URZ ;  /* 0x000000ff05067290 */ /* 0x000fe4000fffe1ff */
[----:B------:R-:W-:Y:S02]  /*6880*/  UIADD3 UR10, UPT, UPT, -UR11, URZ, URZ ;  /* 0x000000ff0b0a7290 */ /* 0x000fe4000fffe1ff */
[----:B------:R-:W-:Y:S02]  /*6890*/  UIMAD UR6, UR48, UR6, UR37 ;  /* 0x00000006300672a4 */ /* 0x000fe4000f8e0225 */
[----:B------:R-:W-:Y:S01]  /*68a0*/  UIMAD UR10, UR39, UR10, UR8 ;  /* 0x0000000a270a72a4 */ /* 0x000fe2000f8e0208 */
[----:B------:R-:W-:Y:S01]  /*68b0*/  @!UP0 UMOV UR4, UR7 ;  /* 0x0000000700048c82 */ /* 0x000fe20008000000 */
[----:B------:R-:W-:Y:S02]  /*68c0*/  UIADD3 UR7, UPT, UPT, -UR8, URZ, URZ ;  /* 0x000000ff08077290 */ /* 0x000fe4000fffe1ff */
[----:B------:R-:W-:Y:S04]  /*68d0*/  @!UP0 USHF.R.U32.HI UR4, URZ, UR47, UR4 ;  /* 0x0000002fff048299 */ /* 0x000fe80008011604 */
[----:B------:R-:W-:Y:S04]  /*68e0*/  @!UP0 USEL UR4, UR5, UR4, !UP2 ;  /* 0x0000000405048287 */ /* 0x000fe8000d000000 */
[----:B------:R-:W-:Y:S02]  /*68f0*/  @!UP0 UIMAD UR9, UR9, UR10, UR4 ;  /* 0x0000000a090982a4 */ /* 0x000fe4000f8e0204 */
[----:B------:R-:W-:Y:S02]  /*6900*/  @!UP0 UIADD3 UR10, UPT, UPT, UR11, -UR4, URZ ;  /* 0x800000040b0a8290 */ /* 0x000fe4000fffe0ff */
[----:B------:R-:W-:Y:S02]  /*6910*/  UIMAD UR4, UR58, UR7, UR36 ;  /* 0x000000073a0472a4 */ /* 0x000fe4000f8e0224 */
[----:B------:R-:W-:Y:S03]  /*6920*/  @!UP0 UIMAD UR8, UR10, UR39, UR5 ;  /* 0x000000270a0882a4 */ /* 0x000fe6000f8e0205 */
[----:B------:R-:W-:Y:S02]  /*6930*/  @!UP0 UMOV UR5, UR9 ;  /* 0x0000000900058c82 */ /* 0x000fe40008000000 */
[----:B------:R-:W-:Y:S02]  /*6940*/  UIMAD UR37, UR5, UR48, UR6 ;  /* 0x00000030052572a4 */ /* 0x000fe4000f8e0206 */
[----:B------:R-:W-:Y:S11]  /*6950*/  UIMAD UR36, UR8, UR58, UR4 ;  /* 0x0000003a082472a4 */ /* 0x000ff6000f8e0204 */
[----:B------:R-:W-:Y:S01]  /*6960*/  @!UPT UIADD3 URZ, UPT, UPT, URZ, URZ, URZ ;  /* 0x000000fffffff290 */ /* 0x000fe2000fffe0ff */
.L_x_108:
[----:B------:R-:W-:Y:S01]  /*6970*/  UISETP.NE.AND UP0, UPT, UR38, 0x1, UPT ;  /* 0x000000012600788c */ /* 0x000fe2000bf05270 */
[----:B------:R-:W-:Y:S01]  /*6980*/  @P0 SHF.R.U32.HI R4, RZ, 0x10, R5 ;  /* 0x00000010ff040819 */ /* 0x000fe20000011605 */
[----:B------:R-:W-:Y:S01]  /*6990*/  USHF.L.U32 UR41, UR24, 0x7, URZ ;  /* 0x0000000718297899 */ /* 0x000fe200080006ff */
[----:B------:R-:W-:Y:S01]  /*69a0*/  R2UR UR11, R96 ;  /* 0x00000000600b72ca */ /* 0x000fe200000e0000 */
[----:B------:R-:W-:Y:S01]  /*69b0*/  BSSY.RECONVERGENT B6, `(.L_x_109) ;  /* 0x0000035000067945 */ /* 0x000fe20003800200 */
[----:B------:R-:W-:Y:S02]  /*69c0*/  @P0 R2UR UR11, R4 ;  /* 0x00000000040b02ca */ /* 0x000fe400000e0000 */
[----:B------:R-:W-:Y:S04]  /*69d0*/  LOP3.LUT P0, RZ, R76, 0x1b0, RZ, 0xc0, !PT ;  /* 0x000001b04cff7812 */ /* 0x000fe8000780c0ff */
[----:B------:R-:W1:Y:S07]  /*69e0*/  @!UP0 LDCU.128 UR12, c[0x0][0xc10] ;  /* 0x00018200ff0c87ac */ /* 0x000e6e0008000c00 */
[----:B------:R-:W-:Y:S01]  /*69f0*/  IMAD.U32 R96, RZ, RZ, UR11 ;  /* 0x0000000bff607e24 */ /* 0x000fe2000f8e00ff */
[----:B------:R-:W2:Y:S01]  /*6a00*/  @!UP0 LDCU UR5, c[0x0][0xc0c] ;  /* 0x00018180ff0587ac */ /* 0x000ea20008000800 */
[----:B------:R-:W3:Y:S01]  /*6a10*/  @!UP0 LDCU UR10, c[0x0][0xc20] ;  /* 0x00018400ff0a87ac */ /* 0x000ee20008000800 */
[----:B-1----:R-:W-:Y:S02]  /*6a20*/  UIMAD.WIDE.U32 UR8, UR37, UR12, URZ ;  /* 0x0000000c250872a5 */ /* 0x002fe4000f8e00ff */
[----:B------:R-:W-:Y:S02]  /*6a30*/  UIMAD.WIDE.U32 UR6, UR36, UR15, URZ ;  /* 0x0000000f240672a5 */ /* 0x000fe4000f8e00ff */
[----:B------:R-:W-:Y:S03]  /*6a40*/  @!UP0 UISETP.NE.AND UP1, UPT, UR14, 0x1, UPT ;  /* 0x000000010e00888c */ /* 0x000fe6000bf25270 */
[----:B------:R-:W-:Y:S01]  /*6a50*/  @!UP0 UMOV UR4, UR9 ;  /* 0x0000000900048c82 */ /* 0x000fe20008000000 */
[----:B--2---:R-:W-:Y:S02]  /*6a60*/  @!UP0 UISETP.NE.AND UP2, UPT, UR5, 0x1, UPT ;  /* 0x000000010500888c */ /* 0x004fe4000bf45270 */
[----:B------:R-:W-:Y:S01]  /*6a70*/  @!UP0 USHF.R.U32.HI UR4, URZ, UR13, UR4 ;  /* 0x0000000dff048299 */ /* 0x000fe20008011604 */
[----:B------:R-:W-:Y:S02]  /*6a80*/  @!UP0 UMOV UR6, UR7 ;  /* 0x0000000700068c82 */ /* 0x000fe40008000000 */
[----:B---3--:R-:W-:Y:S02]  /*6a90*/  @!UP0 USHF.R.U32.HI UR6, URZ, UR10, UR6 ;  /* 0x0000000aff068299 */ /* 0x008fe40008011606 */
[----:B------:R-:W-:Y:S02]  /*6aa0*/  @!UP0 USEL UR7, UR37, UR4, !UP2 ;  /* 0x0000000425078287 */ /* 0x000fe4000d000000 */
[----:B------:R-:W-:Y:S04]  /*6ab0*/  @!UP0 USEL UR6, UR36, UR6, !UP1 ;  /* 0x0000000624068287 */ /* 0x000fe8000c800000 */
[----:B------:R-:W-:Y:S02]  /*6ac0*/  @!UP0 UIADD3 UR4, UPT, UPT, -UR7, UR6, URZ ;  /* 0x0000000607048290 */ /* 0x000fe4000fffe1ff */
[----:B------:R-:W-:Y:S02]  /*6ad0*/  @!UP0 UIADD3 UR6, UPT, UPT, UR7, -UR6, URZ ;  /* 0x8000000607068290 */ /* 0x000fe4000fffe0ff */
[----:B------:R-:W-:Y:S02]  /*6ae0*/  @!UP0 UIMAD UR37, UR4, UR5, UR37 ;  /* 0x00000005042582a4 */ /* 0x000fe4000f8e0225 */
[----:B------:R-:W-:Y:S01]  /*6af0*/  @!UP0 UIMAD UR36, UR6, UR14, UR36 ;  /* 0x0000000e062482a4 */ /* 0x000fe2000f8e0224 */
[----:B------:R-:W-:Y:S11]  /*6b00*/  @!P0 BRA `(.L_x_110) ;  /* 0x00000000007c8947 */ /* 0x000ff60003800000 */
[----:B------:R-:W1:Y:S01]  /*6b10*/  LDCU.64 UR8, c[0x4][0x80] ;  /* 0x01001000ff0877ac */ /* 0x000e620008000a00 */
[----:B------:R-:W-:Y:S01]  /*6b20*/  MOV R16, 0x0 ;  /* 0x0000000000107802 */ /* 0x000fe20000000f00 */
[----:B------:R-:W-:Y:S02]  /*6b30*/  HFMA2 R12, -RZ, RZ, 0, 5.9604644775390625e-08 ;  /* 0x00000001ff0c7431 */ /* 0x000fe400000001ff */
[----:B------:R-:W-:Y:S01]  /*6b40*/  IMAD.MOV.U32 R8, RZ, RZ, 0x70 ;  /* 0x00000070ff087424 */ /* 0x000fe200078e00ff */
[----:B------:R2:W3:Y:S01]  /*6b50*/  LDC.64 R14, c[0x4][R16] ;  /* 0x01000000100e7b82 */ /* 0x0004e20000000a00 */
[----:B------:R-:W4:Y:S01]  /*6b60*/  LDCU.64 UR6, c[0x4][0x88] ;  /* 0x01001100ff0677ac */ /* 0x000f220008000a00 */
[----:B------:R-:W-:Y:S01]  /*6b70*/  IMAD.MOV.U32 R13, RZ, RZ, RZ ;  /* 0x000000ffff0d7224 */ /* 0x000fe200078e00ff */
[----:B------:R-:W2:Y:S01]  /*6b80*/  LDCU.64 UR4, c[0x4][0x8] ;  /* 0x01000100ff0477ac */ /* 0x000ea20008000a00 */
[----:B-1----:R-:W-:Y:S01]  /*6b90*/  MOV R5, UR9 ;  /* 0x0000000900057c02 */ /* 0x002fe20008000f00 */
[----:B------:R-:W-:Y:S01]  /*6ba0*/  IMAD.U32 R4, RZ, RZ, UR8 ;  /* 0x00000008ff047e24 */ /* 0x000fe2000f8e00ff */
[----:B----4-:R-:W-:Y:S01]  /*6bb0*/  MOV R7, UR7 ;  /* 0x0000000700077c02 */ /* 0x010fe20008000f00 */
[----:B------:R-:W-:Y:S01]  /*6bc0*/  IMAD.U32 R6, RZ, RZ, UR6 ;  /* 0x00000006ff067e24 */ /* 0x000fe2000f8e00ff */
[----:B--2---:R-:W-:Y:S01]  /*6bd0*/  MOV R11, UR5 ;  /* 0x00000005000b7c02 */ /* 0x004fe20008000f00 */
[----:B------:R-:W-:Y:S02]  /*6be0*/  IMAD.U32 R10, RZ, RZ, UR4 ;  /* 0x00000004ff0a7e24 */ /* 0x000fe4000f8e00ff */
[----:B------:R-:W-:Y:S07]  /*6bf0*/  LEPC R20, `(.L_x_111) ;  /* 0x000000001014794e */ /* 0x000fee0000000000 */
[----:B---3-5:R-:W-:Y:S05]  /*6c00*/  CALL.ABS.NOINC R14 ;  /* 0x000000000e007343 */ /* 0x028fea0003c00000 */
.L_x_111:
[----:B------:R-:W1:Y:S01]  /*6c10*/  LDCU.64 UR8, c[0x4][0x80] ;  /* 0x01001000ff0877ac */ /* 0x000e620008000a00 */
[----:B------:R-:W2:Y:S01]  /*6c20*/  LDC.64 R16, c[0x4][R16] ;  /* 0x0100000010107b82 */ /* 0x000ea20000000a00 */
[----:B------:R-:W-:Y:S02]  /*6c30*/  HFMA2 R12, -RZ, RZ, 0, 5.9604644775390625e-08 ;  /* 0x00000001ff0c7431 */ /* 0x000fe400000001ff */
[----:B------:R-:W-:Y:S02]  /*6c40*/  IMAD.MOV.U32 R8, RZ, RZ, 0x70 ;  /* 0x00000070ff087424 */ /* 0x000fe400078e00ff */
[----:B------:R-:W-:Y:S01]  /*6c50*/  IMAD.MOV.U32 R13, RZ, RZ, RZ ;  /* 0x000000ffff0d7224 */ /* 0x000fe200078e00ff */
[----:B------:R-:W3:Y:S01]  /*6c60*/  LDCU.64 UR6, c[0x4][0x88] ;  /* 0x01001100ff0677ac */ /* 0x000ee20008000a00 */
[----:B------:R-:W4:Y:S01]  /*6c70*/  LDCU.64 UR4, c[0x4][0x8] ;  /* 0x01000100ff0477ac */ /* 0x000f220008000a00 */
[----:B-1----:R-:W-:Y:S02]  /*6c80*/  MOV R4, UR8 ;  /* 0x0000000800047c02 */ /* 0x002fe40008000f00 */
[----:B------:R-:W-:Y:S02]  /*6c90*/  MOV R5, UR9 ;  /* 0x0000000900057c02 */ /* 0x000fe40008000f00 */
[----:B---3--:R-:W-:Y:S01]  /*6ca0*/  MOV R7, UR7 ;  /* 0x0000000700077c02 */ /* 0x008fe20008000f00 */
[----:B------:R-:W-:Y:S01]  /*6cb0*/  IMAD.U32 R6, RZ, RZ, UR6 ;  /* 0x00000006ff067e24 */ /* 0x000fe2000f8e00ff */
[----:B----4-:R-:W-:Y:S01]  /*6cc0*/  MOV R11, UR5 ;  /* 0x00000005000b7c02 */ /* 0x010fe20008000f00 */
[----:B------:R-:W-:Y:S02]  /*6cd0*/  IMAD.U32 R10, RZ, RZ, UR4 ;  /* 0x00000004ff0a7e24 */ /* 0x000fe4000f8e00ff */
[----:B------:R-:W-:Y:S07]  /*6ce0*/  LEPC R20, `(.L_x_110) ;  /* 0x000000001014794e */ /* 0x000fee0000000000 */
[----:B--2---:R-:W-:Y:S05]  /*6cf0*/  CALL.ABS.NOINC R16 ;  /* 0x0000000010007343 */ /* 0x004fea0003c00000 */
.L_x_110:
[----:B------:R-:W-:Y:S05]  /*6d00*/  BSYNC.RECONVERGENT B6 ;  /* 0x0000000000067941 */ /* 0x000fea0003800200 */
.L_x_109:
[----:B------:R-:W-:Y:S02]  /*6d10*/  R2UR UR6, R93 ;  /* 0x000000005d0672ca */ /* 0x000fe400000e0000 */
[----:B------:R-:W-:Y:S02]  /*6d20*/  R2UR UR5, R86 ;  /* 0x00000000560572ca */ /* 0x000fe400000e0000 */
[----:B------:R-:W-:Y:S02]  /*6d30*/  R2UR UR4, R85 ;  /* 0x00000000550472ca */ /* 0x000fe400000e0000 */
[----:B------:R-:W-:Y:S02]  /*6d40*/  ISETP.NE.U32.AND P4, PT, R74, RZ, PT ;  /* 0x000000ff4a00720c */ /* 0x000fe40003f85070 */
[----:B------:R-:W-:Y:S02]  /*6d50*/  ISETP.NE.U32.AND P2, PT, RZ, UR60, PT ;  /* 0x0000003cff007c0c */ /* 0x000fe4000bf45070 */
[----:B------:R-:W-:Y:S02]  /*6d60*/  ISETP.NE.AND.EX P4, PT, R75, RZ, PT, P4 ;  /* 0x000000ff4b00720c */ /* 0x000fe40003f85340 */
[----:B------:R-:W-:Y:S01]  /*6d70*/  ISETP.NE.AND.EX P2, PT, RZ, UR61, PT, P2 ;  /* 0x0000003dff007c0c */ /* 0x000fe2000bf45320 */
[----:B------:R-:W-:Y:S02]  /*6d80*/  UISETP.NE.AND UP2, UPT, UR6, URZ, UPT ;  /* 0x000000ff0600728c */ /* 0x000fe4000bf45270 */
[----:B------:R-:W-:Y:S04]  /*6d90*/  UISETP.NE.U32.AND UP0, UPT, UR5, URZ, UPT ;  /* 0x000000ff0500728c */ /* 0x000fe8000bf05070 */
[----:B------:R-:W-:Y:S01]  /*6da0*/  UISETP.NE.AND.EX UP1, UPT, UR4, URZ, UPT, UP0 ;  /* 0x000000ff0400728c */ /* 0x000fe2000bf25300 */
[----:B------:R-:W-:Y:S01]  /*6db0*/  PLOP3.LUT P1, PT, PT, PT, UP2, 0x80, 0x8 ;  /* 0x000000000008781c */ /* 0x000fe20003f2f028 */
[----:B------:R-:W-:Y:S03]  /*6dc0*/  UPLOP3.LUT UP0, UPT, UPT, UPT, UPT, 0x40, 0x4 ;  /* 0x000000000004789c */ /* 0x000fe60003f0e870 */
[----:B------:R-:W-:Y:S06]  /*6dd0*/  @UP2 UPLOP3.LUT UP0, UPT, UPT, UPT, UP1, 0x80, 0x8 ;  /* 0x000000000008289c */ /* 0x000fec0003f0f010 */
[----:B------:R-:W-:Y:S01]  /*6de0*/  PLOP3.LUT P0, PT, PT, PT, UP0, 0x80, 0x8 ;  /* 0x000000000008781c */ /* 0x000fe20003f0f008 */
[----:B------:R-:W-:Y:S01]  /*6df0*/  @!UPT UIADD3 URZ, UPT, UPT, URZ, URZ, URZ ;  /* 0x000000fffffff290 */ /* 0x000fe2000fffe0ff */
[----:B------:R-:W-:Y:S11]  /*6e00*/  BRA.U !UP1, `(.L_x_112) ;  /* 0x0000000109407547 */ /* 0x000ff6000b800000 */
[----:B------:R-:W-:Y:S01]  /*6e10*/  UISETP.NE.U32.AND UP0, UPT, UR60, URZ, UPT ;  /* 0x000000ff3c00728c */ /* 0x000fe2000bf05070 */
[----:B------:R-:W-:Y:S01]  /*6e20*/  R2UR UR6, R86 ;  /* 0x00000000560672ca */ /* 0x000fe200000e0000 */
[----:B------:R-:W1:Y:S01]  /*6e30*/  LDCU.64 UR8, c[0x0][0x358] ;  /* 0x00006b00ff0877ac */ /* 0x000e620008000a00 */
[----:B------:R-:W-:Y:S02]  /*6e40*/  HFMA2 R83, -RZ, RZ, 0, 5.9604644775390625e-08 ;  /* 0x00000001ff537431 */ /* 0x000fe400000001ff */
[----:B------:R-:W-:Y:S01]  /*6e50*/  IMAD.MOV.U32 R0, RZ, RZ, 0x1 ;  /* 0x00000001ff007424 */ /* 0x000fe200078e00ff */
[----:B------:R-:W-:Y:S06]  /*6e60*/  UISETP.NE.AND.EX UP0, UPT, UR61, URZ, UPT, UP0 ;  /* 0x000000ff3d00728c */ /* 0x000fec000bf05300 */
[----:B------:R-:W-:Y:S05]  /*6e70*/  PLOP3.LUT P3, PT, PT, PT, UP0, 0x80, 0x8 ;  /* 0x000000000008781c */ /* 0x000fea0003f6f008 */
[----:B------:R-:W2:Y:S01]  /*6e80*/  @UP0 LDCU.64 UR4, c[0x0][0x988] ;  /* 0x00013100ff0407ac */ /* 0x000ea20008000a00 */
[----:B------:R-:W-:Y:S07]  /*6e90*/  @UP0 UIMAD UR6, UR53, UR6, URZ ;  /* 0x00000006350602a4 */ /* 0x000fee000f8e02ff */
[----:B------:R-:W-:Y:S01]  /*6ea0*/  @!P3 PRMT R83, R0, 0x7610, R83 ;  /* 0x000076100053b816 */ /* 0x000fe20000000053 */
[----:B--2---:R-:W-:Y:S06]  /*6eb0*/  @UP0 UIMAD.WIDE UR4, UR6, 0x4, UR4 ;  /* 0x00000004060408a5 */ /* 0x004fec000f8e0204 */
[----:B------:R-:W-:Y:S02]  /*6ec0*/  IMAD.U32 R4, RZ, RZ, UR4 ;  /* 0x00000004ff047e24 */ /* 0x000fe4000f8e00ff */
[----:B------:R-:W-:Y:S03]  /*6ed0*/  IMAD.U32 R5, RZ, RZ, UR5 ;  /* 0x00000005ff057e24 */ /* 0x000fe6000f8e00ff */
[----:B------:R-:W2:Y:S02]  /*6ee0*/  @!UP0 LDCU UR4, c[0x0][0x980] ;  /* 0x00013000ff0487ac */ /* 0x000ea40008000800 */
[----:B-1---5:R1:W5:Y:S02]  /*6ef0*/  @P3 LDG.E R41, desc[UR8][R4.64] ;  /* 0x0000000804293981 */ /* 0x022364000c1e1900 */
[----:B-12---:R-:W-:Y:S02]  /*6f00*/  @!P3 MOV R41, UR4 ;  /* 0x000000040029bc02 */ /* 0x006fe40008000f00 */
.L_x_112:
[----:B------:R-:W-:Y:S05]  /*6f10*/  @!P4 BRA `(.L_x_113) ;  /* 0x000000000024c947 */ /* 0x000fea0003800000 */
[----:B------:R-:W-:Y:S01]  /*6f20*/  ISETP.NE.U32.AND P3, PT, R72, RZ, PT ;  /* 0x000000ff4800720c */ /* 0x000fe20003f65070 */
[----:B------:R-:W1:Y:S03]  /*6f30*/  LDCU.64 UR4, c[0x0][0x358] ;  /* 0x00006b00ff0477ac */ /* 0x000e660008000a00 */
[----:B------:R-:W-:Y:S11]  /*6f40*/  ISETP.NE.AND.EX P3, PT, R73, RZ, PT, P3 ;  /* 0x000000ff4900720c */ /* 0x000ff60003f65330 */
[----:B------:R-:W-:Y:S02]  /*6f50*/  @!UPT UIADD3 URZ, UPT, UPT, URZ, URZ, URZ ;  /* 0x000000fffffff290 */ /* 0x000fe4000fffe0ff */
[----:B------:R-:W2:Y:S01]  /*6f60*/  @P3 LDC.64 R4, c[0x0][0x9a8] ;  /* 0x00026a00ff043b82 */ /* 0x000ea20000000a00 */
[----:B------:R-:W-:Y:S04]  /*6f70*/  @P3 IMAD R0, R74, UR53, RZ ;  /* 0x000000354a003c24 */ /* 0x000fe8000f8e02ff */
[----:B--2---:R-:W-:Y:S05]  /*6f80*/  @P3 IMAD.WIDE R4, R0, 0x4, R4 ;  /* 0x0000000400043825 */ /* 0x004fea00078e0204 */
[----:B-1---5:R1:W5:Y:S02]  /*6f90*/  @P3 LDG.E R38, desc[UR4][R4.64] ;  /* 0x0000000404263981 */ /* 0x022364000c1e1900 */
[----:B-1----:R-:W2:Y:S02]  /*6fa0*/  @!P3 LDC R38, c[0x0][0x9a0] ;  /* 0x00026800ff26bb82 */ /* 0x002ea40000000800 */
.L_x_113:
[----:B-----5:R-:W-:Y:S01]  /*6fb0*/  FSETP.NEU.AND P3, PT, R41, RZ, PT ;  /* 0x000000ff2900720b */ /* 0x020fe20003f6d000 */
[----:B------:R-:W1:Y:S01]  /*6fc0*/  LDCU.128 UR12, c[0x0][0xb90] ;  /* 0x00017200ff0c77ac */ /* 0x000e620008000c00 */
[----:B------:R-:W-:Y:S01]  /*6fd0*/  SEL R3, RZ, 0xffffffff, P2 ;  /* 0xffffffffff037807 */ /* 0x000fe20001000000 */
[----:B------:R-:W-:Y:S01]  /*6fe0*/  BSSY B1, `(.L_x_114) ;  /* 0x0000057000017945 */ /* 0x000fe20003800000 */
[----:B------:R-:W-:Y:S01]  /*6ff0*/  @P1 LOP3.LUT P2, RZ, R83, 0xff, RZ, 0xc0, !PT ;  /* 0x000000ff53ff1812 */ /* 0x000fe2000784c0ff */
[----:B------:R-:W-:Y:S01]  /*7000*/  IMAD.MOV.U32 R57, RZ, RZ, 0x1 ;  /* 0x00000001ff397424 */ /* 0x000fe200078e00ff */
[----:B------:R-:W-:Y:S01]  /*7010*/  @P1 SEL R0, RZ, 0xffffffff, P3 ;  /* 0xffffffffff001807 */ /* 0x000fe20001800000 */
[----:B------:R-:W-:Y:S01]  /*7020*/  IMAD.IADD R39, R37, 0x1, R2 ;  /* 0x0000000125277824 */ /* 0x000fe200078e0202 */
[----:B------:R-:W-:Y:S01]  /*7030*/  LOP3.LUT R79, R79, 0x1, RZ, 0x3c, !PT ;  /* 0x000000014f4f7812 */ /* 0x000fe200078e3cff */
[----:B------:R-:W3:Y:S01]  /*7040*/  LDCU UR11, c[0x0][0xba0] ;  /* 0x00017400ff0b77ac */ /* 0x000ee20008000800 */
[----:B------:R-:W-:Y:S01]  /*7050*/  @P0 SEL R0, R3, R0, !P2 ;  /* 0x0000000003000207 */ /* 0x000fe20005000000 */
[----:B------:R-:W-:Y:S01]  /*7060*/  IMAD R104, R81, -0x10, R95 ;  /* 0xfffffff051687824 */ /* 0x000fe200078e025f */
[----:B------:R-:W-:Y:S01]  /*7070*/  LEA R103, R36, UR50, 0x3 ;  /* 0x0000003224677c11 */ /* 0x000fe2000f8e18ff */
[----:B------:R-:W-:Y:S01]  /*7080*/  USHF.L.U32 UR8, UR52, 0x7, URZ ;  /* 0x0000000734087899 */ /* 0x000fe200080006ff */
[----:B------:R-:W-:Y:S01]  /*7090*/  @P1 LOP3.LUT R0, R0, 0x1, RZ, 0xc0, !PT ;  /* 0x0000000100001812 */ /* 0x000fe200078ec0ff */
[----:B------:R-:W-:Y:S01]  /*70a0*/  IMAD.MOV.U32 R56, RZ, RZ, RZ ;  /* 0x000000ffff387224 */ /* 0x000fe200078e00ff */
[----:B------:R-:W-:Y:S02]  /*70b0*/  R2UR UR4, R89 ;  /* 0x00000000590472ca */ /* 0x000fe400000e0000 */
[----:B------:R-:W-:Y:S02]  /*70c0*/  CS2R R70, SRZ ;  /* 0x0000000000467805 */ /* 0x000fe4000001ff00 */
[----:B------:R-:W-:Y:S01]  /*70d0*/  ISETP.NE.U32.OR P5, PT, R0, 0x1, !P1 ;  /* 0x000000010000780c */ /* 0x000fe20004fa5470 */
[----:B------:R-:W-:Y:S01]  /*70e0*/  IMAD.U32 R100, RZ, RZ, UR8 ;  /* 0x00000008ff647e24 */ /* 0x000fe2000f8e00ff */
[----:B------:R-:W-:Y:S02]  /*70f0*/  R2UR UR6, R88 ;  /* 0x00000000580672ca */ /* 0x000fe400000e0000 */
[----:B------:R-:W-:Y:S02]  /*7100*/  CS2R R68, SRZ ;  /* 0x0000000000447805 */ /* 0x000fe4000001ff00 */
[----:B------:R-:W-:Y:S02]  /*7110*/  R2UR UR10, R90 ;  /* 0x000000005a0a72ca */ /* 0x000fe400000e0000 */
[----:B------:R-:W-:Y:S02]  /*7120*/  CS2R R62, SRZ ;  /* 0x00000000003e7805 */ /* 0x000fe4000001ff00 */
[----:B------:R-:W-:Y:S02]  /*7130*/  R2UR UR9, R87 ;  /* 0x00000000570972ca */ /* 0x000fe400000e0000 */
[----:B------:R-:W-:Y:S02]  /*7140*/  CS2R R60, SRZ ;  /* 0x00000000003c7805 */ /* 0x000fe4000001ff00 */
[----:B------:R-:W-:Y:S02]  /*7150*/  PLOP3.LUT P2, PT, PT, PT, UP1, 0x80, 0x8 ;  /* 0x000000000008781c */ /* 0x000fe40003f4f018 */
[----:B------:R-:W-:Y:S02]  /*7160*/  CS2R R54, SRZ ;  /* 0x0000000000367805 */ /* 0x000fe4000001ff00 */
[----:B------:R-:W-:Y:S01]  /*7170*/  LOP3.LUT P4, R101, R83, 0xff, RZ, 0xc0, !PT ;  /* 0x000000ff53657812 */ /* 0x000fe2000788c0ff */
[----:B------:R-:W-:Y:S01]  /*7180*/  UIMAD.WIDE.U32 UR4, UR8, UR4, URZ ;  /* 0x00000004080472a5 */ /* 0x000fe2000f8e00ff */
[----:B------:R-:W-:Y:S02]  /*7190*/  SEL R4, RZ, 0xffffffff, P3 ;  /* 0xffffffffff047807 */ /* 0x000fe40001800000 */
[----:B------:R-:W-:Y:S02]  /*71a0*/  CS2R R52, SRZ ;  /* 0x0000000000347805 */ /* 0x000fe4000001ff00 */
[----:B------:R-:W-:Y:S01]  /*71b0*/  @P5 SHF.L.U32 R0, R79, 0x1f, RZ ;  /* 0x0000001f4f005819 */ /* 0x000fe200000006ff */
[----:B------:R-:W-:Y:S01]  /*71c0*/  USHF.R.U32.HI UR5, URZ, UR6, UR5 ;  /* 0x00000006ff057299 */ /* 0x000fe20008011605 */
[----:B------:R-:W-:Y:S01]  /*71d0*/  P2R R102, PR, RZ, 0x20 ;  /* 0x00000020ff667803 */ /* 0x000fe20000000000 */
[----:B------:R-:W-:Y:S01]  /*71e0*/  UISETP.NE.AND UP0, UPT, UR10, 0x1, UPT ;  /* 0x000000010a00788c */ /* 0x000fe2000bf05270 */
[----:B------:R4:W2:Y:S01]  /*71f0*/  @P5 SYNCS.PHASECHK.TRANS64.TRYWAIT P1, [UR50+0x100], R0 ;  /* 0x00010000ff0055a7 */ /* 0x0008a20008021132 */
[----:B------:R-:W-:Y:S02]  /*7200*/  CS2R R50, SRZ ;  /* 0x0000000000327805 */ /* 0x000fe4000001ff00 */
[----:B------:R-:W-:Y:S01]  /*7210*/  CS2R R48, SRZ ;  /* 0x0000000000307805 */ /* 0x000fe2000001ff00 */
[----:B------:R-:W-:Y:S01]  /*7220*/  USEL UR5, UR8, UR5, !UP0 ;  /* 0x0000000508057287 */ /* 0x000fe2000c000000 */
[----:B------:R-:W-:Y:S01]  /*7230*/  @P2 SEL R4, R3, R4, !P4 ;  /* 0x0000000403042207 */ /* 0x000fe20006000000 */
[----:B------:R-:W-:Y:S03]  /*7240*/  UISETP.NE.AND UP0, UPT, UR9, 0x1, UPT ;  /* 0x000000010900788c */ /* 0x000fe6000bf05270 */
[----:B------:R-:W-:Y:S01]  /*7250*/  LOP3.LUT R4, R4, 0x1, RZ, 0xc0, !PT ;  /* 0x0000000104047812 */ /* 0x000fe200078ec0ff */
[----:B------:R-:W-:Y:S02]  /*7260*/  IMAD R6, RZ, RZ, -UR5 ;  /* 0x80000005ff067e24 */ /* 0x000fe4000f8e02ff */
[----:B------:R-:W-:Y:S02]  /*7270*/  IMAD.U32 R99, RZ, RZ, UR5 ;  /* 0x00000005ff637e24 */ /* 0x000fe4000f8e00ff */
[----:B------:R-:W-:Y:S01]  /*7280*/  IMAD R100, R6, UR10, R100 ;  /* 0x0000000a06647c24 */ /* 0x000fe2000f8e0264 */
[----:B----4-:R-:W-:Y:S04]  /*7290*/  SHF.L.U32 R0, R78, 0x1f, RZ ;  /* 0x0000001f4e007819 */ /* 0x010fe800000006ff */
[----:B------:R4:W4:Y:S01]  /*72a0*/  SYNCS.PHASECHK.TRANS64.TRYWAIT P0, [R103+URZ+0x160], R0 ;  /* 0x00016000670075a7 */ /* 0x00092200080011ff */
[----:B-1----:R-:W-:Y:S07]  /*72b0*/  UIMAD.WIDE.U32 UR6, UR5, UR12, URZ ;  /* 0x0000000c050672a5 */ /* 0x002fee000f8e00ff */
[----:B------:R-:W-:Y:S02]  /*72c0*/  UMOV UR4, UR7 ;  /* 0x0000000700047c82 */ /* 0x000fe40008000000 */
[----:B------:R-:W-:Y:S04]  /*72d0*/  USHF.R.U32.HI UR4, URZ, UR13, UR4 ;  /* 0x0000000dff047299 */ /* 0x000fe80008011604 */
[----:B------:R-:W-:Y:S02]  /*72e0*/  USEL UR4, UR5, UR4, !UP0 ;  /* 0x0000000405047287 */ /* 0x000fe4000c000000 */
[----:B------:R-:W-:Y:S02]  /*72f0*/  UISETP.NE.AND UP0, UPT, UR14, 0x1, UPT ;  /* 0x000000010e00788c */ /* 0x000fe4000bf05270 */
[----:B------:R-:W-:Y:S02]  /*7300*/  UIMAD.WIDE.U32 UR6, UR4, UR15, URZ ;  /* 0x0000000f040672a5 */ /* 0x000fe4000f8e00ff */
[----:B------:R-:W-:Y:S02]  /*7310*/  IMAD.U32 R98, RZ, RZ, UR4 ;  /* 0x00000004ff627e24 */ /* 0x000fe4000f8e00ff */
[----:B------:R-:W-:Y:S01]  /*7320*/  PLOP3.LUT P2, PT, PT, PT, UP0, 0x80, 0x8 ;  /* 0x000000000008781c */ /* 0x000fe20003f4f008 */
[----:B------:R-:W-:Y:S02]  /*7330*/  IMAD R5, RZ, RZ, -UR4 ;  /* 0x80000004ff057e24 */ /* 0x000fe4000f8e02ff */
[----:B------:R-:W-:Y:S01]  /*7340*/  UMOV UR6, UR7 ;  /* 0x0000000700067c82 */ /* 0x000fe20008000000 */
[----:B------:R-:W-:Y:S01]  /*7350*/  IMAD.U32 R97, RZ, RZ, UR4 ;  /* 0x00000004ff617e24 */ /* 0x000fe2000f8e00ff */
[----:B---3--:R-:W-:Y:S01]  /*7360*/  USHF.R.U32.HI UR6, URZ, UR11, UR6 ;  /* 0x0000000bff067299 */ /* 0x008fe20008011606 */
[----:B------:R-:W-:Y:S05]  /*7370*/  IMAD R99, R5, UR9, R99 ;  /* 0x0000000905637c24 */ /* 0x000fea000f8e0263 */
[----:B------:R-:W-:Y:S02]  /*7380*/  SEL R98, R98, UR6, !P2 ;  /* 0x0000000662627c07 */ /* 0x000fe4000d000000 */
[----:B------:R-:W-:Y:S03]  /*7390*/  ISETP.NE.U32.AND P2, PT, R4, 0x1, PT ;  /* 0x000000010400780c */ /* 0x000fe60003f45070 */
[----:B------:R-:W-:Y:S01]  /*73a0*/  IMAD.MOV R3, RZ, RZ, -R98 ;  /* 0x000000ffff037224 */ /* 0x000fe200078e0a62 */
[----:B------:R-:W-:Y:S03]  /*73b0*/  P2R R58, PR, RZ, 0x4 ;  /* 0x00000004ff3a7803 */ /* 0x000fe60000000000 */
[----:B------:R-:W-:Y:S01]  /*73c0*/  IMAD R97, R3, UR14, R97 ;  /* 0x0000000e03617c24 */ /* 0x000fe2000f8e0261 */
[----:B--2---:R-:W-:Y:S01]  /*73d0*/  @P5 SEL R57, RZ, 0x1, !P1 ;  /* 0x00000001ff395807 */ /* 0x004fe20004800000 */
[----:B------:R-:W-:Y:S06]  /*73e0*/  @!P5 BRA `(.L_x_115) ;  /* 0x000000000058d947 */ /* 0x000fec0003800000 */
[----:B------:R-:W-:Y:S01]  /*73f0*/  IMAD.MOV.U32 R71, RZ, RZ, RZ ;  /* 0x000000ffff477224 */ /* 0x000fe200078e00ff */
[----:B------:R-:W-:Y:S01]  /*7400*/  ISETP.NE.AND P1, PT, R57, RZ, PT ;  /* 0x000000ff3900720c */ /* 0x000fe20003f25270 */
[----:B------:R-:W-:Y:S01]  /*7410*/  BSSY B0, `(.L_x_116) ;  /* 0x000000c000007945 */ /* 0x000fe20003800000 */
[----:B------:R-:W-:Y:S02]  /*7420*/  CS2R R50, SRZ ;  /* 0x0000000000327805 */ /* 0x000fe4000001ff00 */
[----:B------:R-:W-:Y:S02]  /*7430*/  CS2R R48, SRZ ;  /* 0x0000000000307805 */ /* 0x000fe4000001ff00 */
[----:B------:R-:W-:Y:S02]  /*7440*/  CS2R R54, SRZ ;  /* 0x0000000000367805 */ /* 0x000fe4000001ff00 */
[----:B------:R-:W-:Y:S02]  /*7450*/  CS2R R52, SRZ ;  /* 0x0000000000347805 */ /* 0x000fe4000001ff00 */
[----:B------:R-:W-:Y:S02]  /*7460*/  CS2R R62, SRZ ;  /* 0x00000000003e7805 */ /* 0x000fe4000001ff00 */
[----:B------:R-:W-:Y:S02]  /*7470*/  CS2R R60, SRZ ;  /* 0x00000000003c7805 */ /* 0x000fe4000001ff00 */
[----:B------:R-:W-:Y:S01]  /*7480*/  CS2R R68, SRZ ;  /* 0x0000000000447805 */ /* 0x000fe2000001ff00 */
[----:B------:R-:W-:Y:S06]  /*7490*/  @P1 BRA `(.L_x_117) ;  /* 0x00000000000c1947 */ /* 0x000fec0003800000 */
[----:B------:R-:W-:Y:S04]  /*74a0*/  SHF.L.U32 R3, R79, 0x1f, RZ ;  /* 0x0000001f4f037819 */ /* 0x000fe800000006ff */
[----:B------:R-:W1:Y:S02]  /*74b0*/  SYNCS.PHASECHK.TRANS64.TRYWAIT P1, [UR50+0x100], R3 ;  /* 0x00010003ff0075a7 */ /* 0x000e640008021132 */
[----:B-1----:R-:W-:Y:S05]  /*74c0*/  @!P1 BRA `(.L_x_118) ;  /* 0x0000004000a49947 */ /* 0x002fea0003800000 */
.L_x_117:
[----:B------:R-:W-:Y:S05]  /*74d0*/  BSYNC B0 ;  /* 0x0000000000007941 */ /* 0x000fea0003800000 */
.L_x_116:
[----:B------:R-:W-:Y:S01]  /*74e0*/  ISETP.NE.AND P1, PT, R58, RZ, PT ;  /* 0x000000ff3a00720c */ /* 0x000fe20003f25270 */
[----:B------:R-:W-:Y:S11]  /*74f0*/  HFMA2 R56, -RZ, RZ, 0, 5.9604644775390625e-08 ;  /* 0x00000001ff387431 */ /* 0x000ff600000001ff */
[----:B------:R-:W-:Y:S01]  /*7500*/  @!UPT UIADD3 URZ, UPT, UPT, URZ, URZ, URZ ;  /* 0x000000fffffff290 */ /* 0x000fe2000fffe0ff */
[----:B------:R2:W3:Y:S04]  /*7510*/  @P1 LDS.128 R48, [R80] ;  /* 0x0000000050301984 */ /* 0x0004e80000000c00 */
[----:B------:R2:W1:Y:S04]  /*7520*/  @P1 LDS.128 R52, [R95+0x10] ;  /* 0x000010005f341984 */ /* 0x0004680000000c00 */
[----:B------:R2:W1:Y:S04]  /*7530*/  @P1 LDS.128 R60, [R94+0x20] ;  /* 0x000020005e3c1984 */ /* 0x0004680000000c00 */
[----:B------:R2:W1:Y:S02]  /*7540*/  @P1 LDS.128 R68, [R104+0x30] ;  /* 0x0000300068441984 */ /* 0x0004640000000c00 */
.L_x_115:
[----:B------:R-:W-:Y:S05]  /*7550*/  BSYNC B1 ;  /* 0x0000000000017941 */ /* 0x000fea0003800000 */
.L_x_114:
[----:B-1----:R-:W-:Y:S04]  /*7560*/  SHF.R.U32.HI R2, RZ, 0x15, R39 ;  /* 0x00000015ff027819 */ /* 0x002fe80000011627 */
[----:B------:R-:W-:Y:S01]  /*7570*/  LOP3.LUT P1, RZ, R2, 0x3, R84, 0x48, !PT ;  /* 0x0000000302ff7812 */ /* 0x000fe20007824854 */
[----:B------:R-:W-:Y:S01]  /*7580*/  @!UPT UIADD3 URZ, UPT, UPT, URZ, URZ, URZ ;  /* 0x000000fffffff290 */ /* 0x000fe2000fffe0ff */
[----:B----4-:R-:W-:Y:S11]  /*7590*/  @P0 BRA `(.L_x_119) ;  /* 0x0000000000080947 */ /* 0x010ff60003800000 */
[----:B------:R-:W1:Y:S02]  /*75a0*/  SYNCS.PHASECHK.TRANS64.TRYWAIT P0, [R103+URZ+0x160], R0 ;  /* 0x00016000670075a7 */ /* 0x000e6400080011ff */
[----:B-1----:R-:W-:Y:S05]  /*75b0*/  @!P0 BRA `(.L_x_120) ;  /* 0x0000004000808947 */ /* 0x002fea0003800000 */
.L_x_119:
[----:B------:R-:W-:Y:S05]  /*75c0*/  @!P1 BRA `(.L_x_121) ;  /* 0x0000000000409947 */ /* 0x000fea0003800000 */
[----:B------:R-:W4:Y:S01]  /*75d0*/  LDCU.64 UR8, c[0x4][0x70] ;  /* 0x01000e00ff0877ac */ /* 0x000f220008000a00 */
[----:B------:R-:W-:Y:S01]  /*75e0*/  MOV R3, 0x0 ;  /* 0x0000000000037802 */ /* 0x000fe20000000f00 */
[----:B------:R-:W-:Y:S02]  /*75f0*/  HFMA2 R12, -RZ, RZ, 0, 5.9604644775390625e-08 ;  /* 0x00000001ff0c7431 */ /* 0x000fe400000001ff */
[----:B------:R-:W-:Y:S02]  /*7600*/  IMAD.MOV.U32 R8, RZ, RZ, 0x192 ;  /* 0x00000192ff087424 */ /* 0x000fe400078e00ff */
[----:B------:R-:W-:Y:S01]  /*7610*/  IMAD.MOV.U32 R13, RZ, RZ, RZ ;  /* 0x000000ffff0d7224 */ /* 0x000fe200078e00ff */
[----:B------:R-:W5:Y:S01]  /*7620*/  LDCU.64 UR6, c[0x4][0x78] ;  /* 0x01000f00ff0677ac */ /* 0x000f620008000a00 */
[----:B------:R-:W1:Y:S01]  /*7630*/  LDC.64 R2, c[0x4][R3] ;  /* 0x0100000003027b82 */ /* 0x000e620000000a00 */
[----:B------:R-:W2:Y:S01]  /*7640*/  LDCU.64 UR4, c[0x4][0x10] ;  /* 0x01000200ff0477ac */ /* 0x000ea20008000a00 */
[----:B----4-:R-:W-:Y:S01]  /*7650*/  MOV R5, UR9 ;  /* 0x0000000900057c02 */ /* 0x010fe20008000f00 */
[----:B------:R-:W-:Y:S01]  /*7660*/  IMAD.U32 R4, RZ, RZ, UR8 ;  /* 0x00000008ff047e24 */ /* 0x000fe2000f8e00ff */
[----:B-----5:R-:W-:Y:S01]  /*7670*/  MOV R7, UR7 ;  /* 0x0000000700077c02 */ /* 0x020fe20008000f00 */
[----:B------:R-:W-:Y:S01]  /*7680*/  IMAD.U32 R6, RZ, RZ, UR6 ;  /* 0x00000006ff067e24 */ /* 0x000fe2000f8e00ff */
[----:B--2---:R-:W-:Y:S01]  /*7690*/  MOV R11, UR5 ;  /* 0x00000005000b7c02 */ /* 0x004fe20008000f00 */
[----:B------:R-:W-:Y:S02]  /*76a0*/  IMAD.U32 R10, RZ, RZ, UR4 ;  /* 0x00000004ff0a7e24 */ /* 0x000fe4000f8e00ff */
[----:B------:R-:W-:Y:S07]  /*76b0*/  LEPC R20, `(.L_x_121) ;  /* 0x000000001014794e */ /* 0x000fee0000000000 */
[----:B-1-3--:R-:W-:Y:S05]  /*76c0*/  CALL.ABS.NOINC R2 ;  /* 0x0000000002007343 */ /* 0x00afea0003c00000 */
.L_x_121:
[----:B------:R-:W-:Y:S05]  /*76d0*/  WARPSYNC.ALL ;  /* 0x0000000000007948 */ /* 0x000fea0003800000 */
[----:B------:R-:W-:Y:S01]  /*76e0*/  R2UR UR4, R39 ;  /* 0x00000000270472ca */ /* 0x000fe200000e0000 */
[--C-:B---3--:R-:W-:Y:S01]  /*76f0*/  HADD2.F32 R3, -RZ, R48.reuse.H0_H0 ;  /* 0x20000030ff037230 */ /* 0x108fe20000004100 */
[----:B------:R-:W-:Y:S01]  /*7700*/  ISETP.NE.AND P0, PT, R82, RZ, PT ;  /* 0x000000ff5200720c */ /* 0x000fe20003f05270 */
[--C-:B------:R-:W-:Y:S01]  /*7710*/  HADD2.F32 R40, -RZ, R49.reuse.H0_H0 ;  /* 0x20000031ff287230 */ /* 0x100fe20000004100 */
[----:B------:R-:W-:Y:S01]  /*7720*/  BSSY.RECONVERGENT B0, `(.L_x_122) ;  /* 0x0000089000007945 */ /* 0x000fe20003800200 */
[----:B------:R-:W-:Y:S08]  /*7730*/  HADD2.F32 R42, -RZ, R49.H1_H1 ;  /* 0x30000031ff2a7230 */ /* 0x000ff00000004100 */
[----:B------:R-:W1:Y:S02]  /*7740*/  LDTM.x32 R4, tmem[UR4] ;  /* 0x00000004000479ee */ /* 0x000e6400082c0000 */
[C---:B-1----:R-:W-:Y:S01]  /*7750*/  FMUL R0, R38.reuse, R4 ;  /* 0x0000000426007220 */ /* 0x042fe20000400000 */
[----:B------:R-:W-:Y:S02]  /*7760*/  HADD2.F32 R4, -RZ, R48.H1_H1 ;  /* 0x30000030ff047230 */ /* 0x000fe40000004100 */
[C---:B------:R-:W-:Y:S01]  /*7770*/  FMUL R2, R38.reuse, R5 ;  /* 0x0000000526027220 */ /* 0x040fe20000400000 */
[C---:B------:R-:W-:Y:S01]  /*7780*/  FMUL R7, R38.reuse, R7 ;  /* 0x0000000726077220 */ /* 0x040fe20000400000 */
[C---:B------:R-:W-:Y:S01]  /*7790*/  FFMA R0, R41.reuse, R3, R0 ;  /* 0x0000000329007223 */ /* 0x040fe20000000000 */
[C---:B------:R-:W-:Y:S01]  /*77a0*/  FMUL R3, R38.reuse, R6 ;  /* 0x0000000626037220 */ /* 0x040fe20000400000 */
[C---:B------:R-:W-:Y:S01]  /*77b0*/  FFMA R2, R41.reuse, R4, R2 ;  /* 0x0000000429027223 */ /* 0x040fe20000000002 */
[C---:B------:R-:W-:Y:S01]  /*77c0*/  FMUL R4, R38.reuse, R8 ;  /* 0x0000000826047220 */ /* 0x040fe20000400000 */
[C---:B------:R-:W-:Y:S01]  /*77d0*/  FMUL R8, R38.reuse, R12 ;  /* 0x0000000c26087220 */ /* 0x040fe20000400000 */
[C---:B------:R-:W-:Y:S01]  /*77e0*/  FFMA R3, R41.reuse, R40, R3 ;  /* 0x0000002829037223 */ /* 0x040fe20000000003 */
[C---:B------:R-:W-:Y:S01]  /*77f0*/  FMUL R12, R38.reuse, R16 ;  /* 0x00000010260c7220 */ /* 0x040fe20000400000 */
[C---:B------:R-:W-:Y:S01]  /*7800*/  FMUL R16, R38.reuse, R20 ;  /* 0x0000001426107220 */ /* 0x040fe20000400000 */
[C---:B------:R-:W-:Y:S01]  /*7810*/  FMUL R20, R38.reuse, R24 ;  /* 0x0000001826147220 */ /* 0x040fe20000400000 */
[C---:B------:R-:W-:Y:S01]  /*7820*/  FMUL R24, R38.reuse, R28 ;  /* 0x0000001c26187220 */ /* 0x040fe20000400000 */
[----:B------:R-:W-:Y:S01]  /*7830*/  FMUL R28, R38, R32 ;  /* 0x00000020261c7220 */ /* 0x000fe20000400000 */
[--C-:B------:R-:W-:Y:S01]  /*7840*/  HADD2.F32 R32, -RZ, R50.reuse.H0_H0 ;  /* 0x20000032ff207230 */ /* 0x100fe20000004100 */
[----:B------:R-:W-:Y:S01]  /*7850*/  F2FP.F16.F32.PACK_AB R44, R2, R0 ;  /* 0x00000000022c723e */ /* 0x000fe200000000ff */
[----:B------:R-:W-:Y:S02]  /*7860*/  HADD2.F32 R0, -RZ, R50.H1_H1 ;  /* 0x30000032ff007230 */ /* 0x000fe40000004100 */
[C---:B------:R-:W-:Y:S01]  /*7870*/  FMUL R5, R38.reuse, R9 ;  /* 0x0000000926057220 */ /* 0x040fe20000400000 */
[--C-:B------:R-:W-:Y:S02]  /*7880*/  HADD2.F32 R2, -RZ, R51.reuse.H0_H0 ;  /* 0x20000033ff027230 */ /* 0x100fe40000004100 */
[C---:B------:R-:W-:Y:S01]  /*7890*/  FFMA R7, R41.reuse, R42, R7 ;  /* 0x0000002a29077223 */ /* 0x040fe20000000007 */
[C---:B------:R-:W-:Y:S01]  /*78a0*/  FFMA R4, R41.reuse, R32, R4 ;  /* 0x0000002029047223 */ /* 0x040fe20000000004 */
[----:B------:R-:W-:Y:S02]  /*78b0*/  HADD2.F32 R32, -RZ, R51.H1_H1 ;  /* 0x30000033ff207230 */ /* 0x000fe40000004100 */
[----:B------:R-:W-:Y:S01]  /*78c0*/  FFMA R5, R41, R0, R5 ;  /* 0x0000000029057223 */ /* 0x000fe20000000005 */
[--C-:B------:R-:W-:Y:S01]  /*78d0*/  HADD2.F32 R0, -RZ, R52.reuse.H0_H0 ;  /* 0x20000034ff007230 */ /* 0x100fe20000004100 */
[----:B------:R-:W-:Y:S01]  /*78e0*/  F2FP.F16.F32.PACK_AB R45, R7, R3 ;  /* 0x00000003072d723e */ /* 0x000fe200000000ff */
[C---:B------:R-:W-:Y:S01]  /*78f0*/  FMUL R6, R38.reuse, R10 ;  /* 0x0000000a26067220 */ /* 0x040fe20000400000 */
[--C-:B------:R-:W-:Y:S01]  /*7900*/  HADD2.F32 R3, -RZ, R53.reuse.H0_H0 ;  /* 0x20000035ff037230 */ /* 0x100fe20000004100 */
[----:B------:R-:W-:Y:S01]  /*7910*/  F2FP.F16.F32.PACK_AB R46, R5, R4 ;  /* 0x00000004052e723e */ /* 0x000fe200000000ff */
[C---:B------:R-:W-:Y:S01]  /*7920*/  FMUL R11, R38.reuse, R11 ;  /* 0x0000000b260b7220 */ /* 0x040fe20000400000 */
[C---:B------:R-:W-:Y:S01]  /*7930*/  FFMA R6, R41.reuse, R2, R6 ;  /* 0x0000000229067223 */ /* 0x040fe20000000006 */
[----:B------:R-:W-:Y:S02]  /*7940*/  HADD2.F32 R2, -RZ, R52.H1_H1 ;  /* 0x30000034ff027230 */ /* 0x000fe40000004100 */
[C---:B------:R-:W-:Y:S01]  /*7950*/  FMUL R9, R38.reuse, R13 ;  /* 0x0000000d26097220 */ /* 0x040fe20000400000 */
[C---:B------:R-:W-:Y:S01]  /*7960*/  FFMA R11, R41.reuse, R32, R11 ;  /* 0x00000020290b7223 */ /* 0x040fe2000000000b */
[C---:B------:R-:W-:Y:S01]  /*7970*/  FFMA R8, R41.reuse, R0, R8 ;  /* 0x0000000029087223 */ /* 0x040fe20000000008 */
[C---:B------:R-:W-:Y:S01]  /*7980*/  FMUL R10, R38.reuse, R14 ;  /* 0x0000000e260a7220 */ /* 0x040fe20000400000 */
[----:B------:R-:W-:Y:S02]  /*7990*/  HADD2.F32 R0, -RZ, R53.H1_H1 ;  /* 0x30000035ff007230 */ /* 0x000fe40000004100 */
[C---:B------:R-:W-:Y:S01]  /*79a0*/  FMUL R15, R38.reuse, R15 ;  /* 0x0000000f260f7220 */ /* 0x040fe20000400000 */
[C---:B------:R-:W-:Y:S01]  /*79b0*/  FFMA R9, R41.reuse, R2, R9 ;  /* 0x0000000229097223 */ /* 0x040fe20000000009 */
[C---:B------:R-:W-:Y:S01]  /*79c0*/  FFMA R10, R41.reuse, R3, R10 ;  /* 0x00000003290a7223 */ /* 0x040fe2000000000a */
[--C-:B------:R-:W-:Y:S02]  /*79d0*/  HADD2.F32 R2, -RZ, R54.reuse.H0_H0 ;  /* 0x20000036ff027230 */ /* 0x100fe40000004100 */
[C---:B------:R-:W-:Y:S01]  /*79e0*/  FFMA R15, R41.reuse, R0, R15 ;  /* 0x00000000290f7223 */ /* 0x040fe2000000000f */
[----:B------:R-:W-:Y:S02]  /*79f0*/  HADD2.F32 R3, -RZ, R54.H1_H1 ;  /* 0x30000036ff037230 */ /* 0x000fe40000004100 */
[C---:B------:R-:W-:Y:S01]  /*7a00*/  FMUL R13, R38.reuse, R17 ;  /* 0x00000011260d7220 */ /* 0x040fe20000400000 */
[--C-:B------:R-:W-:Y:S02]  /*7a10*/  HADD2.F32 R0, -RZ, R55.reuse.H0_H0 ;  /* 0x20000037ff007230 */ /* 0x100fe40000004100 */
[C---:B------:R-:W-:Y:S01]  /*7a20*/  FMUL R14, R38.reuse, R18 ;  /* 0x00000012260e7220 */ /* 0x040fe20000400000 */
[C---:B------:R-:W-:Y:S01]  /*7a30*/  FFMA R12, R41.reuse, R2, R12 ;  /* 0x00000002290c7223 */ /* 0x040fe2000000000c */
[C---:B------:R-:W-:Y:S01]  /*7a40*/  FFMA R13, R41.reuse, R3, R13 ;  /* 0x00000003290d7223 */ /* 0x040fe2000000000d */
[----:B------:R-:W-:Y:S02]  /*7a50*/  HADD2.F32 R2, -RZ, R55.H1_H1 ;  /* 0x30000037ff027230 */ /* 0x000fe40000004100 */
[C---:B------:R-:W-:Y:S01]  /*7a60*/  FFMA R14, R41.reuse, R0, R14 ;  /* 0x00000000290e7223 */ /* 0x040fe2000000000e */
[C---:B------:R-:W-:Y:S01]  /*7a70*/  FMUL R19, R38.reuse, R19 ;  /* 0x0000001326137220 */ /* 0x040fe20000400000 */
[--C-:B------:R-:W-:Y:S02]  /*7a80*/  HADD2.F32 R0, -RZ, R60.reuse.H0_H0 ;  /* 0x2000003cff007230 */ /* 0x100fe40000004100 */
[C---:B------:R-:W-:Y:S01]  /*7a90*/  FMUL R17, R38.reuse, R21 ;  /* 0x0000001526117220 */ /* 0x040fe20000400000 */
[--C-:B------:R-:W-:Y:S02]  /*7aa0*/  HADD2.F32 R3, -RZ, R61.reuse.H0_H0 ;  /* 0x2000003dff037230 */ /* 0x100fe40000004100 */
[C---:B------:R-:W-:Y:S01]  /*7ab0*/  FFMA R19, R41.reuse, R2, R19 ;  /* 0x0000000229137223 */ /* 0x040fe20000000013 */
[----:B------:R-:W-:Y:S02]  /*7ac0*/  HADD2.F32 R2, -RZ, R60.H1_H1 ;  /* 0x3000003cff027230 */ /* 0x000fe40000004100 */
[C---:B------:R-:W-:Y:S01]  /*7ad0*/  FFMA R16, R41.reuse, R0, R16 ;  /* 0x0000000029107223 */ /* 0x040fe20000000010 */
[C---:B------:R-:W-:Y:S01]  /*7ae0*/  FMUL R18, R38.reuse, R22 ;  /* 0x0000001626127220 */ /* 0x040fe20000400000 */
[----:B------:R-:W-:Y:S02]  /*7af0*/  HADD2.F32 R0, -RZ, R61.H1_H1 ;  /* 0x3000003dff007230 */ /* 0x000fe40000004100 */
[C---:B------:R-:W-:Y:S01]  /*7b00*/  FMUL R23, R38.reuse, R23 ;  /* 0x0000001726177220 */ /* 0x040fe20000400000 */
[C---:B------:R-:W-:Y:S01]  /*7b10*/  FFMA R17, R41.reuse, R2, R17 ;  /* 0x0000000229117223 */ /* 0x040fe20000000011 */
[C---:B------:R-:W-:Y:S01]  /*7b20*/  FFMA R18, R41.reuse, R3, R18 ;  /* 0x0000000329127223 */ /* 0x040fe20000000012 */
[--C-:B------:R-:W-:Y:S02]  /*7b30*/  HADD2.F32 R2, -RZ, R62.reuse.H0_H0 ;  /* 0x2000003eff027230 */ /* 0x100fe40000004100 */
[----:B------:R-:W-:Y:S01]  /*7b40*/  FFMA R23, R41, R0, R23 ;  /* 0x0000000029177223 */ /* 0x000fe20000000017 */
[----:B------:R-:W-:Y:S02]  /*7b50*/  HADD2.F32 R0, -RZ, R62.H1_H1 ;  /* 0x3000003eff007230 */ /* 0x000fe40000004100 */
[C---:B------:R-:W-:Y:S01]  /*7b60*/  FMUL R21, R38.reuse, R25 ;  /* 0x0000001926157220 */ /* 0x040fe20000400000 */
[----:B------:R-:W-:Y:S01]  /*7b70*/  F2FP.F16.F32.PACK_AB R47, R11, R6 ;  /* 0x000000060b2f723e */ /* 0x000fe200000000ff */
[--C-:B------:R-:W-:Y:S02]  /*7b80*/  HADD2.F32 R3, -RZ, R63.reuse.H0_H0 ;  /* 0x2000003fff037230 */ /* 0x100fe40000004100 */
[C---:B------:R-:W-:Y:S01]  /*7b90*/  FMUL R22, R38.reuse, R26 ;  /* 0x0000001a26167220 */ /* 0x040fe20000400000 */
[C---:B------:R-:W-:Y:S01]  /*7ba0*/  FFMA R20, R41.reuse, R2, R20 ;  /* 0x0000000229147223 */ /* 0x040fe20000000014 */
[C---:B------:R-:W-:Y:S01]  /*7bb0*/  FFMA R21, R41.reuse, R0, R21 ;  /* 0x0000000029157223 */ /* 0x040fe20000000015 */
[----:B------:R1:W-:Y:S01]  /*7bc0*/  STS.128 [R80], R44 ;  /* 0x0000002c50007388 */ /* 0x0003e20000000c00 */
[----:B------:R-:W-:Y:S02]  /*7bd0*/  HADD2.F32 R0, -RZ, R63.H1_H1 ;  /* 0x3000003fff007230 */ /* 0x000fe40000004100 */
[----:B------:R-:W-:Y:S01]  /*7be0*/  FFMA R22, R41, R3, R22 ;  /* 0x0000000329167223 */ /* 0x000fe20000000016 */
[C---:B------:R-:W-:Y:S01]  /*7bf0*/  FMUL R27, R38.reuse, R27 ;  /* 0x0000001b261b7220 */ /* 0x040fe20000400000 */
[--C-:B------:R-:W-:Y:S01]  /*7c00*/  HADD2.F32 R2, -RZ, R68.reuse.H0_H0 ;  /* 0x20000044ff027230 */ /* 0x100fe20000004100 */
[----:B------:R-:W-:Y:S01]  /*7c10*/  F2FP.F16.F32.PACK_AB R8, R9, R8 ;  /* 0x000000080908723e */ /* 0x000fe200000000ff */
[----:B------:R-:W-:Y:S01]  /*7c20*/  HADD2.F32 R3, -RZ, R68.H1_H1 ;  /* 0x30000044ff037230 */ /* 0x000fe20000004100 */
[----:B------:R-:W-:Y:S01]  /*7c30*/  F2FP.F16.F32.PACK_AB R9, R15, R10 ;  /* 0x0000000a0f09723e */ /* 0x000fe200000000ff */
[C---:B------:R-:W-:Y:S01]  /*7c40*/  FMUL R25, R38.reuse, R29 ;  /* 0x0000001d26197220 */ /* 0x040fe20000400000 */
[--C-:B------:R-:W-:Y:S01]  /*7c50*/  HADD2.F32 R4, -RZ, R69.reuse.H0_H0 ;  /* 0x20000045ff047230 */ /* 0x100fe20000004100 */
[----:B------:R-:W-:Y:S01]  /*7c60*/  F2FP.F16.F32.PACK_AB R10, R13, R12 ;  /* 0x0000000c0d0a723e */ /* 0x000fe200000000ff */
[C---:B------:R-:W-:Y:S01]  /*7c70*/  FMUL R26, R38.reuse, R30 ;  /* 0x0000001e261a7220 */ /* 0x040fe20000400000 */
[----:B------:R-:W-:Y:S01]  /*7c80*/  F2FP.F16.F32.PACK_AB R11, R19, R14 ;  /* 0x0000000e130b723e */ /* 0x000fe200000000ff */
[C---:B------:R-:W-:Y:S01]  /*7c90*/  FFMA R27, R41.reuse, R0, R27 ;  /* 0x00000000291b7223 */ /* 0x040fe2000000001b */
[C---:B------:R-:W-:Y:S01]  /*7ca0*/  FFMA R24, R41.reuse, R2, R24 ;  /* 0x0000000229187223 */ /* 0x040fe20000000018 */
[----:B------:R-:W-:Y:S02]  /*7cb0*/  HADD2.F32 R0, -RZ, R69.H1_H1 ;  /* 0x30000045ff007230 */ /* 0x000fe40000004100 */
[C---:B------:R-:W-:Y:S01]  /*7cc0*/  FFMA R25, R41.reuse, R3, R25 ;  /* 0x0000000329197223 */ /* 0x040fe20000000019 */
[----:B------:R1:W-:Y:S01]  /*7cd0*/  STS.128 [R95+0x10], R8 ;  /* 0x000010085f007388 */ /* 0x0003e20000000c00 */
[C---:B------:R-:W-:Y:S01]  /*7ce0*/  FMUL R31, R38.reuse, R31 ;  /* 0x0000001f261f7220 */ /* 0x040fe20000400000 */
[--C-:B------:R-:W-:Y:S02]  /*7cf0*/  HADD2.F32 R2, -RZ, R70.reuse.H0_H0 ;  /* 0x20000046ff027230 */ /* 0x100fe40000004100 */
[----:B------:R-:W-:Y:S01]  /*7d00*/  FFMA R26, R41, R4, R26 ;  /* 0x00000004291a7223 */ /* 0x000fe2000000001a */
[----:B------:R-:W-:Y:S02]  /*7d10*/  HADD2.F32 R3, -RZ, R70.H1_H1 ;  /* 0x30000046ff037230 */ /* 0x000fe40000004100 */
[C---:B------:R-:W-:Y:S01]  /*7d20*/  FMUL R29, R38.reuse, R33 ;  /* 0x00000021261d7220 */ /* 0x040fe20000400000 */
[--C-:B------:R-:W-:Y:S01]  /*7d30*/  HADD2.F32 R4, -RZ, R71.reuse.H0_H0 ;  /* 0x20000047ff047230 */ /* 0x100fe20000004100 */
[----:B------:R-:W-:Y:S01]  /*7d40*/  F2FP.F16.F32.PACK_AB R16, R17, R16 ;  /* 0x000000101110723e */ /* 0x000fe200000000ff */
[C---:B------:R-:W-:Y:S01]  /*7d50*/  FMUL R30, R38.reuse, R34 ;  /* 0x00000022261e7220 */ /* 0x040fe20000400000 */
[----:B------:R-:W-:Y:S01]  /*7d60*/  HADD2.F32 R5, -RZ, R71.H1_H1 ;  /* 0x30000047ff057230 */ /* 0x000fe20000004100 */
[----:B------:R-:W-:Y:S01]  /*7d70*/  F2FP.F16.F32.PACK_AB R17, R23, R18 ;  /* 0x000000121711723e */ /* 0x000fe200000000ff */
[----:B------:R-:W-:Y:S01]  /*7d80*/  FFMA R31, R41, R0, R31 ;  /* 0x00000000291f7223 */ /* 0x000fe2000000001f */
[----:B------:R-:W-:Y:S01]  /*7d90*/  FMUL R35, R38, R35 ;  /* 0x0000002326237220 */ /* 0x000fe20000400000 */
[----:B------:R-:W-:Y:S01]  /*7da0*/  F2FP.F16.F32.PACK_AB R18, R21, R20 ;  /* 0x000000141512723e */ /* 0x000fe200000000ff */
[----:B------:R-:W-:Y:S01]  /*7db0*/  FFMA R28, R41, R2, R28 ;  /* 0x00000002291c7223 */ /* 0x000fe2000000001c */
[----:B------:R-:W-:Y:S01]  /*7dc0*/  F2FP.F16.F32.PACK_AB R19, R27, R22 ;  /* 0x000000161b13723e */ /* 0x000fe200000000ff */
[C---:B------:R-:W-:Y:S01]  /*7dd0*/  FFMA R29, R41.reuse, R3, R29 ;  /* 0x00000003291d7223 */ /* 0x040fe2000000001d */
[C---:B------:R-:W-:Y:S01]  /*7de0*/  FFMA R30, R41.reuse, R4, R30 ;  /* 0x00000004291e7223 */ /* 0x040fe2000000001e */
[----:B------:R-:W-:Y:S01]  /*7df0*/  FFMA R35, R41, R5, R35 ;  /* 0x0000000529237223 */ /* 0x000fe20000000023 */
[----:B------:R-:W-:Y:S01]  /*7e00*/  F2FP.F16.F32.PACK_AB R24, R25, R24 ;  /* 0x000000181918723e */ /* 0x000fe200000000ff */
[----:B------:R1:W-:Y:S01]  /*7e10*/  STS.128 [R94+0x20], R16 ;  /* 0x000020105e007388 */ /* 0x0003e20000000c00 */
[----:B------:R-:W-:Y:S02]  /*7e20*/  F2FP.F16.F32.PACK_AB R25, R31, R26 ;  /* 0x0000001a1f19723e */ /* 0x000fe400000000ff */
[----:B------:R-:W-:Y:S02]  /*7e30*/  F2FP.F16.F32.PACK_AB R26, R29, R28 ;  /* 0x0000001c1d1a723e */ /* 0x000fe400000000ff */
[----:B------:R-:W-:Y:S05]  /*7e40*/  F2FP.F16.F32.PACK_AB R27, R35, R30 ;  /* 0x0000001e231b723e */ /* 0x000fea00000000ff */
[----:B------:R1:W-:Y:S01]  /*7e50*/  STS.128 [R104+0x30], R24 ;  /* 0x0000301868007388 */ /* 0x0003e20000000c00 */
[----:B------:R-:W-:Y:S01]  /*7e60*/  @!PT LDS RZ, [RZ] ;  /* 0x00000000fffff984 */ /* 0x000fe20000000800 */
[----:B------:R-:W-:Y:S01]  /*7e70*/  @!PT LDS RZ, [RZ] ;  /* 0x00000000fffff984 */ /* 0x000fe20000000800 */
[----:B------:R-:W-:Y:S01]  /*7e80*/  @!PT LDS RZ, [RZ] ;  /* 0x00000000fffff984 */ /* 0x000fe20000000800 */
[----:B------:R-:W-:Y:S01]  /*7e90*/  @!PT LDS RZ, [RZ] ;  /* 0x00000000fffff984 */ /* 0x000fe20000000800 */
[----:B------:R3:W-:Y:S07]  /*7ea0*/  MEMBAR.ALL.CTA ;  /* 0x0000000000007992 */ /* 0x0007ee0000008000 */
[----:B---3--:R-:W3:Y:S02]  /*7eb0*/  FENCE.VIEW.ASYNC.S ;  /* 0x00000000000073c6 */ /* 0x008ee40000000000 */
[----:B---3--:R-:W-:Y:S06]  /*7ec0*/  BAR.SYNC.DEFER_BLOCKING 0x1, 0x80 ;  /* 0x0042000000007b1d */ /* 0x008fec0000010000 */
[----:B------:R-:W-:Y:S05]  /*7ed0*/  @P0 BRA `(.L_x_123) ;  /* 0x0000000000340947 */ /* 0x000fea0003800000 */
[----:B------:R-:W3:Y:S01]  /*7ee0*/  LDCU.64 UR6, c[0x0][0x348] ;  /* 0x00006900ff0677ac */ /* 0x000ee20008000a00 */
[----:B------:R-:W-:Y:S02]  /*7ef0*/  R2UR UR42, R100 ;  /* 0x00000000642a72ca */ /* 0x000fe400000e0000 */
[----:B------:R-:W-:Y:S01]  /*7f00*/  R2UR UR43, R99 ;  /* 0x00000000632b72ca */ /* 0x000fe200000e0000 */
[----:B------:R-:W-:Y:S01]  /*7f10*/  UIADD3 UR4, UPT, UPT, UR50, 0x200, URZ ;  /* 0x0000020032047890 */ /* 0x000fe2000fffe0ff */
[----:B------:R-:W-:Y:S02]  /*7f20*/  R2UR UR44, R97 ;  /* 0x00000000612c72ca */ /* 0x000fe400000e0000 */
[----:B------:R-:W-:Y:S03]  /*7f30*/  R2UR UR45, R98 ;  /* 0x00000000622d72ca */ /* 0x000fe600000e0000 */
[----:B------:R-:W-:Y:S05]  /*7f40*/  IMAD.U32 R76, RZ, RZ, UR4 ;  /* 0x00000004ff4c7e24 */ /* 0x000fea000f8e00ff */
[----:B------:R-:W-:Y:S01]  /*7f50*/  R2UR UR40, R76 ;  /* 0x000000004c2872ca */ /* 0x000fe200000e0000 */
[----:B---3--:R-:W-:Y:S04]  /*7f60*/  UIADD3 UR4, UP0, UPT, UR6, 0x780, URZ ;  /* 0x0000078006047890 */ /* 0x008fe8000ff1e0ff */
[----:B------:R-:W-:Y:S09]  /*7f70*/  UIADD3.X UR5, UPT, UPT, URZ, UR7, URZ, UP0, !UPT ;  /* 0x00000007ff057290 */ /* 0x000ff200087fe4ff */
[----:B------:R3:W-:Y:S01]  /*7f80*/  UTMASTG.5D.IM2COL [UR40], [UR4] ;  /* 0x00000028040073b5 */ /* 0x0007e20008060000 */
[----:B------:R0:W-:Y:S01]  /*7f90*/  UTMACMDFLUSH ;  /* 0x00000000000079b7 */ /* 0x0001e20000000000 */
[----:B---3--:R-:W-:Y:S04]  /*7fa0*/  DEPBAR.LE SB0, 0x1 ;  /* 0x000080400000791a */ /* 0x008fe80000000000 */
.L_x_123:
[----:B------:R-:W-:Y:S05]  /*7fb0*/  BSYNC.RECONVERGENT B0 ;  /* 0x0000000000007941 */ /* 0x000fea0003800200 */
.L_x_122:
[----:B------:R-:W-:Y:S01]  /*7fc0*/  BAR.SYNC.DEFER_BLOCKING 0x1, 0x80 ;  /* 0x0042000000007b1d */ /* 0x000fe20000010000 */
[----:B------:R-:W-:Y:S01]  /*7fd0*/  ISETP.NE.AND P1, PT, R102, RZ, PT ;  /* 0x000000ff6600720c */ /* 0x000fe20003f25270 */
[----:B------:R-:W-:Y:S01]  /*7fe0*/  UISETP.NE.AND UP0, UPT, UR54, URZ, UPT ;  /* 0x000000ff3600728c */ /* 0x000fe2000bf05270 */
[----:B------:R-:W-:Y:S11]  /*7ff0*/  LEA R2, R56, UR50, 0x3 ;  /* 0x0000003238027c11 */ /* 0x000ff6000f8e18ff */
[----:B------:R-:W-:Y:S01]  /*8000*/  @P1 SHF.L.U32 R4, R79, 0x1f, RZ ;  /* 0x0000001f4f041819 */ /* 0x000fe200000006ff */
[----:B------:R-:W-:Y:S06]  /*8010*/  BRA.U !UP0, `(.L_x_124) ;  /* 0x0000000108247547 */ /* 0x000fec000b800000 */
[----:B------:R-:W3:Y:S01]  /*8020*/  S2R R0, SR_CgaCtaId ;  /* 0x0000000000007919 */ /* 0x000ee20000008800 */
[----:B------:R-:W-:Y:S01]  /*8030*/  IMAD.U32 R3, RZ, RZ, UR51 ;  /* 0x00000033ff037e24 */ /* 0x000fe2000f8e00ff */
[----:B------:R-:W-:Y:S04]  /*8040*/  UIADD3 UR4, UPT, UPT, UR51, 0x1, URZ ;  /* 0x0000000133047890 */ /* 0x000fe8000fffe0ff */
[----:B------:R-:W-:Y:S01]  /*8050*/  @P1 LEA R3, R3, UR50, 0x3 ;  /* 0x0000003203031c11 */ /* 0x000fe2000f8e18ff */
[----:B------:R-:W-:Y:S04]  /*8060*/  UISETP.NE.AND UP0, UPT, UR4, 0x4, UPT ;  /* 0x000000040400788c */ /* 0x000fe8000bf05270 */
[----:B------:R-:W-:Y:S01]  /*8070*/  @P1 VIADD R3, R3, 0x120 ;  /* 0x0000012003031836 */ /* 0x000fe20000000000 */
[----:B------:R-:W-:Y:S04]  /*8080*/  USEL UR51, UR4, URZ, UP0 ;  /* 0x000000ff04337287 */ /* 0x000fe80008000000 */
[----:B---3--:R-:W-:Y:S04]  /*8090*/  @P1 PRMT R0, R0, 0x654, R3 ;  /* 0x0000065400001816 */ /* 0x008fe80000000003 */
[----:B------:R3:W-:Y:S04]  /*80a0*/  @P1 SYNCS.ARRIVE.TRANS64.RED.A1T0 RZ, [R0+URZ], RZ ;  /* 0x000000ff00ff19a7 */ /* 0x0007e800081004ff */
.L_x_124:
[----:B------:R-:W4:Y:S01]  /*80b0*/  @P1 SYNCS.PHASECHK.TRANS64.TRYWAIT P0, [R2+URZ+0x100], R4 ;  /* 0x00010004020015a7 */ /* 0x000f2200080011ff */
[----:B------:R-:W-:Y:S01]  /*80c0*/  BSSY B1, `(.L_x_125) ;  /* 0x0000016000017945 */ /* 0x000fe20003800000 */
[----:B----4-:R-:W-:Y:S03]  /*80d0*/  @P1 SEL R57, RZ, 0x1, !P0 ;  /* 0x00000001ff391807 */ /* 0x010fe60004000000 */
[----:B------:R-:W-:Y:S05]  /*80e0*/  @!P1 BRA `(.L_x_126) ;  /* 0x00000000004c9947 */ /* 0x000fea0003800000 */
[----:B------:R-:W-:Y:S01]  /*80f0*/  ISETP.NE.AND P0, PT, R57, RZ, PT ;  /* 0x000000ff3900720c */ /* 0x000fe20003f05270 */
[----:B------:R-:W-:Y:S01]  /*8100*/  BSSY B0, `(.L_x_127) ;  /* 0x000000b000007945 */ /* 0x000fe20003800000 */
[----:B------:R-:W-:Y:S11]  /*8110*/  ISETP.NE.AND P1, PT, R58, RZ, PT ;  /* 0x000000ff3a00720c */ /* 0x000ff60003f25270 */
[----:B------:R-:W-:Y:S02]  /*8120*/  @!UPT UIADD3 URZ, UPT, UPT, URZ, URZ, URZ ;  /* 0x000000fffffff290 */ /* 0x000fe4000fffe0ff */
[C---:B------:R-:W-:Y:S01]  /*8130*/  @P1 IMAD R6, R56.reuse, 0x2000, R80 ;  /* 0x0000200038061824 */ /* 0x040fe200078e0250 */
[C---:B------:R-:W-:Y:S01]  /*8140*/  @P1 LEA R4, R56.reuse, R94, 0xd ;  /* 0x0000005e38041211 */ /* 0x040fe200078e68ff */
[C---:B------:R-:W-:Y:S02]  /*8150*/  @P1 IMAD R5, R56.reuse, 0x2000, R95 ;  /* 0x0000200038051824 */ /* 0x040fe400078e025f */
[----:B------:R-:W-:Y:S01]  /*8160*/  @P1 IMAD R3, R56, 0x2000, R104 ;  /* 0x0000200038031824 */ /* 0x000fe200078e0268 */
[----:B------:R-:W-:Y:S06]  /*8170*/  @P0 BRA `(.L_x_128) ;  /* 0x00000000000c0947 */ /* 0x000fec0003800000 */
[----:B---3--:R-:W-:Y:S04]  /*8180*/  SHF.L.U32 R0, R79, 0x1f, RZ ;  /* 0x0000001f4f007819 */ /* 0x008fe800000006ff */
[----:B------:R-:W3:Y:S02]  /*8190*/  SYNCS.PHASECHK.TRANS64.TRYWAIT P0, [R2+URZ+0x100], R0 ;  /* 0x00010000020075a7 */ /* 0x000ee400080011ff */
[----:B---3--:R-:W-:Y:S05]  /*81a0*/  @!P0 BRA `(.L_x_129) ;  /* 0x0000003400988947 */ /* 0x008fea0003800000 */
.L_x_128:
[----:B------:R-:W-:Y:S05]  /*81b0*/  BSYNC B0 ;  /* 0x0000000000007941 */ /* 0x000fea0003800000 */
.L_x_127:
[----:B------:R-:W-:Y:S02]  /*81c0*/  ISETP.NE.AND P0, PT, R58, RZ, PT ;  /* 0x000000ff3a00720c */ /* 0x000fe40003f05270 */
[----:B------:R-:W-:Y:S11]  /*81d0*/  IADD3 R56, PT, PT, R56, 0x1, RZ ;  /* 0x0000000138387810 */ /* 0x000ff60007ffe0ff */
[----:B------:R4:W1:Y:S04]  /*81e0*/  @P0 LDS.128 R48, [R6] ;  /* 0x0000000006300984 */ /* 0x0008680000000c00 */
[----:B------:R4:W1:Y:S04]  /*81f0*/  @P0 LDS.128 R52, [R5+0x10] ;  /* 0x0000100005340984 */ /* 0x0008680000000c00 */
[----:B------:R4:W1:Y:S04]  /*8200*/  @P0 LDS.128 R60, [R4+0x20] ;  /* 0x00002000043c0984 */ /* 0x0008680000000c00 */
[----:B------:R4:W1:Y:S02]  /*8210*/  @P0 LDS.128 R68, [R3+0x30] ;  /* 0x0000300003440984 */ /* 0x0008640000000c00 */
.L_x_126:
[----:B------:R-:W-:Y:S05]  /*8220*/  BSYNC B1 ;  /* 0x0000000000017941 */ /* 0x000fea0003800000 */
.L_x_125:
[----:B---3--:R-:W-:Y:S05]  /*8230*/  VIADD R0, R39, 0x20 ;  /* 0x0000002027007836 */ /* 0x008fea0000000000 */
[----:B------:R-:W-:Y:S04]  /*8240*/  SHF.R.U32.HI R0, RZ, 0x15, R0 ;  /* 0x00000015ff007819 */ /* 0x000fe80000011600 */
[----:B------:R-:W-:Y:S11]  /*8250*/  LOP3.LUT P0, RZ, R0, 0x3, R84, 0x48, !PT ;  /* 0x0000000300ff7812 */ /* 0x000ff60007804854 */
[----:B------:R-:W-:Y:S02]  /*8260*/  @!UPT UIADD3 URZ, UPT, UPT, URZ, URZ, URZ ;  /* 0x000000fffffff290 */ /* 0x000fe4000fffe0ff */
[----:B------:R-:W-:Y:S05]  /*8270*/  @!P0 BRA `(.L_x_130) ;  /* 0x0000000000408947 */ /* 0x000fea0003800000 */
[----:B------:R-:W3:Y:S01]  /*8280*/  LDCU.64 UR8, c[0x4][0x70] ;  /* 0x01000e00ff0877ac */ /* 0x000ee20008000a00 */
[----:B----4-:R-:W-:Y:S01]  /*8290*/  MOV R3, 0x0 ;  /* 0x0000000000037802 */ /* 0x010fe20000000f00 */
[----:B------:R-:W-:Y:S02]  /*82a0*/  HFMA2 R12, -RZ, RZ, 0, 5.9604644775390625e-08 ;  /* 0x00000001ff0c7431 */ /* 0x000fe400000001ff */
[----:B-1----:R-:W-:Y:S02]  /*82b0*/  IMAD.MOV.U32 R8, RZ, RZ, 0x192 ;  /* 0x00000192ff087424 */ /* 0x002fe400078e00ff */
[----:B------:R-:W-:Y:S01]  /*82c0*/  IMAD.MOV.U32 R13, RZ, RZ, RZ ;  /* 0x000000ffff0d7224 */ /* 0x000fe200078e00ff */
[----:B------:R-:W1:Y:S01]  /*82d0*/  LDCU.64 UR6, c[0x4][0x78] ;  /* 0x01000f00ff0677ac */ /* 0x000e620008000a00 */
[----:B------:R-:W4:Y:S01]  /*82e0*/  LDC.64 R2, c[0x4][R3] ;  /* 0x0100000003027b82 */ /* 0x000f220000000a00 */
[----:B------:R-:W5:Y:S01]  /*82f0*/  LDCU.64 UR4, c[0x4][0x10] ;  /* 0x01000200ff0477ac */ /* 0x000f620008000a00 */
[----:B---3--:R-:W-:Y:S01]  /*8300*/  MOV R5, UR9 ;  /* 0x0000000900057c02 */ /* 0x008fe20008000f00 */
[----:B------:R-:W-:Y:S01]  /*8310*/  IMAD.U32 R4, RZ, RZ, UR8 ;  /* 0x00000008ff047e24 */ /* 0x000fe2000f8e00ff */
[----:B-1----:R-:W-:Y:S01]  /*8320*/  MOV R7, UR7 ;  /* 0x0000000700077c02 */ /* 0x002fe20008000f00 */
[----:B------:R-:W-:Y:S01]  /*8330*/  IMAD.U32 R6, RZ, RZ, UR6 ;  /* 0x00000006ff067e24 */ /* 0x000fe2000f8e00ff */
[----:B-----5:R-:W-:Y:S01]  /*8340*/  MOV R11, UR5 ;  /* 0x00000005000b7c02 */ /* 0x020fe20008000f00 */
[----:B------:R-:W-:Y:S02]  /*8350*/  IMAD.U32 R10, RZ, RZ, UR4 ;  /* 0x00000004ff0a7e24 */ /* 0x000fe4000f8e00ff */
[----:B------:R-:W-:Y:S07]  /*8360*/  LEPC R20, `(.L_x_130) ;  /* 0x000000001014794e */ /* 0x000fee0000000000 */
[----:B--2-4-:R-:W-:Y:S05]  /*8370*/  CALL.ABS.NOINC R2 ;  /* 0x0000000002007343 */ /* 0x014fea0003c00000 */
.L_x_130:
[----:B------:R-:W-:Y:S05]  /*8380*/  WARPSYNC.ALL ;  /* 0x0000000000007948 */ /* 0x000fea0003800000 */
[----:B------:R-:W-:Y:S01]  /*8390*/  R2UR UR4, R39 ;  /* 0x00000000270472ca */ /* 0x000fe200000e0000 */
[----:B-1--4-:R-:W-:Y:S01]  /*83a0*/  HADD2.F32 R3, -RZ, R48.H0_H0 ;  /* 0x20000030ff037230 */ /* 0x012fe20000004100 */
[----:B------:R-:W1:Y:S01]  /*83b0*/  S2R R105, SR_CgaCtaId ;  /* 0x0000000000697919 */ /* 0x000e620000008800 */
[--C-:B------:R-:W-:Y:S01]  /*83c0*/  HADD2.F32 R40, -RZ, R50.reuse.H0_H0 ;  /* 0x20000032ff287230 */ /* 0x100fe20000004100 */
[----:B------:R-:W-:Y:S01]  /*83d0*/  ISETP.NE.AND P6, PT, R102, RZ, PT ;  /* 0x000000ff6600720c */ /* 0x000fe20003fc5270 */
[----:B------:R-:W-:Y:S01]  /*83e0*/  HADD2.F32 R42, -RZ, R50.H1_H1 ;  /* 0x30000032ff2a7230 */ /* 0x000fe20000004100 */
[----:B------:R-:W-:Y:S01]  /*83f0*/  ISETP.NE.AND P0, PT, R82, RZ, PT ;  /* 0x000000ff5200720c */ /* 0x000fe20003f05270 */
[--C-:B------:R-:W-:Y:S01]  /*8400*/  HADD2.F32 R43, -RZ, R51.reuse.H0_H0 ;  /* 0x20000033ff2b7230 */ /* 0x100fe20000004100 */
[----:B------:R-:W-:Y:S01]  /*8410*/  BSSY.RECONVERGENT B0, `(.L_x_131) ;  /* 0x000008c000007945 */ /* 0x000fe20003800200 */
[----:B------:R-:W-:Y:S04]  /*8420*/  HADD2.F32 R44, -RZ, R51.H1_H1 ;  /* 0x30000033ff2c7230 */ /* 0x000fe80000004100 */
[----:B------:R-:W3:Y:S02]  /*8430*/  LDTM.x32 R4, tmem[UR4+0x20] ;  /* 0x00002004000479ee */ /* 0x000ee400082c0000 */
[C---:B---3--:R-:W-:Y:S01]  /*8440*/  FMUL R0, R38.reuse, R4 ;  /* 0x0000000426007220 */ /* 0x048fe20000400000 */
[----:B------:R-:W-:Y:S02]  /*8450*/  HADD2.F32 R4, -RZ, R48.H1_H1 ;  /* 0x30000030ff047230 */ /* 0x000fe40000004100 */
[C---:B------:R-:W-:Y:S01]  /*8460*/  FMUL R2, R38.reuse, R5 ;  /* 0x0000000526027220 */ /* 0x040fe20000400000 */
[--C-:B------:R-:W-:Y:S02]  /*8470*/  HADD2.F32 R5, -RZ, R49.reuse.H0_H0 ;  /* 0x20000031ff057230 */ /* 0x100fe40000004100 */
[C---:B------:R-:W-:Y:S01]  /*8480*/  FFMA R0, R41.reuse, R3, R0 ;  /* 0x0000000329007223 */ /* 0x040fe20000000000 */
[C---:B------:R-:W-:Y:S01]  /*8490*/  FMUL R3, R38.reuse, R6 ;  /* 0x0000000626037220 */ /* 0x040fe20000400000 */
[C---:B------:R-:W-:Y:S01]  /*84a0*/  FFMA R2, R41.reuse, R4, R2 ;  /* 0x0000000429027223 */ /* 0x040fe20000000002 */
[----:B------:R-:W-:Y:S02]  /*84b0*/  HADD2.F32 R4, -RZ, R49.H1_H1 ;  /* 0x30000031ff047230 */ /* 0x000fe40000004100 */
[C---:B------:R-:W-:Y:S01]  /*84c0*/  FMUL R7, R38.reuse, R7 ;  /* 0x0000000726077220 */ /* 0x040fe20000400000 */
[C---:B------:R-:W-:Y:S01]  /*84d0*/  FFMA R3, R41.reuse, R5, R3 ;  /* 0x0000000529037223 */ /* 0x040fe20000000003 */
[C---:B------:R-:W-:Y:S01]  /*84e0*/  FMUL R5, R38.reuse, R9 ;  /* 0x0000000926057220 */ /* 0x040fe20000400000 */
[C---:B------:R-:W-:Y:S01]  /*84f0*/  FMUL R6, R38.reuse, R10 ;  /* 0x0000000a26067220 */ /* 0x040fe20000400000 */
[----:B------:R-:W-:Y:S01]  /*8500*/  FFMA R7, R41, R4, R7 ;  /* 0x0000000429077223 */ /* 0x000fe20000000007 */
[C---:B------:R-:W-:Y:S01]  /*8510*/  FMUL R4, R38.reuse, R8 ;  /* 0x0000000826047220 */ /* 0x040fe20000400000 */
[C---:B------:R-:W-:Y:S01]  /*8520*/  FMUL R11, R38.reuse, R11 ;  /* 0x0000000b260b7220 */ /* 0x040fe20000400000 */
[C---:B------:R-:W-:Y:S01]  /*8530*/  FMUL R8, R38.reuse, R19 ;  /* 0x0000001326087220 */ /* 0x040fe20000400000 */
[----:B------:R-:W-:Y:S01]  /*8540*/  FMUL R19, R38, R30 ;  /* 0x0000001e26137220 */ /* 0x000fe20000400000 */
[----:B------:R-:W-:Y:S01]  /*8550*/  F2FP.F16.F32.PACK_AB R45, R7, R3 ;  /* 0x00000003072d723e */ /* 0x000fe200000000ff */
[C---:B------:R-:W-:Y:S01]  /*8560*/  FFMA R4, R41.reuse, R40, R4 ;  /* 0x0000002829047223 */ /* 0x040fe20000000004 */
[C---:B------:R-:W-:Y:S01]  /*8570*/  FFMA R5, R41.reuse, R42, R5 ;  /* 0x0000002a29057223 */ /* 0x040fe20000000005 */
[C---:B------:R-:W-:Y:S01]  /*8580*/  FFMA R6, R41.reuse, R43, R6 ;  /* 0x0000002b29067223 */ /* 0x040fe20000000006 */
[--C-:B------:R-:W-:Y:S02]  /*8590*/  HADD2.F32 R40, -RZ, R52.reuse.H0_H0 ;  /* 0x20000034ff287230 */ /* 0x100fe40000004100 */
[----:B------:R-:W-:Y:S01]  /*85a0*/  FFMA R11, R41, R44, R11 ;  /* 0x0000002c290b7223 */ /* 0x000fe2000000000b */
[----:B------:R-:W-:Y:S01]  /*85b0*/  F2FP.F16.F32.PACK_AB R44, R2, R0 ;  /* 0x00000000022c723e */ /* 0x000fe200000000ff */
[C---:B------:R-:W-:Y:S01]  /*85c0*/  FMUL R3, R38.reuse, R14 ;  /* 0x0000000e26037220 */ /* 0x040fe20000400000 */
[C---:B------:R-:W-:Y:S01]  /*85d0*/  FMUL R14, R38.reuse, R25 ;  /* 0x00000019260e7220 */ /* 0x040fe20000400000 */
[----:B------:R-:W-:Y:S01]  /*85e0*/  HADD2.F32 R25, -RZ, R52.H1_H1 ;  /* 0x30000034ff197230 */ /* 0x000fe20000004100 */
[----:B------:R-:W-:Y:S01]  /*85f0*/  F2FP.F16.F32.PACK_AB R46, R5, R4 ;  /* 0x00000004052e723e */ /* 0x000fe200000000ff */
[C---:B------:R-:W-:Y:S01]  /*8600*/  FMUL R0, R38.reuse, R12 ;  /* 0x0000000c26007220 */ /* 0x040fe20000400000 */
[C---:B------:R-:W-:Y:S01]  /*8610*/  FMUL R2, R38.reuse, R13 ;  /* 0x0000000d26027220 */ /* 0x040fe20000400000 */
[C---:B------:R-:W-:Y:S01]  /*8620*/  FMUL R4, R38.reuse, R15 ;  /* 0x0000000f26047220 */ /* 0x040fe20000400000 */
[C---:B------:R-:W-:Y:S01]  /*8630*/  FMUL R15, R38.reuse, R26 ;  /* 0x0000001a260f7220 */ /* 0x040fe20000400000 */
[C---:B------:R-:W-:Y:S01]  /*8640*/  FFMA R0, R41.reuse, R40, R0 ;  /* 0x0000002829007223 */ /* 0x040fe20000000000 */
[--C-:B------:R-:W-:Y:S02]  /*8650*/  HADD2.F32 R26, -RZ, R53.reuse.H0_H0 ;  /* 0x20000035ff1a7230 */ /* 0x100fe40000004100 */
[----:B------:R-:W-:Y:S01]  /*8660*/  FFMA R2, R41, R25, R2 ;  /* 0x0000001929027223 */ /* 0x000fe20000000002 */
[C---:B------:R-:W-:Y:S01]  /*8670*/  FMUL R5, R38.reuse, R16 ;  /* 0x0000001026057220 */ /* 0x040fe20000400000 */
[C---:B------:R-:W-:Y:S01]  /*8680*/  FMUL R16, R38.reuse, R27 ;  /* 0x0000001b26107220 */ /* 0x040fe20000400000 */
[----:B------:R-:W-:Y:S01]  /*8690*/  F2FP.F16.F32.PACK_AB R47, R11, R6 ;  /* 0x000000060b2f723e */ /* 0x000fe200000000ff */
[----:B------:R-:W-:Y:S02]  /*86a0*/  HADD2.F32 R27, -RZ, R53.H1_H1 ;  /* 0x30000035ff1b7230 */ /* 0x000fe40000004100 */
[C---:B------:R-:W-:Y:S01]  /*86b0*/  FMUL R6, R38.reuse, R17 ;  /* 0x0000001126067220 */ /* 0x040fe20000400000 */
[----:B------:R-:W-:Y:S01]  /*86c0*/  FMUL R17, R38, R28 ;  /* 0x0000001c26117220 */ /* 0x000fe20000400000 */
[C---:B------:R-:W-:Y:S01]  /*86d0*/  FFMA R3, R41.reuse, R26, R3 ;  /* 0x0000001a29037223 */ /* 0x040fe20000000003 */
[----:B------:R-:W-:Y:S01]  /*86e0*/  STS.128 [R80+0x2000], R44 ;  /* 0x0020002c50007388 */ /* 0x000fe20000000c00 */
[--C-:B------:R-:W-:Y:S01]  /*86f0*/  HADD2.F32 R25, -RZ, R54.reuse.H0_H0 ;  /* 0x20000036ff197230 */ /* 0x100fe20000004100 */
[----:B------:R-:W-:Y:S01]  /*8700*/  F2FP.F16.F32.PACK_AB R28, R2, R0 ;  /* 0x00000000021c723e */ /* 0x000fe200000000ff */
[----:B------:R-:W-:Y:S02]  /*8710*/  HADD2.F32 R26, -RZ, R54.H1_H1 ;  /* 0x30000036ff1a7230 */ /* 0x000fe40000004100 */
[C---:B------:R-:W-:Y:S01]  /*8720*/  FFMA R4, R41.reuse, R27, R4 ;  /* 0x0000001b29047223 */ /* 0x040fe20000000004 */
[--C-:B------:R-:W-:Y:S02]  /*8730*/  HADD2.F32 R0, -RZ, R55.reuse.H0_H0 ;  /* 0x20000037ff007230 */ /* 0x100fe40000004100 */
[C---:B------:R-:W-:Y:S01]  /*8740*/  FMUL R7, R38.reuse, R18 ;  /* 0x0000001226077220 */ /* 0x040fe20000400000 */
[----:B------:R-:W-:Y:S02]  /*8750*/  HADD2.F32 R2, -RZ, R55.H1_H1 ;  /* 0x30000037ff027230 */ /* 0x000fe40000004100 */
[C---:B------:R-:W-:Y:S01]  /*8760*/  FFMA R5, R41.reuse, R25, R5 ;  /* 0x0000001929057223 */ /* 0x040fe20000000005 */
[C---:B------:R-:W-:Y:S01]  /*8770*/  FFMA R6, R41.reuse, R26, R6 ;  /* 0x0000001a29067223 */ /* 0x040fe20000000006 */
[----:B------:R-:W-:Y:S01]  /*8780*/  FMUL R18, R38, R29 ;  /* 0x0000001d26127220 */ /* 0x000fe20000400000 */
[C---:B------:R-:W-:Y:S01]  /*8790*/  FFMA R7, R41.reuse, R0, R7 ;  /* 0x0000000029077223 */ /* 0x040fe20000000007 */
[----:B------:R-:W-:Y:S01]  /*87a0*/  F2FP.F16.F32.PACK_AB R29, R4, R3 ;  /* 0x00000003041d723e */ /* 0x000fe200000000ff */
[--C-:B------:R-:W-:Y:S02]  /*87b0*/  HADD2.F32 R0, -RZ, R60.reuse.H0_H0 ;  /* 0x2000003cff007230 */ /* 0x100fe40000004100 */
[C---:B------:R-:W-:Y:S01]  /*87c0*/  FFMA R8, R41.reuse, R2, R8 ;  /* 0x0000000229087223 */ /* 0x040fe20000000008 */
[C---:B------:R-:W-:Y:S01]  /*87d0*/  FMUL R9, R38.reuse, R20 ;  /* 0x0000001426097220 */ /* 0x040fe20000400000 */
        /* <DEDUP_REMOVED lines=15> */
[----:B------:R-:W-:Y:S02]  /*88d0*/  HADD2.F32 R2, -RZ, R63.H1_H1 ;  /* 0x3000003fff027230 */ /* 0x000fe40000004100 */
[----:B------:R-:W-:Y:S01]  /*88e0*/  FMUL R20, R38, R31 ;  /* 0x0000001f26147220 */ /* 0x000fe20000400000 */
[----:B------:R-:W-:Y:S01]  /*88f0*/  F2FP.F16.F32.PACK_AB R30, R6, R5 ;  /* 0x00000005061e723e */ /* 0x000fe200000000ff */
[C---:B------:R-:W-:Y:S01]  /*8900*/  FFMA R14, R41.reuse, R0, R14 ;  /* 0x00000000290e7223 */ /* 0x040fe2000000000e */
[C---:B------:R-:W-:Y:S01]  /*8910*/  FFMA R15, R41.reuse, R3, R15 ;  /* 0x00000003290f7223 */ /* 0x040fe2000000000f */
[C---:B------:R-:W-:Y:S01]  /*8920*/  FFMA R16, R41.reuse, R2, R16 ;  /* 0x0000000229107223 */ /* 0x040fe20000000010 */
[--C-:B------:R-:W-:Y:S01]  /*8930*/  HADD2.F32 R0, -RZ, R68.reuse.H0_H0 ;  /* 0x20000044ff007230 */ /* 0x100fe20000004100 */
[----:B------:R-:W-:Y:S01]  /*8940*/  F2FP.F16.F32.PACK_AB R31, R8, R7 ;  /* 0x00000007081f723e */ /* 0x000fe200000000ff */
[----:B------:R-:W-:Y:S02]  /*8950*/  HADD2.F32 R2, -RZ, R68.H1_H1 ;  /* 0x30000044ff027230 */ /* 0x000fe40000004100 */
[C---:B------:R-:W-:Y:S01]  /*8960*/  FMUL R21, R38.reuse, R32 ;  /* 0x0000002026157220 */ /* 0x040fe20000400000 */
[--C-:B------:R-:W-:Y:S02]  /*8970*/  HADD2.F32 R3, -RZ, R69.reuse.H0_H0 ;  /* 0x20000045ff037230 */ /* 0x100fe40000004100 */
[C---:B------:R-:W-:Y:S01]  /*8980*/  FFMA R17, R41.reuse, R0, R17 ;  /* 0x0000000029117223 */ /* 0x040fe20000000011 */
[----:B------:R-:W-:Y:S01]  /*8990*/  STS.128 [R95+0x2010], R28 ;  /* 0x0020101c5f007388 */ /* 0x000fe20000000c00 */
[C---:B------:R-:W-:Y:S01]  /*89a0*/  FFMA R18, R41.reuse, R2, R18 ;  /* 0x0000000229127223 */ /* 0x040fe20000000012 */
[----:B------:R-:W-:Y:S02]  /*89b0*/  HADD2.F32 R0, -RZ, R69.H1_H1 ;  /* 0x30000045ff007230 */ /* 0x000fe40000004100 */
[C---:B------:R-:W-:Y:S01]  /*89c0*/  FFMA R19, R41.reuse, R3, R19 ;  /* 0x0000000329137223 */ /* 0x040fe20000000013 */
[--C-:B------:R-:W-:Y:S02]  /*89d0*/  HADD2.F32 R2, -RZ, R70.reuse.H0_H0 ;  /* 0x20000046ff027230 */ /* 0x100fe40000004100 */
[----:B------:R-:W-:Y:S01]  /*89e0*/  FMUL R22, R38, R33 ;  /* 0x0000002126167220 */ /* 0x000fe20000400000 */
[----:B------:R-:W-:Y:S01]  /*89f0*/  HADD2.F32 R3, -RZ, R70.H1_H1 ;  /* 0x30000046ff037230 */ /* 0x000fe20000004100 */
[----:B------:R-:W-:Y:S01]  /*8a00*/  F2FP.F16.F32.PACK_AB R8, R10, R9 ;  /* 0x000000090a08723e */ /* 0x000fe200000000ff */
[--C-:B------:R-:W-:Y:S02]  /*8a10*/  HADD2.F32 R4, -RZ, R71.reuse.H0_H0 ;  /* 0x20000047ff047230 */ /* 0x100fe40000004100 */
[----:B------:R-:W-:Y:S01]  /*8a20*/  FMUL R23, R38, R34 ;  /* 0x0000002226177220 */ /* 0x000fe20000400000 */
[----:B------:R-:W-:Y:S01]  /*8a30*/  HADD2.F32 R5, -RZ, R71.H1_H1 ;  /* 0x30000047ff057230 */ /* 0x000fe20000004100 */
[----:B------:R-:W-:Y:S01]  /*8a40*/  F2FP.F16.F32.PACK_AB R9, R12, R11 ;  /* 0x0000000b0c09723e */ /* 0x000fe200000000ff */
[C---:B------:R-:W-:Y:S01]  /*8a50*/  FFMA R20, R41.reuse, R0, R20 ;  /* 0x0000000029147223 */ /* 0x040fe20000000014 */
[----:B------:R-:W-:Y:S01]  /*8a60*/  FMUL R24, R38, R35 ;  /* 0x0000002326187220 */ /* 0x000fe20000400000 */
[----:B------:R-:W-:Y:S01]  /*8a70*/  F2FP.F16.F32.PACK_AB R10, R14, R13 ;  /* 0x0000000d0e0a723e */ /* 0x000fe200000000ff */
[C---:B------:R-:W-:Y:S01]  /*8a80*/  FFMA R21, R41.reuse, R2, R21 ;  /* 0x0000000229157223 */ /* 0x040fe20000000015 */
[----:B------:R-:W-:Y:S01]  /*8a90*/  F2FP.F16.F32.PACK_AB R11, R16, R15 ;  /* 0x0000000f100b723e */ /* 0x000fe200000000ff */
[C---:B------:R-:W-:Y:S01]  /*8aa0*/  FFMA R22, R41.reuse, R3, R22 ;  /* 0x0000000329167223 */ /* 0x040fe20000000016 */
[C---:B------:R-:W-:Y:S01]  /*8ab0*/  FFMA R23, R41.reuse, R4, R23 ;  /* 0x0000000429177223 */ /* 0x040fe20000000017 */
[----:B------:R-:W-:Y:S01]  /*8ac0*/  FFMA R24, R41, R5, R24 ;  /* 0x0000000529187223 */ /* 0x000fe20000000018 */
[----:B------:R-:W-:Y:S01]  /*8ad0*/  F2FP.F16.F32.PACK_AB R4, R18, R17 ;  /* 0x000000111204723e */ /* 0x000fe200000000ff */
[----:B------:R-:W-:Y:S01]  /*8ae0*/  STS.128 [R94+0x2020], R8 ;  /* 0x002020085e007388 */ /* 0x000fe20000000c00 */
[----:B------:R-:W-:Y:S02]  /*8af0*/  F2FP.F16.F32.PACK_AB R5, R20, R19 ;  /* 0x000000131405723e */ /* 0x000fe400000000ff */
[----:B------:R-:W-:Y:S02]  /*8b00*/  F2FP.F16.F32.PACK_AB R6, R22, R21 ;  /* 0x000000151606723e */ /* 0x000fe400000000ff */
[----:B------:R-:W-:Y:S02]  /*8b10*/  F2FP.F16.F32.PACK_AB R7, R24, R23 ;  /* 0x000000171807723e */ /* 0x000fe400000000ff */
[----:B------:R-:W-:Y:S02]  /*8b20*/  MOV R0, UR51 ;  /* 0x0000003300007c02 */ /* 0x000fe40008000f00 */
[----:B------:R-:W-:Y:S01]  /*8b30*/  @P6 SHF.L.U32 R2, R79, 0x1f, RZ ;  /* 0x0000001f4f026819 */ /* 0x000fe200000006ff */
[----:B------:R3:W-:Y:S01]  /*8b40*/  STS.128 [R104+0x2030], R4 ;  /* 0x0020300468007388 */ /* 0x0007e20000000c00 */
[----:B------:R-:W-:Y:S04]  /*8b50*/  @P6 LEA R0, R0, UR50, 0x3 ;  /* 0x0000003200006c11 */ /* 0x000fe8000f8e18ff */
[----:B------:R-:W-:Y:S01]  /*8b60*/  @P6 IADD3 R0, PT, PT, R0, 0x120, RZ ;  /* 0x0000012000006810 */ /* 0x000fe20007ffe0ff */
[----:B------:R-:W-:Y:S01]  /*8b70*/  @!PT LDS RZ, [RZ] ;  /* 0x00000000fffff984 */ /* 0x000fe20000000800 */
[----:B------:R-:W-:Y:S01]  /*8b80*/  @!PT LDS RZ, [RZ] ;  /* 0x00000000fffff984 */ /* 0x000fe20000000800 */
[----:B------:R-:W-:Y:S01]  /*8b90*/  @!PT LDS RZ, [RZ] ;  /* 0x00000000fffff984 */ /* 0x000fe20000000800 */
[----:B------:R-:W-:Y:S01]  /*8ba0*/  @!PT LDS RZ, [RZ] ;  /* 0x00000000fffff984 */ /* 0x000fe20000000800 */
[----:B------:R4:W-:Y:S06]  /*8bb0*/  MEMBAR.ALL.CTA ;  /* 0x0000000000007992 */ /* 0x0009ec0000008000 */
[----:B----4-:R-:W4:Y:S01]  /*8bc0*/  FENCE.VIEW.ASYNC.S ;  /* 0x00000000000073c6 */ /* 0x010f220000000000 */
[----:B-1----:R-:W-:Y:S02]  /*8bd0*/  @P6 PRMT R0, R105, 0x654, R0 ;  /* 0x0000065469006816 */ /* 0x002fe40000000000 */
[----:B---3--:R-:W-:Y:S01]  /*8be0*/  LEA R6, R56, UR50, 0x3 ;  /* 0x0000003238067c11 */ /* 0x008fe2000f8e18ff */
[----:B----4-:R-:W-:Y:S06]  /*8bf0*/  BAR.SYNC.DEFER_BLOCKING 0x1, 0x80 ;  /* 0x0042000000007b1d */ /* 0x010fec0000010000 */
[----:B------:R-:W-:Y:S05]  /*8c00*/  @P0 BRA `(.L_x_132) ;  /* 0x0000000000300947 */ /* 0x000fea0003800000 */
[----:B------:R-:W1:Y:S01]  /*8c10*/  LDCU.64 UR6, c[0x0][0x348] ;  /* 0x00006900ff0677ac */ /* 0x000e620008000a00 */
[----:B------:R-:W-:Y:S02]  /*8c20*/  R2UR UR10, R100 ;  /* 0x00000000640a72ca */ /* 0x000fe400000e0000 */
[----:B------:R-:W-:Y:S01]  /*8c30*/  R2UR UR11, R99 ;  /* 0x00000000630b72ca */ /* 0x000fe200000e0000 */
[----:B------:R-:W-:Y:S01]  /*8c40*/  UIADD3 UR9, UPT, UPT, UR41, 0x20, URZ ;  /* 0x0000002029097890 */ /* 0x000fe2000fffe0ff */
[----:B------:R-:W-:Y:S01]  /*8c50*/  R2UR UR12, R97 ;  /* 0x00000000610c72ca */ /* 0x000fe200000e0000 */
[----:B------:R-:W-:Y:S01]  /*8c60*/  UIADD3 UR8, UPT, UPT, UR50, 0x2200, URZ ;  /* 0x0000220032087890 */ /* 0x000fe2000fffe0ff */
[----:B------:R-:W-:Y:S01]  /*8c70*/  R2UR UR13, R98 ;  /* 0x00000000620d72ca */ /* 0x000fe200000e0000 */
[----:B-1----:R-:W-:Y:S04]  /*8c80*/  UIADD3 UR4, UP0, UPT, UR6, 0x780, URZ ;  /* 0x0000078006047890 */ /* 0x002fe8000ff1e0ff */
[----:B------:R-:W-:Y:S09]  /*8c90*/  UIADD3.X UR5, UPT, UPT, URZ, UR7, URZ, UP0, !UPT ;  /* 0x00000007ff057290 */ /* 0x000ff200087fe4ff */
[----:B------:R1:W-:Y:S01]  /*8ca0*/  UTMASTG.5D.IM2COL [UR8], [UR4] ;  /* 0x00000008040073b5 */ /* 0x0003e20008060000 */
[----:B------:R0:W-:Y:S01]  /*8cb0*/  UTMACMDFLUSH ;  /* 0x00000000000079b7 */ /* 0x0001e20000000000 */
[----:B-1----:R-:W-:Y:S04]  /*8cc0*/  DEPBAR.LE SB0, 0x1 ;  /* 0x000080400000791a */ /* 0x002fe80000000000 */
.L_x_132:
[----:B------:R-:W-:Y:S05]  /*8cd0*/  BSYNC.RECONVERGENT B0 ;  /* 0x0000000000007941 */ /* 0x000fea0003800200 */
.L_x_131:
[----:B------:R-:W-:Y:S01]  /*8ce0*/  BAR.SYNC.DEFER_BLOCKING 0x1, 0x80 ;  /* 0x0042000000007b1d */ /* 0x000fe20000010000 */
[----:B------:R-:W-:Y:S04]  /*8cf0*/  UIADD3 UR4, UPT, UPT, UR51, 0x1, URZ ;  /* 0x0000000133047890 */ /* 0x000fe8000fffe0ff */
[----:B------:R-:W-:Y:S04]  /*8d00*/  UISETP.NE.AND UP0, UPT, UR4, 0x4, UPT ;  /* 0x000000040400788c */ /* 0x000fe8000bf05270 */
[----:B------:R-:W-:Y:S01]  /*8d10*/  USEL UR40, UR4, URZ, UP0 ;  /* 0x000000ff04287287 */ /* 0x000fe20008000000 */
[----:B------:R1:W-:Y:S01]  /*8d20*/  @P6 SYNCS.ARRIVE.TRANS64.RED.A1T0 RZ, [R0+URZ], RZ ;  /* 0x000000ff00ff69a7 */ /* 0x0003e200081004ff */
[----:B------:R-:W-:Y:S01]  /*8d30*/  BSSY B1, `(.L_x_133) ;  /* 0x0000017000017945 */ /* 0x000fe20003800000 */
[----:B------:R-:W3:Y:S02]  /*8d40*/  @P6 SYNCS.PHASECHK.TRANS64.TRYWAIT P0, [R6+URZ+0x100], R2 ;  /* 0x00010002060065a7 */ /* 0x000ee400080011ff */
[----:B---3--:R-:W-:Y:S01]  /*8d50*/  @P6 SEL R57, RZ, 0x1, !P0 ;  /* 0x00000001ff396807 */ /* 0x008fe20004000000 */
[----:B-1----:R-:W-:Y:S06]  /*8d60*/  @!P6 BRA `(.L_x_134) ;  /* 0x00000000004ce947 */ /* 0x002fec0003800000 */
        /* <DEDUP_REMOVED lines=9> */
[----:B------:R-:W-:Y:S04]  /*8e00*/  SHF.L.U32 R5, R79, 0x1f, RZ ;  /* 0x0000001f4f057819 */ /* 0x000fe800000006ff */
[----:B------:R-:W1:Y:S02]  /*8e10*/  SYNCS.PHASECHK.TRANS64.TRYWAIT P0, [R6+URZ+0x100], R5 ;  /* 0x00010005060075a7 */ /* 0x000e6400080011ff */
[----:B-1----:R-:W-:Y:S05]  /*8e20*/  @!P0 BRA `(.L_x_137) ;  /* 0x00000028008c8947 */ /* 0x002fea0003800000 */
.L_x_136:
[----:B------:R-:W-:Y:S05]  /*8e30*/  BSYNC B0 ;  /* 0x0000000000007941 */ /* 0x000fea0003800000 */
.L_x_135:
[----:B------:R-:W-:Y:S02]  /*8e40*/  ISETP.NE.AND P0, PT, R58, RZ, PT ;  /* 0x000000ff3a00720c */ /* 0x000fe40003f05270 */
[----:B------:R-:W-:Y:S11]  /*8e50*/  IADD3 R56, PT, PT, R56, 0x1, RZ ;  /* 0x0000000138387810 */ /* 0x000ff60007ffe0ff */
[----:B------:R3:W4:Y:S04]  /*8e60*/  @P0 LDS.128 R48, [R4] ;  /* 0x0000000004300984 */ /* 0x0007280000000c00 */
[----:B------:R3:W1:Y:S04]  /*8e70*/  @P0 LDS.128 R52, [R3+0x10] ;  /* 0x0000100003340984 */ /* 0x0006680000000c00 */
[----:B------:R3:W1:Y:S04]  /*8e80*/  @P0 LDS.128 R60, [R2+0x20] ;  /* 0x00002000023c0984 */ /* 0x0006680000000c00 */
[----:B------:R3:W1:Y:S02]  /*8e90*/  @P0 LDS.128 R68, [R0+0x30] ;  /* 0x0000300000440984 */ /* 0x0006640000000c00 */
.L_x_134:
[----:B------:R-:W-:Y:S05]  /*8ea0*/  BSYNC B1 ;  /* 0x0000000000017941 */ /* 0x000fea0003800000 */
.L_x_133:
[----:B---3--:R-:W-:Y:S05]  /*8eb0*/  VIADD R0, R39, 0x40 ;  /* 0x0000004027007836 */ /* 0x008fea0000000000 */
[----:B------:R-:W-:Y:S04]  /*8ec0*/  SHF.R.U32.HI R0, RZ, 0x15, R0 ;  /* 0x00000015ff007819 */ /* 0x000fe80000011600 */
[----:B------:R-:W-:Y:S11]  /*8ed0*/  LOP3.LUT P0, RZ, R0, 0x3, R84, 0x48, !PT ;  /* 0x0000000300ff7812 */ /* 0x000ff60007804854 */
[----:B------:R-:W-:Y:S02]  /*8ee0*/  @!UPT UIADD3 URZ, UPT, UPT, URZ, URZ, URZ ;  /* 0x000000fffffff290 */ /* 0x000fe4000fffe0ff */
[----:B------:R-:W-:Y:S05]  /*8ef0*/  @!P0 BRA `(.L_x_138) ;  /* 0x0000000000408947 */ /* 0x000fea0003800000 */
[----:B------:R-:W1:Y:S01]  /*8f00*/  LDCU.64 UR8, c[0x4][0x70] ;  /* 0x01000e00ff0877ac */ /* 0x000e620008000a00 */
[----:B------:R-:W-:Y:S01]  /*8f10*/  MOV R3, 0x0 ;  /* 0x0000000000037802 */ /* 0x000fe20000000f00 */
[----:B------:R-:W-:Y:S02]  /*8f20*/  HFMA2 R12, -RZ, RZ, 0, 5.9604644775390625e-08 ;  /* 0x00000001ff0c7431 */ /* 0x000fe400000001ff */
[----:B------:R-:W-:Y:S02]  /*8f30*/  IMAD.MOV.U32 R8, RZ, RZ, 0x192 ;  /* 0x00000192ff087424 */ /* 0x000fe400078e00ff */
[----:B------:R-:W-:Y:S01]  /*8f40*/  IMAD.MOV.U32 R13, RZ, RZ, RZ ;  /* 0x000000ffff0d7224 */ /* 0x000fe200078e00ff */
[----:B------:R-:W3:Y:S01]  /*8f50*/  LDCU.64 UR6, c[0x4][0x78] ;  /* 0x01000f00ff0677ac */ /* 0x000ee20008000a00 */
[----:B------:R-:W2:Y:S01]  /*8f60*/  LDC.64 R2, c[0x4][R3] ;  /* 0x0100000003027b82 */ /* 0x000ea20000000a00 */
[----:B------:R-:W5:Y:S01]  /*8f70*/  LDCU.64 UR4, c[0x4][0x10] ;  /* 0x01000200ff0477ac */ /* 0x000f620008000a00 */
[----:B-1----:R-:W-:Y:S01]  /*8f80*/  MOV R5, UR9 ;  /* 0x0000000900057c02 */ /* 0x002fe20008000f00 */
[----:B------:R-:W-:Y:S01]  /*8f90*/  IMAD.U32 R4, RZ, RZ, UR8 ;  /* 0x00000008ff047e24 */ /* 0x000fe2000f8e00ff */
[----:B---3--:R-:W-:Y:S01]  /*8fa0*/  MOV R7, UR7 ;  /* 0x0000000700077c02 */ /* 0x008fe20008000f00 */
[----:B------:R-:W-:Y:S01]  /*8fb0*/  IMAD.U32 R6, RZ, RZ, UR6 ;  /* 0x00000006ff067e24 */ /* 0x000fe2000f8e00ff */
[----:B-----5:R-:W-:Y:S01]  /*8fc0*/  MOV R11, UR5 ;  /* 0x00000005000b7c02 */ /* 0x020fe20008000f00 */
[----:B------:R-:W-:Y:S02]  /*8fd0*/  IMAD.U32 R10, RZ, RZ, UR4 ;  /* 0x00000004ff0a7e24 */ /* 0x000fe4000f8e00ff */
[----:B------:R-:W-:Y:S07]  /*8fe0*/  LEPC R20, `(.L_x_138) ;  /* 0x000000001014794e */ /* 0x000fee0000000000 */
[----:B--2-4-:R-:W-:Y:S05]  /*8ff0*/  CALL.ABS.NOINC R2 ;  /* 0x0000000002007343 */ /* 0x014fea0003c00000 */
.L_x_138:
[----:B------:R-:W-:Y:S05]  /*9000*/  WARPSYNC.ALL ;  /* 0x0000000000007948 */ /* 0x000fea0003800000 */
[----:B------:R-:W-:Y:S01]  /*9010*/  R2UR UR4, R39 ;  /* 0x00000000270472ca */ /* 0x000fe200000e0000 */
[--C-:B----4-:R-:W-:Y:S01]  /*9020*/  HADD2.F32 R40, -RZ, R48.reuse.H0_H0 ;  /* 0x20000030ff287230 */ /* 0x110fe20000004100 */
[----:B------:R-:W-:Y:S01]  /*9030*/  ISETP.NE.AND P6, PT, R102, RZ, PT ;  /* 0x000000ff6600720c */ /* 0x000fe20003fc5270 */
[----:B------:R-:W-:Y:S01]  /*9040*/  HADD2.F32 R42, -RZ, R48.H1_H1 ;  /* 0x30000030ff2a7230 */ /* 0x000fe20000004100 */
[----:B------:R-:W-:Y:S01]  /*9050*/  ISETP.NE.AND P0, PT, R82, RZ, PT ;  /* 0x000000ff5200720c */ /* 0x000fe20003f05270 */
[----:B------:R-:W-:Y:S01]  /*9060*/  HADD2.F32 R43, -RZ, R49.H0_H0 ;  /* 0x20000031ff2b7230 */ /* 0x000fe20000004100 */
[----:B------:R-:W-:Y:S07]  /*9070*/  BSSY.RECONVERGENT B0, `(.L_x_139) ;  /* 0x000008d000007945 */ /* 0x000fee0003800200 */
[----:B-1----:R-:W1:Y:S02]  /*9080*/  LDTM.x32 R4, tmem[UR4+0x40] ;  /* 0x00004004000479ee */ /* 0x002e6400082c0000 */
[C---:B-1----:R-:W-:Y:S01]  /*9090*/  FMUL R0, R38.reuse, R4 ;  /* 0x0000000426007220 */ /* 0x042fe20000400000 */
[C---:B------:R-:W-:Y:S01]  /*90a0*/  FMUL R4, R38.reuse, R8 ;  /* 0x0000000826047220 */ /* 0x040fe20000400000 */
[C---:B------:R-:W-:Y:S01]  /*90b0*/  FMUL R2, R38.reuse, R5 ;  /* 0x0000000526027220 */ /* 0x040fe20000400000 */
[C---:B------:R-:W-:Y:S01]  /*90c0*/  FMUL R8, R38.reuse, R12 ;  /* 0x0000000c26087220 */ /* 0x040fe20000400000 */
[C---:B------:R-:W-:Y:S01]  /*90d0*/  FFMA R0, R41.reuse, R40, R0 ;  /* 0x0000002829007223 */ /* 0x040fe20000000000 */
[C---:B------:R-:W-:Y:S01]  /*90e0*/  FMUL R3, R38.reuse, R6 ;  /* 0x0000000626037220 */ /* 0x040fe20000400000 */
[C---:B------:R-:W-:Y:S01]  /*90f0*/  FFMA R2, R41.reuse, R42, R2 ;  /* 0x0000002a29027223 */ /* 0x040fe20000000002 */
[--C-:B------:R-:W-:Y:S02]  /*9100*/  HADD2.F32 R40, -RZ, R51.reuse.H0_H0 ;  /* 0x20000033ff287230 */ /* 0x100fe40000004100 */
[----:B------:R-:W-:Y:S01]  /*9110*/  FMUL R5, R38, R9 ;  /* 0x0000000926057220 */ /* 0x000fe20000400000 */
[C---:B------:R-:W-:Y:S01]  /*9120*/  FFMA R3, R41.reuse, R43, R3 ;  /* 0x0000002b29037223 */ /* 0x040fe20000000003 */
[----:B------:R-:W-:Y:S01]  /*9130*/  HADD2.F32 R42, -RZ, R51.H1_H1 ;  /* 0x30000033ff2a7230 */ /* 0x000fe20000004100 */
[----:B------:R-:W-:Y:S01]  /*9140*/  F2FP.F16.F32.PACK_AB R44, R2, R0 ;  /* 0x00000000022c723e */ /* 0x000fe200000000ff */
[C---:B------:R-:W-:Y:S01]  /*9150*/  FMUL R12, R38.reuse, R16 ;  /* 0x00000010260c7220 */ /* 0x040fe20000400000 */
[C---:B------:R-:W-:Y:S01]  /*9160*/  FMUL R6, R38.reuse, R10 ;  /* 0x0000000a26067220 */ /* 0x040fe20000400000 */
[--C-:B------:R-:W-:Y:S02]  /*9170*/  HADD2.F32 R0, -RZ, R52.reuse.H0_H0 ;  /* 0x20000034ff007230 */ /* 0x100fe40000004100 */
[C---:B------:R-:W-:Y:S01]  /*9180*/  FMUL R9, R38.reuse, R13 ;  /* 0x0000000d26097220 */ /* 0x040fe20000400000 */
[C---:B------:R-:W-:Y:S01]  /*9190*/  FMUL R16, R38.reuse, R20 ;  /* 0x0000001426107220 */ /* 0x040fe20000400000 */
[----:B------:R-:W-:Y:S02]  /*91a0*/  HADD2.F32 R2, -RZ, R52.H1_H1 ;  /* 0x30000034ff027230 */ /* 0x000fe40000004100 */
[C---:B------:R-:W-:Y:S01]  /*91b0*/  FMUL R10, R38.reuse, R14 ;  /* 0x0000000e260a7220 */ /* 0x040fe20000400000 */
        /* <DEDUP_REMOVED lines=14> */
[--C-:B------:R-:W-:Y:S02]  /*92a0*/  HADD2.F32 R33, -RZ, R50.reuse.H0_H0 ;  /* 0x20000032ff217230 */ /* 0x100fe40000004100 */
[C---:B------:R-:W-:Y:S01]  /*92b0*/  FMUL R30, R38.reuse, R34 ;  /* 0x00000022261e7220 */ /* 0x040fe20000400000 */
[----:B------:R-:W-:Y:S02]  /*92c0*/  HADD2.F32 R34, -RZ, R50.H1_H1 ;  /* 0x30000032ff227230 */ /* 0x000fe40000004100 */
[C---:B------:R-:W-:Y:S01]  /*92d0*/  FFMA R7, R41.reuse, R32, R7 ;  /* 0x0000002029077223 */ /* 0x040fe20000000007 */
[C---:B------:R-:W-:Y:S01]  /*92e0*/  FMUL R11, R38.reuse, R11 ;  /* 0x0000000b260b7220 */ /* 0x040fe20000400000 */
[C---:B------:R-:W-:Y:S01]  /*92f0*/  FFMA R4, R41.reuse, R33, R4 ;  /* 0x0000002129047223 */ /* 0x040fe20000000004 */
[C---:B------:R-:W-:Y:S01]  /*9300*/  FMUL R15, R38.reuse, R15 ;  /* 0x0000000f260f7220 */ /* 0x040fe20000400000 */
[C---:B------:R-:W-:Y:S01]  /*9310*/  FFMA R5, R41.reuse, R34, R5 ;  /* 0x0000002229057223 */ /* 0x040fe20000000005 */
[----:B------:R-:W-:Y:S01]  /*9320*/  FFMA R6, R41, R40, R6 ;  /* 0x0000002829067223 */ /* 0x000fe20000000006 */
[----:B------:R-:W-:Y:S01]  /*9330*/  F2FP.F16.F32.PACK_AB R45, R7, R3 ;  /* 0x00000003072d723e */ /* 0x000fe200000000ff */
[C---:B------:R-:W-:Y:S01]  /*9340*/  FFMA R11, R41.reuse, R42, R11 ;  /* 0x0000002a290b7223 */ /* 0x040fe2000000000b */
[C---:B------:R-:W-:Y:S01]  /*9350*/  FFMA R8, R41.reuse, R0, R8 ;  /* 0x0000000029087223 */ /* 0x040fe20000000008 */
[--C-:B------:R-:W-:Y:S02]  /*9360*/  HADD2.F32 R3, -RZ, R53.reuse.H0_H0 ;  /* 0x20000035ff037230 */ /* 0x100fe40000004100 */
[C---:B------:R-:W-:Y:S01]  /*9370*/  FFMA R9, R41.reuse, R2, R9 ;  /* 0x0000000229097223 */ /* 0x040fe20000000009 */
[----:B------:R-:W-:Y:S02]  /*9380*/  HADD2.F32 R0, -RZ, R53.H1_H1 ;  /* 0x30000035ff007230 */ /* 0x000fe40000004100 */
[C---:B------:R-:W-:Y:S01]  /*9390*/  FMUL R19, R38.reuse, R19 ;  /* 0x0000001326137220 */ /* 0x040fe20000400000 */
[--C-:B------:R-:W-:Y:S02]  /*93a0*/  HADD2.F32 R2, -RZ, R54.reuse.H0_H0 ;  /* 0x20000036ff027230 */ /* 0x100fe40000004100 */
[C---:B------:R-:W-:Y:S01]  /*93b0*/  FFMA R10, R41.reuse, R3, R10 ;  /* 0x00000003290a7223 */ /* 0x040fe2000000000a */
[--C-:B------:R-:W-:Y:S02]  /*93c0*/  HADD2.F32 R3, -RZ, R55.reuse.H0_H0 ;  /* 0x20000037ff037230 */ /* 0x100fe40000004100 */
[C---:B------:R-:W-:Y:S01]  /*93d0*/  FFMA R15, R41.reuse, R0, R15 ;  /* 0x00000000290f7223 */ /* 0x040fe2000000000f */
[----:B------:R-:W-:Y:S02]  /*93e0*/  HADD2.F32 R0, -RZ, R54.H1_H1 ;  /* 0x30000036ff007230 */ /* 0x000fe40000004100 */
[C---:B------:R-:W-:Y:S01]  /*93f0*/  FFMA R12, R41.reuse, R2, R12 ;  /* 0x00000002290c7223 */ /* 0x040fe2000000000c */
[--C-:B------:R-:W-:Y:S02]  /*9400*/  HADD2.F32 R2, -RZ, R60.reuse.H0_H0 ;  /* 0x2000003cff027230 */ /* 0x100fe40000004100 */
[C---:B------:R-:W-:Y:S01]  /*9410*/  FMUL R23, R38.reuse, R23 ;  /* 0x0000001726177220 */ /* 0x040fe20000400000 */
[C---:B------:R-:W-:Y:S01]  /*9420*/  FMUL R27, R38.reuse, R27 ;  /* 0x0000001b261b7220 */ /* 0x040fe20000400000 */
[C---:B------:R-:W-:Y:S01]  /*9430*/  FFMA R13, R41.reuse, R0, R13 ;  /* 0x00000000290d7223 */ /* 0x040fe2000000000d */
[----:B------:R-:W-:Y:S02]  /*9440*/  HADD2.F32 R0, -RZ, R55.H1_H1 ;  /* 0x30000037ff007230 */ /* 0x000fe40000004100 */
[----:B------:R-:W-:Y:S01]  /*9450*/  FFMA R14, R41, R3, R14 ;  /* 0x00000003290e7223 */ /* 0x000fe2000000000e */
[----:B------:R-:W-:Y:S01]  /*9460*/  HADD2.F32 R3, -RZ, R60.H1_H1 ;  /* 0x3000003cff037230 */ /* 0x000fe20000004100 */
[----:B------:R-:W-:Y:S01]  /*9470*/  F2FP.F16.F32.PACK_AB R46, R5, R4 ;  /* 0x00000004052e723e */ /* 0x000fe200000000ff */
[C---:B------:R-:W-:Y:S01]  /*9480*/  FMUL R31, R38.reuse, R31 ;  /* 0x0000001f261f7220 */ /* 0x040fe20000400000 */
[C---:B------:R-:W-:Y:S01]  /*9490*/  FFMA R19, R41.reuse, R0, R19 ;  /* 0x0000000029137223 */ /* 0x040fe20000000013 */
[--C-:B------:R-:W-:Y:S02]  /*94a0*/  HADD2.F32 R0, -RZ, R61.reuse.H0_H0 ;  /* 0x2000003dff007230 */ /* 0x100fe40000004100 */
[C---:B------:R-:W-:Y:S01]  /*94b0*/  FFMA R16, R41.reuse, R2, R16 ;  /* 0x0000000229107223 */ /* 0x040fe20000000010 */
[----:B------:R-:W-:Y:S01]  /*94c0*/  FFMA R17, R41, R3, R17 ;  /* 0x0000000329117223 */ /* 0x000fe20000000011 */
[----:B------:R-:W-:Y:S01]  /*94d0*/  HADD2.F32 R2, -RZ, R61.H1_H1 ;  /* 0x3000003dff027230 */ /* 0x000fe20000004100 */
[----:B------:R-:W-:Y:S01]  /*94e0*/  F2FP.F16.F32.PACK_AB R47, R11, R6 ;  /* 0x000000060b2f723e */ /* 0x000fe200000000ff */
[----:B------:R-:W-:Y:S01]  /*94f0*/  FFMA R18, R41, R0, R18 ;  /* 0x0000000029127223 */ /* 0x000fe20000000012 */
[--C-:B------:R-:W-:Y:S01]  /*9500*/  HADD2.F32 R0, -RZ, R62.reuse.H0_H0 ;  /* 0x2000003eff007230 */ /* 0x100fe20000004100 */
[----:B------:R-:W-:Y:S01]  /*9510*/  F2FP.F16.F32.PACK_AB R8, R9, R8 ;  /* 0x000000080908723e */ /* 0x000fe200000000ff */
[C---:B------:R-:W-:Y:S01]  /*9520*/  FFMA R23, R41.reuse, R2, R23 ;  /* 0x0000000229177223 */ /* 0x040fe20000000017 */
[----:B------:R1:W-:Y:S01]  /*9530*/  STS.128 [R80+0x4000], R44 ;  /* 0x0040002c50007388 */ /* 0x0003e20000000c00 */
[----:B------:R-:W-:Y:S02]  /*9540*/  HADD2.F32 R2, -RZ, R62.H1_H1 ;  /* 0x3000003eff027230 */ /* 0x000fe40000004100 */
[----:B------:R-:W-:Y:S01]  /*9550*/  FFMA R20, R41, R0, R20 ;  /* 0x0000000029147223 */ /* 0x000fe20000000014 */
[--C-:B------:R-:W-:Y:S01]  /*9560*/  HADD2.F32 R3, -RZ, R63.reuse.H0_H0 ;  /* 0x2000003fff037230 */ /* 0x100fe20000004100 */
[----:B------:R-:W-:Y:S01]  /*9570*/  F2FP.F16.F32.PACK_AB R9, R15, R10 ;  /* 0x0000000a0f09723e */ /* 0x000fe200000000ff */
[----:B------:R-:W-:Y:S02]  /*9580*/  HADD2.F32 R0, -RZ, R63.H1_H1 ;  /* 0x3000003fff007230 */ /* 0x000fe40000004100 */
[C---:B------:R-:W-:Y:S01]  /*9590*/  FFMA R21, R41.reuse, R2, R21 ;  /* 0x0000000229157223 */ /* 0x040fe20000000015 */
[--C-:B------:R-:W-:Y:S02]  /*95a0*/  HADD2.F32 R2, -RZ, R68.reuse.H0_H0 ;  /* 0x20000044ff027230 */ /* 0x100fe40000004100 */
[C---:B------:R-:W-:Y:S01]  /*95b0*/  FFMA R22, R41.reuse, R3, R22 ;  /* 0x0000000329167223 */ /* 0x040fe20000000016 */
[--C-:B------:R-:W-:Y:S02]  /*95c0*/  HADD2.F32 R3, -RZ, R69.reuse.H0_H0 ;  /* 0x20000045ff037230 */ /* 0x100fe40000004100 */
[----:B------:R-:W-:Y:S01]  /*95d0*/  FFMA R27, R41, R0, R27 ;  /* 0x00000000291b7223 */ /* 0x000fe2000000001b */
[----:B------:R-:W-:Y:S01]  /*95e0*/  HADD2.F32 R0, -RZ, R68.H1_H1 ;  /* 0x30000044ff007230 */ /* 0x000fe20000004100 */
[----:B------:R-:W-:Y:S01]  /*95f0*/  F2FP.F16.F32.PACK_AB R10, R13, R12 ;  /* 0x0000000c0d0a723e */ /* 0x000fe200000000ff */
[----:B------:R-:W-:Y:S01]  /*9600*/  FFMA R24, R41, R2, R24 ;  /* 0x0000000229187223 */ /* 0x000fe20000000018 */
[----:B------:R-:W-:Y:S01]  /*9610*/  F2FP.F16.F32.PACK_AB R11, R19, R14 ;  /* 0x0000000e130b723e */ /* 0x000fe200000000ff */
[--C-:B------:R-:W-:Y:S02]  /*9620*/  HADD2.F32 R2, -RZ, R70.reuse.H0_H0 ;  /* 0x20000046ff027230 */ /* 0x100fe40000004100 */
[C---:B------:R-:W-:Y:S01]  /*9630*/  FFMA R25, R41.reuse, R0, R25 ;  /* 0x0000000029197223 */ /* 0x040fe20000000019 */
[----:B------:R-:W-:Y:S02]  /*9640*/  HADD2.F32 R0, -RZ, R69.H1_H1 ;  /* 0x30000045ff007230 */ /* 0x000fe40000004100 */
[----:B------:R-:W-:Y:S01]  /*9650*/  FFMA R26, R41, R3, R26 ;  /* 0x00000003291a7223 */ /* 0x000fe2000000001a */
[----:B------:R1:W-:Y:S01]  /*9660*/  STS.128 [R95+0x4010], R8 ;  /* 0x004010085f007388 */ /* 0x0003e20000000c00 */
[----:B------:R-:W-:Y:S01]  /*9670*/  HADD2.F32 R3, -RZ, R70.H1_H1 ;  /* 0x30000046ff037230 */ /* 0x000fe20000004100 */
[----:B------:R-:W-:Y:S01]  /*9680*/  F2FP.F16.F32.PACK_AB R16, R17, R16 ;  /* 0x000000101110723e */ /* 0x000fe200000000ff */
[--C-:B------:R-:W-:Y:S01]  /*9690*/  HADD2.F32 R4, -RZ, R71.reuse.H0_H0 ;  /* 0x20000047ff047230 */ /* 0x100fe20000004100 */
[----:B------:R-:W-:Y:S01]  /*96a0*/  F2FP.F16.F32.PACK_AB R17, R23, R18 ;  /* 0x000000121711723e */ /* 0x000fe200000000ff */
[----:B------:R-:W-:Y:S02]  /*96b0*/  HADD2.F32 R5, -RZ, R71.H1_H1 ;  /* 0x30000047ff057230 */ /* 0x000fe40000004100 */
        /* <DEDUP_REMOVED lines=12> */
[----:B------:R-:W-:Y:S02]  /*9780*/  F2FP.F16.F32.PACK_AB R27, R35, R30 ;  /* 0x0000001e231b723e */ /* 0x000fe400000000ff */
[----:B------:R-:W-:Y:S02]  /*9790*/  MOV R0, UR40 ;  /* 0x0000002800007c02 */ /* 0x000fe40008000f00 */
[----:B------:R-:W-:Y:S01]  /*97a0*/  LEA R2, R56, UR50, 0x3 ;  /* 0x0000003238027c11 */ /* 0x000fe2000f8e18ff */
[----:B------:R1:W-:Y:S01]  /*97b0*/  STS.128 [R104+0x4030], R24 ;  /* 0x0040301868007388 */ /* 0x0003e20000000c00 */
[----:B------:R-:W-:Y:S02]  /*97c0*/  @P6 LEA R0, R0, UR50, 0x3 ;  /* 0x0000003200006c11 */ /* 0x000fe4000f8e18ff */
[----:B------:R-:W-:Y:S02]  /*97d0*/  @P6 SHF.L.U32 R3, R79, 0x1f, RZ ;  /* 0x0000001f4f036819 */ /* 0x000fe400000006ff */
[----:B------:R-:W-:Y:S01]  /*97e0*/  @P6 IADD3 R0, PT, PT, R0, 0x120, RZ ;  /* 0x0000012000006810 */ /* 0x000fe20007ffe0ff */
[----:B------:R-:W-:Y:S01]  /*97f0*/  @!PT LDS RZ, [RZ] ;  /* 0x00000000fffff984 */ /* 0x000fe20000000800 */
[----:B------:R-:W-:Y:S01]  /*9800*/  @!PT LDS RZ, [RZ] ;  /* 0x00000000fffff984 */ /* 0x000fe20000000800 */
[----:B------:R-:W-:Y:S01]  /*9810*/  @!PT LDS RZ, [RZ] ;  /* 0x00000000fffff984 */ /* 0x000fe20000000800 */
[----:B------:R-:W-:Y:S01]  /*9820*/  @!PT LDS RZ, [RZ] ;  /* 0x00000000fffff984 */ /* 0x000fe20000000800 */
[----:B------:R3:W-:Y:S06]  /*9830*/  MEMBAR.ALL.CTA ;  /* 0x0000000000007992 */ /* 0x0007ec0000008000 */
[----:B---3--:R-:W3:Y:S01]  /*9840*/  FENCE.VIEW.ASYNC.S ;  /* 0x00000000000073c6 */ /* 0x008ee20000000000 */
[----:B------:R-:W-:Y:S01]  /*9850*/  @P6 PRMT R0, R105, 0x654, R0 ;  /* 0x0000065469006816 */ /* 0x000fe20000000000 */
[----:B---3--:R-:W-:Y:S06]  /*9860*/  BAR.SYNC.DEFER_BLOCKING 0x1, 0x80 ;  /* 0x0042000000007b1d */ /* 0x008fec0000010000 */
[----:B------:R-:W-:Y:S05]  /*9870*/  @P0 BRA `(.L_x_140) ;  /* 0x0000000000300947 */ /* 0x000fea0003800000 */
[----:B------:R-:W3:Y:S01]  /*9880*/  LDCU.64 UR6, c[0x0][0x348] ;  /* 0x00006900ff0677ac */ /* 0x000ee20008000a00 */
[----:B------:R-:W-:Y:S02]  /*9890*/  R2UR UR10, R100 ;  /* 0x00000000640a72ca */ /* 0x000fe400000e0000 */
[----:B------:R-:W-:Y:S01]  /*98a0*/  R2UR UR11, R99 ;  /* 0x00000000630b72ca */ /* 0x000fe200000e0000 */
[----:B------:R-:W-:Y:S01]  /*98b0*/  UIADD3 UR9, UPT, UPT, UR41, 0x40, URZ ;  /* 0x0000004029097890 */ /* 0x000fe2000fffe0ff */
[----:B------:R-:W-:Y:S01]  /*98c0*/  R2UR UR12, R97 ;  /* 0x00000000610c72ca */ /* 0x000fe200000e0000 */
[----:B------:R-:W-:Y:S01]  /*98d0*/  UIADD3 UR8, UPT, UPT, UR50, 0x4200, URZ ;  /* 0x0000420032087890 */ /* 0x000fe2000fffe0ff */
[----:B------:R-:W-:Y:S01]  /*98e0*/  R2UR UR13, R98 ;  /* 0x00000000620d72ca */ /* 0x000fe200000e0000 */
[----:B---3--:R-:W-:Y:S04]  /*98f0*/  UIADD3 UR4, UP0, UPT, UR6, 0x780, URZ ;  /* 0x0000078006047890 */ /* 0x008fe8000ff1e0ff */
[----:B------:R-:W-:Y:S09]  /*9900*/  UIADD3.X UR5, UPT, UPT, URZ, UR7, URZ, UP0, !UPT ;  /* 0x00000007ff057290 */ /* 0x000ff200087fe4ff */
[----:B------:R3:W-:Y:S01]  /*9910*/  UTMASTG.5D.IM2COL [UR8], [UR4] ;  /* 0x00000008040073b5 */ /* 0x0007e20008060000 */
[----:B------:R0:W-:Y:S01]  /*9920*/  UTMACMDFLUSH ;  /* 0x00000000000079b7 */ /* 0x0001e20000000000 */
[----:B---3--:R-:W-:Y:S04]  /*9930*/  DEPBAR.LE SB0, 0x1 ;  /* 0x000080400000791a */ /* 0x008fe80000000000 */
.L_x_140:
[----:B------:R-:W-:Y:S05]  /*9940*/  BSYNC.RECONVERGENT B0 ;  /* 0x0000000000007941 */ /* 0x000fea0003800200 */
.L_x_139:
[----:B------:R-:W-:Y:S01]  /*9950*/  BAR.SYNC.DEFER_BLOCKING 0x1, 0x80 ;  /* 0x0042000000007b1d */ /* 0x000fe20000010000 */
[----:B------:R-:W-:Y:S04]  /*9960*/  UIADD3 UR4, UPT, UPT, UR40, 0x1, URZ ;  /* 0x0000000128047890 */ /* 0x000fe8000fffe0ff */
[----:B------:R-:W-:Y:S04]  /*9970*/  UISETP.NE.AND UP0, UPT, UR4, 0x4, UPT ;  /* 0x000000040400788c */ /* 0x000fe8000bf05270 */
[----:B------:R-:W-:Y:S01]  /*9980*/  USEL UR51, UR4, URZ, UP0 ;  /* 0x000000ff04337287 */ /* 0x000fe20008000000 */
[----:B------:R3:W-:Y:S01]  /*9990*/  @P6 SYNCS.ARRIVE.TRANS64.RED.A1T0 RZ, [R0+URZ], RZ ;  /* 0x000000ff00ff69a7 */ /* 0x0007e200081004ff */
[----:B------:R-:W-:Y:S01]  /*99a0*/  BSSY B1, `(.L_x_141) ;  /* 0x0000017000017945 */ /* 0x000fe20003800000 */
[----:B------:R-:W4:Y:S02]  /*99b0*/  @P6 SYNCS.PHASECHK.TRANS64.TRYWAIT P0, [R2+URZ+0x100], R3 ;  /* 0x00010003020065a7 */ /* 0x000f2400080011ff */
[----:B----4-:R-:W-:Y:S01]  /*99c0*/  @P6 SEL R57, RZ, 0x1, !P0 ;  /* 0x00000001ff396807 */ /* 0x010fe20004000000 */
[----:B---3--:R-:W-:Y:S06]  /*99d0*/  @!P6 BRA `(.L_x_142) ;  /* 0x00000000004ce947 */ /* 0x008fec0003800000 */
        /* <DEDUP_REMOVED lines=10> */
[----:B------:R-:W3:Y:S02]  /*9a80*/  SYNCS.PHASECHK.TRANS64.TRYWAIT P0, [R2+URZ+0x100], R5 ;  /* 0x00010005020075a7 */ /* 0x000ee400080011ff */
[----:B---3--:R-:W-:Y:S05]  /*9a90*/  @!P0 BRA `(.L_x_145) ;  /* 0x0000001c00848947 */ /* 0x008fea0003800000 */
.L_x_144:
[----:B------:R-:W-:Y:S05]  /*9aa0*/  BSYNC B0 ;  /* 0x0000000000007941 */ /* 0x000fea0003800000 */
.L_x_143:
[----:B------:R-:W-:Y:S11]  /*9ab0*/  ISETP.NE.AND P0, PT, R58, RZ, PT ;  /* 0x000000ff3a00720c */ /* 0x000ff60003f05270 */
[----:B------:R-:W-:Y:S02]  /*9ac0*/  @!UPT UIADD3 URZ, UPT, UPT, URZ, URZ, URZ ;  /* 0x000000fffffff290 */ /* 0x000fe4000fffe0ff */
[----:B------:R4:W1:Y:S04]  /*9ad0*/  @P0 LDS.128 R48, [R4] ;  /* 0x0000000004300984 */ /* 0x0008680000000c00 */
[----:B------:R4:W1:Y:S04]  /*9ae0*/  @P0 LDS.128 R52, [R3+0x10] ;  /* 0x0000100003340984 */ /* 0x0008680000000c00 */
[----:B------:R4:W1:Y:S04]  /*9af0*/  @P0 LDS.128 R60, [R0+0x20] ;  /* 0x00002000003c0984 */ /* 0x0008680000000c00 */
[----:B------:R4:W1:Y:S02]  /*9b00*/  @P0 LDS.128 R68, [R56+0x30] ;  /* 0x0000300038440984 */ /* 0x0008640000000c00 */
.L_x_142:
[----:B------:R-:W-:Y:S05]  /*9b10*/  BSYNC B1 ;  /* 0x0000000000017941 */ /* 0x000fea0003800000 */
.L_x_141:
[----:B----4-:R-:W-:Y:S05]  /*9b20*/  VIADD R0, R39, 0x60 ;  /* 0x0000006027007836 */ /* 0x010fea0000000000 */
[----:B------:R-:W-:Y:S04]  /*9b30*/  SHF.R.U32.HI R0, RZ, 0x15, R0 ;  /* 0x00000015ff007819 */ /* 0x000fe80000011600 */
[----:B------:R-:W-:Y:S11]  /*9b40*/  LOP3.LUT P0, RZ, R0, 0x3, R84, 0x48, !PT ;  /* 0x0000000300ff7812 */ /* 0x000ff60007804854 */
[----:B------:R-:W-:Y:S02]  /*9b50*/  @!UPT UIADD3 URZ, UPT, UPT, URZ, URZ, URZ ;  /* 0x000000fffffff290 */ /* 0x000fe4000fffe0ff */
[----:B------:R-:W-:Y:S05]  /*9b60*/  @!P0 BRA `(.L_x_146) ;  /* 0x0000000000408947 */ /* 0x000fea0003800000 */
[----:B------:R-:W4:Y:S01]  /*9b70*/  LDCU.64 UR8, c[0x4][0x70] ;  /* 0x01000e00ff0877ac */ /* 0x000f220008000a00 */
[----:B------:R-:W-:Y:S01]  /*9b80*/  MOV R3, 0x0 ;  /* 0x0000000000037802 */ /* 0x000fe20000000f00 */
[----:B------:R-:W-:Y:S02]  /*9b90*/  HFMA2 R12, -RZ, RZ, 0, 5.9604644775390625e-08 ;  /* 0x00000001ff0c7431 */ /* 0x000fe400000001ff */
[----:B-1----:R-:W-:Y:S02]  /*9ba0*/  IMAD.MOV.U32 R8, RZ, RZ, 0x192 ;  /* 0x00000192ff087424 */ /* 0x002fe400078e00ff */
[----:B------:R-:W-:Y:S01]  /*9bb0*/  IMAD.MOV.U32 R13, RZ, RZ, RZ ;  /* 0x000000ffff0d7224 */ /* 0x000fe200078e00ff */
[----:B------:R-:W1:Y:S01]  /*9bc0*/  LDCU.64 UR6, c[0x4][0x78] ;  /* 0x01000f00ff0677ac */ /* 0x000e620008000a00 */
[----:B---3--:R-:W3:Y:S01]  /*9bd0*/  LDC.64 R2, c[0x4][R3] ;  /* 0x0100000003027b82 */ /* 0x008ee20000000a00 */
[----:B------:R-:W5:Y:S01]  /*9be0*/  LDCU.64 UR4, c[0x4][0x10] ;  /* 0x01000200ff0477ac */ /* 0x000f620008000a00 */
[----:B----4-:R-:W-:Y:S01]  /*9bf0*/  MOV R5, UR9 ;  /* 0x0000000900057c02 */ /* 0x010fe20008000f00 */
[----:B------:R-:W-:Y:S01]  /*9c00*/  IMAD.U32 R4, RZ, RZ, UR8 ;  /* 0x00000008ff047e24 */ /* 0x000fe2000f8e00ff */
[----:B-1----:R-:W-:Y:S01]  /*9c10*/  MOV R7, UR7 ;  /* 0x0000000700077c02 */ /* 0x002fe20008000f00 */
[----:B------:R-:W-:Y:S01]  /*9c20*/  IMAD.U32 R6, RZ, RZ, UR6 ;  /* 0x00000006ff067e24 */ /* 0x000fe2000f8e00ff */
[----:B-----5:R-:W-:Y:S01]  /*9c30*/  MOV R11, UR5 ;  /* 0x00000005000b7c02 */ /* 0x020fe20008000f00 */
[----:B------:R-:W-:Y:S02]  /*9c40*/  IMAD.U32 R10, RZ, RZ, UR4 ;  /* 0x00000004ff0a7e24 */ /* 0x000fe4000f8e00ff */
[----:B------:R-:W-:Y:S07]  /*9c50*/  LEPC R20, `(.L_x_146) ;  /* 0x000000001014794e */ /* 0x000fee0000000000 */
[----:B--23--:R-:W-:Y:S05]  /*9c60*/  CALL.ABS.NOINC R2 ;  /* 0x0000000002007343 */ /* 0x00cfea0003c00000 */
.L_x_146:
[----:B------:R-:W-:Y:S01]  /*9c70*/  ISETP.NE.AND P0, PT, R82, RZ, PT ;  /* 0x000000ff5200720c */ /* 0x000fe20003f05270 */
[----:B------:R-:W-:Y:S05]  /*9c80*/  WARPSYNC.ALL ;  /* 0x0000000000007948 */ /* 0x000fea0003800000 */
[----:B------:R-:W-:Y:S01]  /*9c90*/  R2UR UR4, R39 ;  /* 0x00000000270472ca */ /* 0x000fe200000e0000 */
[--C-:B-1----:R-:W-:Y:S01]  /*9ca0*/  HADD2.F32 R39, -RZ, R48.reuse.H0_H0 ;  /* 0x20000030ff277230 */ /* 0x102fe20000004100 */
[----:B------:R-:W-:Y:S01]  /*9cb0*/  IADD3 R103, PT, PT, R103, 0x170, RZ ;  /* 0x0000017067677810 */ /* 0x000fe20007ffe0ff */
[----:B------:R-:W-:Y:S01]  /*9cc0*/  HADD2.F32 R40, -RZ, R48.H1_H1 ;  /* 0x30000030ff287230 */ /* 0x000fe20000004100 */
[----:B------:R-:W-:Y:S01]  /*9cd0*/  BSSY.RECONVERGENT B0, `(.L_x_147) ;  /* 0x000008b000007945 */ /* 0x000fe20003800200 */
[--C-:B------:R-:W-:Y:S01]  /*9ce0*/  HADD2.F32 R42, -RZ, R49.reuse.H0_H0 ;  /* 0x20000031ff2a7230 */ /* 0x100fe20000004100 */
[----:B------:R-:W-:Y:S01]  /*9cf0*/  LOP3.LUT R103, R103, 0xfefffff8, RZ, 0xc0, !PT ;  /* 0xfefffff867677812 */ /* 0x000fe200078ec0ff */
[----:B------:R-:W-:Y:S02]  /*9d00*/  HADD2.F32 R43, -RZ, R49.H1_H1 ;  /* 0x30000031ff2b7230 */ /* 0x000fe40000004100 */
[--C-:B------:R-:W-:Y:S02]  /*9d10*/  HADD2.F32 R44, -RZ, R50.reuse.H0_H0 ;  /* 0x20000032ff2c7230 */ /* 0x100fe40000004100 */
[----:B------:R-:W-:Y:S02]  /*9d20*/  HADD2.F32 R45, -RZ, R50.H1_H1 ;  /* 0x30000032ff2d7230 */ /* 0x000fe40000004100 */
[----:B---3--:R-:W1:Y:S01]  /*9d30*/  LDTM.x32 R4, tmem[UR4+0x60] ;  /* 0x00006004000479ee */ /* 0x008e6200082c0000 */
[----:B------:R-:W-:Y:S01]  /*9d40*/  NOP ;  /* 0x0000000000007918 */ /* 0x000fe20000000000 */
[----:B-1----:R1:W-:Y:S01]  /*9d50*/  SYNCS.ARRIVE.TRANS64.RED.A1T0 RZ, [R103+URZ], RZ ;  /* 0x000000ff67ff79a7 */ /* 0x0023e200081004ff */
[--C-:B------:R-:W-:Y:S02]  /*9d60*/  HADD2.F32 R46, -RZ, R51.reuse.H0_H0 ;  /* 0x20000033ff2e7230 */ /* 0x100fe40000004100 */
[----:B------:R-:W-:Y:S02]  /*9d70*/  HADD2.F32 R47, -RZ, R51.H1_H1 ;  /* 0x30000033ff2f7230 */ /* 0x000fe40000004100 */
        /* <DEDUP_REMOVED lines=9> */
[C---:B------:R-:W-:Y:S01]  /*9e10*/  FMUL R4, R38.reuse, R4 ;  /* 0x0000000426047220 */ /* 0x040fe20000400000 */
[C---:B------:R-:W-:Y:S01]  /*9e20*/  FMUL R5, R38.reuse, R5 ;  /* 0x0000000526057220 */ /* 0x040fe20000400000 */
[C---:B------:R-:W-:Y:S01]  /*9e30*/  FMUL R6, R38.reuse, R6 ;  /* 0x0000000626067220 */ /* 0x040fe20000400000 */
[C---:B------:R-:W-:Y:S01]  /*9e40*/  FMUL R7, R38.reuse, R7 ;  /* 0x0000000726077220 */ /* 0x040fe20000400000 */
[C---:B------:R-:W-:Y:S01]  /*9e50*/  FFMA R4, R41.reuse, R39, R4 ;  /* 0x0000002729047223 */ /* 0x040fe20000000004 */
[C---:B------:R-:W-:Y:S01]  /*9e60*/  FFMA R5, R41.reuse, R40, R5 ;  /* 0x0000002829057223 */ /* 0x040fe20000000005 */
[C---:B------:R-:W-:Y:S01]  /*9e70*/  FFMA R6, R41.reuse, R42, R6 ;  /* 0x0000002a29067223 */ /* 0x040fe20000000006 */
[----:B------:R-:W-:Y:S01]  /*9e80*/  FFMA R7, R41, R43, R7 ;  /* 0x0000002b29077223 */ /* 0x000fe20000000007 */
[C---:B------:R-:W-:Y:S01]  /*9e90*/  FMUL R8, R38.reuse, R8 ;  /* 0x0000000826087220 */ /* 0x040fe20000400000 */
[C---:B------:R-:W-:Y:S01]  /*9ea0*/  FMUL R9, R38.reuse, R9 ;  /* 0x0000000926097220 */ /* 0x040fe20000400000 */
[----:B------:R-:W-:Y:S01]  /*9eb0*/  F2FP.F16.F32.PACK_AB R4, R5, R4 ;  /* 0x000000040504723e */ /* 0x000fe200000000ff */
[C---:B------:R-:W-:Y:S01]  /*9ec0*/  FMUL R10, R38.reuse, R10 ;  /* 0x0000000a260a7220 */ /* 0x040fe20000400000 */
[----:B------:R-:W-:Y:S01]  /*9ed0*/  F2FP.F16.F32.PACK_AB R5, R7, R6 ;  /* 0x000000060705723e */ /* 0x000fe200000000ff */
[C---:B------:R-:W-:Y:S01]  /*9ee0*/  FFMA R8, R41.reuse, R44, R8 ;  /* 0x0000002c29087223 */ /* 0x040fe20000000008 */
[C---:B------:R-:W-:Y:S01]  /*9ef0*/  FFMA R9, R41.reuse, R45, R9 ;  /* 0x0000002d29097223 */ /* 0x040fe20000000009 */
[----:B------:R-:W-:Y:S01]  /*9f00*/  FFMA R10, R41, R46, R10 ;  /* 0x0000002e290a7223 */ /* 0x000fe2000000000a */
[C---:B------:R-:W-:Y:S01]  /*9f10*/  FMUL R11, R38.reuse, R11 ;  /* 0x0000000b260b7220 */ /* 0x040fe20000400000 */
[C---:B------:R-:W-:Y:S01]  /*9f20*/  FMUL R0, R38.reuse, R12 ;  /* 0x0000000c26007220 */ /* 0x040fe20000400000 */
[C---:B------:R-:W-:Y:S01]  /*9f30*/  FMUL R2, R38.reuse, R13 ;  /* 0x0000000d26027220 */ /* 0x040fe20000400000 */
[----:B------:R-:W-:Y:S01]  /*9f40*/  F2FP.F16.F32.PACK_AB R6, R9, R8 ;  /* 0x000000080906723e */ /* 0x000fe200000000ff */
[C---:B------:R-:W-:Y:S01]  /*9f50*/  FFMA R11, R41.reuse, R47, R11 ;  /* 0x0000002f290b7223 */ /* 0x040fe2000000000b */
[C---:B------:R-:W-:Y:S01]  /*9f60*/  FFMA R0, R41.reuse, R48, R0 ;  /* 0x0000003029007223 */ /* 0x040fe20000000000 */
[C---:B------:R-:W-:Y:S01]  /*9f70*/  FFMA R2, R41.reuse, R49, R2 ;  /* 0x0000003129027223 */ /* 0x040fe20000000002 */
[C---:B------:R-:W-:Y:S01]  /*9f80*/  FMUL R3, R38.reuse, R14 ;  /* 0x0000000e26037220 */ /* 0x040fe20000400000 */
[C---:B------:R-:W-:Y:S01]  /*9f90*/  FMUL R15, R38.reuse, R15 ;  /* 0x0000000f260f7220 */ /* 0x040fe20000400000 */
[C---:B------:R-:W-:Y:S01]  /*9fa0*/  FMUL R12, R38.reuse, R16 ;  /* 0x00000010260c7220 */ /* 0x040fe20000400000 */
[C---:B------:R-:W-:Y:S01]  /*9fb0*/  FMUL R13, R38.reuse, R17 ;  /* 0x00000011260d7220 */ /* 0x040fe20000400000 */
[C---:B------:R-:W-:Y:S01]  /*9fc0*/  FFMA R3, R41.reuse, R50, R3 ;  /* 0x0000003229037223 */ /* 0x040fe20000000003 */
[C---:B------:R-:W-:Y:S01]  /*9fd0*/  FMUL R14, R38.reuse, R18 ;  /* 0x00000012260e7220 */ /* 0x040fe20000400000 */
[----:B------:R-:W-:Y:S01]  /*9fe0*/  FFMA R15, R41, R51, R15 ;  /* 0x00000033290f7223 */ /* 0x000fe2000000000f */
[C---:B------:R-:W-:Y:S01]  /*9ff0*/  FMUL R19, R38.reuse, R19 ;  /* 0x0000001326137220 */ /* 0x040fe20000400000 */
[----:B------:R-:W-:Y:S01]  /*a000*/  F2FP.F16.F32.PACK_AB R7, R11, R10 ;  /* 0x0000000a0b07723e */ /* 0x000fe200000000ff */
[C---:B------:R-:W-:Y:S01]  /*a010*/  FFMA R12, R41.reuse, R52, R12 ;  /* 0x00000034290c7223 */ /* 0x040fe2000000000c */
[----:B------:R-:W-:Y:S02]  /*a020*/  HADD2.F32 R57, -RZ, R60.H1_H1 ;  /* 0x3000003cff397230 */ /* 0x000fe40000004100 */
[C---:B------:R-:W-:Y:S01]  /*a030*/  FMUL R16, R38.reuse, R20 ;  /* 0x0000001426107220 */ /* 0x040fe20000400000 */
[C---:B------:R-:W-:Y:S01]  /*a040*/  FFMA R13, R41.reuse, R53, R13 ;  /* 0x00000035290d7223 */ /* 0x040fe2000000000d */
[----:B------:R1:W-:Y:S01]  /*a050*/  STS.128 [R80+0x6000], R4 ;  /* 0x0060000450007388 */ /* 0x0003e20000000c00 */
[--C-:B------:R-:W-:Y:S02]  /*a060*/  HADD2.F32 R58, -RZ, R61.reuse.H0_H0 ;  /* 0x2000003dff3a7230 */ /* 0x100fe40000004100 */
[C---:B------:R-:W-:Y:S01]  /*a070*/  FMUL R17, R38.reuse, R21 ;  /* 0x0000001526117220 */ /* 0x040fe20000400000 */
[C---:B------:R-:W-:Y:S01]  /*a080*/  FFMA R14, R41.reuse, R54, R14 ;  /* 0x00000036290e7223 */ /* 0x040fe2000000000e */
[----:B------:R-:W-:Y:S02]  /*a090*/  HADD2.F32 R59, -RZ, R61.H1_H1 ;  /* 0x3000003dff3b7230 */ /* 0x000fe40000004100 */
[C---:B------:R-:W-:Y:S01]  /*a0a0*/  FMUL R18, R38.reuse, R22 ;  /* 0x0000001626127220 */ /* 0x040fe20000400000 */
[C---:B------:R-:W-:Y:S01]  /*a0b0*/  FFMA R19, R41.reuse, R55, R19 ;  /* 0x0000003729137223 */ /* 0x040fe20000000013 */
        /* <DEDUP_REMOVED lines=13> */
[----:B------:R-:W-:Y:S01]  /*a190*/  FMUL R27, R38, R27 ;  /* 0x0000001b261b7220 */ /* 0x000fe20000400000 */
[----:B------:R-:W-:Y:S01]  /*a1a0*/  F2FP.F16.F32.PACK_AB R8, R2, R0 ;  /* 0x000000000208723e */ /* 0x000fe200000000ff */
[----:B------:R-:W-:Y:S01]  /*a1b0*/  FFMA R20, R41, R60, R20 ;  /* 0x0000003c29147223 */ /* 0x000fe20000000014 */
[----:B------:R-:W-:Y:S01]  /*a1c0*/  F2FP.F16.F32.PACK_AB R9, R15, R3 ;  /* 0x000000030f09723e */ /* 0x000fe200000000ff */
[----:B------:R-:W-:Y:S01]  /*a1d0*/  HADD2.F32 R65, -RZ, R68.H1_H1 ;  /* 0x30000044ff417230 */ /* 0x000fe20000004100 */
[----:B------:R-:W-:Y:S01]  /*a1e0*/  F2FP.F16.F32.PACK_AB R10, R13, R12 ;  /* 0x0000000c0d0a723e */ /* 0x000fe200000000ff */
[C---:B------:R-:W-:Y:S01]  /*a1f0*/  FMUL R24, R38.reuse, R28 ;  /* 0x0000001c26187220 */ /* 0x040fe20000400000 */
[----:B------:R-:W-:Y:S01]  /*a200*/  F2FP.F16.F32.PACK_AB R11, R19, R14 ;  /* 0x0000000e130b723e */ /* 0x000fe200000000ff */
[C---:B------:R-:W-:Y:S01]  /*a210*/  FFMA R21, R41.reuse, R61, R21 ;  /* 0x0000003d29157223 */ /* 0x040fe20000000015 */
[--C-:B------:R-:W-:Y:S02]  /*a220*/  HADD2.F32 R66, -RZ, R69.reuse.H0_H0 ;  /* 0x20000045ff427230 */ /* 0x100fe40000004100 */
[C---:B------:R-:W-:Y:S01]  /*a230*/  FMUL R25, R38.reuse, R29 ;  /* 0x0000001d26197220 */ /* 0x040fe20000400000 */
[C---:B------:R-:W-:Y:S01]  /*a240*/  FFMA R22, R41.reuse, R62, R22 ;  /* 0x0000003e29167223 */ /* 0x040fe20000000016 */
[----:B------:R1:W-:Y:S01]  /*a250*/  STS.128 [R95+0x6010], R8 ;  /* 0x006010085f007388 */ /* 0x0003e20000000c00 */
        /* <DEDUP_REMOVED lines=8> */
[----:B------:R-:W-:Y:S01]  /*a2e0*/  FFMA R25, R41, R65, R25 ;  /* 0x0000004129197223 */ /* 0x000fe20000000019 */
[--C-:B------:R-:W-:Y:S02]  /*a2f0*/  HADD2.F32 R70, -RZ, R71.reuse.H0_H0 ;  /* 0x20000047ff467230 */ /* 0x100fe40000004100 */
[C---:B------:R-:W-:Y:S01]  /*a300*/  FMUL R29, R38.reuse, R33 ;  /* 0x00000021261d7220 */ /* 0x040fe20000400000 */
[----:B------:R-:W-:Y:S01]  /*a310*/  F2FP.F16.F32.PACK_AB R16, R17, R16 ;  /* 0x000000101110723e */ /* 0x000fe200000000ff */
[----:B------:R-:W-:Y:S01]  /*a320*/  FFMA R26, R41, R66, R26 ;  /* 0x00000042291a7223 */ /* 0x000fe2000000001a */
[----:B------:R-:W-:Y:S02]  /*a330*/  HADD2.F32 R71, -RZ, R71.H1_H1 ;  /* 0x30000047ff477230 */ /* 0x000fe40000004100 */
[C---:B------:R-:W-:Y:S01]  /*a340*/  FMUL R30, R38.reuse, R34 ;  /* 0x00000022261e7220 */ /* 0x040fe20000400000 */
        /* <DEDUP_REMOVED lines=35> */
.L_x_148:
[----:B------:R-:W-:Y:S05]  /*a580*/  BSYNC.RECONVERGENT B0 ;  /* 0x0000000000007941 */ /* 0x000fea0003800200 */
.L_x_147:
[----:B------:R-:W-:Y:S01]  /*a590*/  BAR.SYNC.DEFER_BLOCKING 0x1, 0x80 ;  /* 0x0042000000007b1d */ /* 0x000fe20000010000 */
[----:B------:R-:W-:Y:S01]  /*a5a0*/  UISETP.NE.AND UP0, UPT, UR54, -0x4, UPT ;  /* 0xfffffffc3600788c */ /* 0x000fe2000bf05270 */
[----:B------:R-:W-:Y:S08]  /*a5b0*/  IADD3 R36, PT, PT, R36, 0x1, RZ ;  /* 0x0000000124247810 */ /* 0x000ff00007ffe0ff */
[----:B------:R-:W-:Y:S05]  /*a5c0*/  BRA.U !UP0, `(.L_x_149) ;  /* 0x0000000108247547 */ /* 0x000fea000b800000 */
[----:B------:R-:W-:Y:S01]  /*a5d0*/  ISETP.NE.AND P0, PT, R102, RZ, PT ;  /* 0x000000ff6600720c */ /* 0x000fe20003f05270 */
[----:B------:R-:W-:Y:S01]  /*a5e0*/  IMAD.U32 R0, RZ, RZ, UR51 ;  /* 0x00000033ff007e24 */ /* 0x000fe2000f8e00ff */
[----:B------:R-:W-:Y:S04]  /*a5f0*/  UIADD3 UR4, UPT, UPT, UR51, 0x1, URZ ;  /* 0x0000000133047890 */ /* 0x000fe8000fffe0ff */
[----:B------:R-:W-:Y:S04]  /*a600*/  UISETP.NE.AND UP0, UPT, UR4, 0x4, UPT ;  /* 0x000000040400788c */ /* 0x000fe8000bf05270 */
[----:B------:R-:W-:Y:S03]  /*a610*/  USEL UR51, UR4, URZ, UP0 ;  /* 0x000000ff04337287 */ /* 0x000fe60008000000 */
[----:B------:R-:W-:Y:S05]  /*a620*/  @P0 LEA R0, R0, UR50, 0x3 ;  /* 0x0000003200000c11 */ /* 0x000fea000f8e18ff */
[----:B------:R-:W-:Y:S05]  /*a630*/  @P0 VIADD R0, R0, 0x120 ;  /* 0x0000012000000836 */ /* 0x000fea0000000000 */
[----:B------:R-:W-:Y:S04]  /*a640*/  @P0 PRMT R0, R105, 0x654, R0 ;  /* 0x0000065469000816 */ /* 0x000fe80000000000 */
[----:B------:R3:W-:Y:S03]  /*a650*/  @P0 SYNCS.ARRIVE.TRANS64.RED.A1T0 RZ, [R0+URZ], RZ ;  /* 0x000000ff00ff09a7 */ /* 0x0007e600081004ff */
.L_x_149:
[----:B------:R-:W-:Y:S01]  /*a660*/  R2UR UR5, R91 ;  /* 0x000000005b0572ca */ /* 0x000fe200000e0000 */
[----:B------:R-:W-:Y:S01]  /*a670*/  UISETP.NE.AND UP0, UPT, UR63, URZ, UPT ;  /* 0x000000ff3f00728c */ /* 0x000fe2000bf05270 */
[----:B------:R-:W-:Y:S01]  /*a680*/  R2UR UR4, R92 ;  /* 0x000000005c0472ca */ /* 0x000fe200000e0000 */
[----:B------:R-:W-:Y:S01]  /*a690*/  UIADD3 UR54, UPT, UPT, UR54, 0x4, URZ ;  /* 0x0000000436367890 */ /* 0x000fe2000fffe0ff */
[----:B------:R-:W-:Y:S02]  /*a6a0*/  R2UR UR53, R96 ;  /* 0x00000000603572ca */ /* 0x000fe400000e0000 */
[C---:B------:R-:W-:Y:S02]  /*a6b0*/  ISETP.NE.AND P0, PT, R36.reuse, 0x2, PT ;  /* 0x000000022400780c */ /* 0x040fe40003f05270 */
[----:B------:R-:W-:Y:S02]  /*a6c0*/  LOP3.LUT R77, R77, 0x1, RZ, 0x3c, !PT ;  /* 0x000000014d4d7812 */ /* 0x000fe400078e3cff */
[----:B---3--:R-:W-:Y:S02]  /*a6d0*/  SEL R0, RZ, 0x1, P0 ;  /* 0x00000001ff007807 */ /* 0x008fe40000000000 */
[----:B------:R-:W-:Y:S01]  /*a6e0*/  SEL R36, R36, RZ, P0 ;  /* 0x000000ff24247207 */ /* 0x000fe20000000000 */
[----:B------:R-:W-:Y:S01]  /*a6f0*/  UIADD3 UR24, UPT, UPT, UR36, UR5, URZ ;  /* 0x0000000524187290 */ /* 0x000fe2000fffe0ff */
[----:B------:R-:W-:Y:S01]  /*a700*/  LOP3.LUT R78, R78, R0, RZ, 0x3c, !PT ;  /* 0x000000004e4e7212 */ /* 0x000fe200078e3cff */
[----:B------:R-:W-:Y:S01]  /*a710*/  UIADD3 UR52, UPT, UPT, UR37, UR4, URZ ;  /* 0x0000000425347290 */ /* 0x000fe2000fffe0ff */
[----:B------:R-:W-:Y:S11]  /*a720*/  BRA.U UP0, `(.L_x_150) ;  /* 0xffffffbd00507547 */ /* 0x000ff6000b83ffff */
[----:B------:R-:W-:-:S13]  /*a730*/  R2UR UR4, R93 ;  /* 0x000000005d0472ca */ /* 0x000fda00000e0000 */
[----:B------:R-:W-:-:S09]  /*a740*/  UISETP.NE.AND UP0, UPT, UR4, URZ, UPT ;  /* 0x000000ff0400728c */ /* 0x000fd2000bf05270 */
[----:B------:R-:W-:Y:S05]  /*a750*/  BRA.U !UP0, `(.L_x_151) ;  /* 0x0000000108487547 */ /* 0x000fea000b800000 */
[----:B------:R-:W3:Y:S02]  /*a760*/  LDCU.64 UR4, c[0x0][0x990] ;  /* 0x00013200ff0477ac */ /* 0x000ee40008000a00 */
[----:B---3--:R-:W-:-:S04]  /*a770*/  UISETP.NE.U32.AND UP0, UPT, UR4, URZ, UPT ;  /* 0x000000ff0400728c */ /* 0x008fc8000bf05070 */
[----:B------:R-:W-:-:S09]  /*a780*/  UISETP.NE.AND.EX UP0, UPT, UR5, URZ, UPT, UP0 ;  /* 0x000000ff0500728c */ /* 0x000fd2000bf05300 */
[----:B------:R-:W-:Y:S05]  /*a790*/  BRA.U UP0, `(.L_x_152) ;  /* 0x00000001000c7547 */ /* 0x000fea000b800000 */
[----:B------:R-:W-:-:S13]  /*a7a0*/  FSETP.NEU.AND P0, PT, R41, RZ, PT ;  /* 0x000000ff2900720b */ /* 0x000fda0003f0d000 */
[----:B------:R-:W-:Y:S05]  /*a7b0*/  @!P0 EXIT ;  /* 0x000000000000894d */ /* 0x000fea0003800000 */
[----:B------:R-:W-:Y:S05]  /*a7c0*/  BRA `(.L_x_151) ;  /* 0x00000000002c7947 */ /* 0x000fea0003800000 */
.L_x_152:
[----:B------:R-:W-:Y:S01]  /*a7d0*/  ISETP.NE.AND P0, PT, R101, RZ, PT ;  /* 0x000000ff6500720c */ /* 0x000fe20003f05270 */
[----:B------:R-:W-:-:S12]  /*a7e0*/  BSSY.RECONVERGENT B0, `(.L_x_151) ;  /* 0x0000009000007945 */ /* 0x000fd80003800200 */
[----:B------:R-:W-:Y:S05]  /*a7f0*/  @P0 BRA `(.L_x_153) ;  /* 0x0000000000140947 */ /* 0x000fea0003800000 */
[----:B------:R-:W3:Y:S02]  /*a800*/  LDCU.64 UR4, c[0x0][0x988] ;  /* 0x00013100ff0477ac */ /* 0x000ee40008000a00 */
[----:B---3--:R-:W-:-:S04]  /*a810*/  ISETP.NE.U32.AND P0, PT, RZ, UR4, PT ;  /* 0x00000004ff007c0c */ /* 0x008fc8000bf05070 */
[----:B------:R-:W-:-:S13]  /*a820*/  ISETP.NE.AND.EX P0, PT, RZ, UR5, PT, P0 ;  /* 0x00000005ff007c0c */ /* 0x000fda000bf05300 */
[----:B------:R-:W-:Y:S05]  /*a830*/  @!P0 EXIT ;  /* 0x000000000000894d */ /* 0x000fea0003800000 */
[----:B------:R-:W-:Y:S05]  /*a840*/  BRA `(.L_x_154) ;  /* 0x0000000000087947 */ /* 0x000fea0003800000 */
.L_x_153:
[----:B------:R-:W-:-:S13]  /*a850*/  FSETP.NEU.AND P0, PT, R41, RZ, PT ;  /* 0x000000ff2900720b */ /* 0x000fda0003f0d000 */
[----:B------:R-:W-:Y:S05]  /*a860*/  @!P0 EXIT ;  /* 0x000000000000894d */ /* 0x000fea0003800000 */
.L_x_154:
[----:B------:R-:W-:Y:S05]  /*a870*/  BSYNC.RECONVERGENT B0 ;  /* 0x0000000000007941 */ /* 0x000fea0003800200 */
.L_x_151:
[----:B------:R-:W3:Y:S01]  /*a880*/  S2UR UR5, SR_CgaCtaId ;  /* 0x00000000000579c3 */ /* 0x000ee20000008800 */
[----:B------:R-:W-:Y:S01]  /*a890*/  ULEA UR4, UR51, UR50, 0x3 ;  /* 0x0000003233047291 */ /* 0x000fe2000f8e18ff */
[----:B------:R-:W-:-:S04]  /*a8a0*/  DEPBAR.LE SB0, 0x0 ;  /* 0x000080000000791a */ /* 0x000fc80000000000 */
[----:B------:R-:W-:-:S04]  /*a8b0*/  UIADD3 UR4, UPT, UPT, UR4, 0x120, URZ ;  /* 0x0000012004047890 */ /* 0x000fc8000fffe0ff */
[----:B---3--:R-:W-:-:S09]  /*a8c0*/  UPRMT UR4, UR5, 0x654, UR4 ;  /* 0x0000065405047896 */ /* 0x008fd20008000004 */
[----:B------:R-:W-:Y:S01]  /*a8d0*/  SYNCS.ARRIVE.TRANS64.RED.A1T0 RZ, [UR4], RZ ;  /* 0x000000ffffff79a7 */ /* 0x000fe20008100404 */
[----:B------:R-:W-:Y:S05]  /*a8e0*/  EXIT ;  /* 0x000000000000794d */ /* 0x000fea0003800000 */
.L_x_25:
[----:B------:R-:W-:Y:S07]  /*a8f0*/  MOV R0, UR9 ;  /* 0x0000000900007c02 */ /* 0x000fee0008000f00 */
.L_x_155:
[----:B--2---:R2:W3:Y:S02]  /*a900*/  SYNCS.PHASECHK.TRANS64.TRYWAIT P0, [R0+URZ+0x80], R4 ;  /* 0x00008004000075a7 */ /* 0x0044e400080011ff */
[----:B---3--:R-:W-:Y:S05]  /*a910*/  @!P0 NANOSLEEP.SYNCS 0x989680 ;  /* 0x009896800000895d */ /* 0x008fea0003900000 */
[----:B------:R-:W3:Y:S02]  /*a920*/  @!P0 SYNCS.PHASECHK.TRANS64 P0, [R0+URZ+0x80], R4 ;  /* 0x00008004000085a7 */ /* 0x000ee400080010ff */
[----:B---3--:R-:W-:Y:S05]  /*a930*/  @!P0 BRA `(.L_x_155) ;  /* 0xfffffffc00f08947 */ /* 0x008fea000383ffff */
[----:B------:R-:W-:Y:S05]  /*a940*/  BRA `(.L_x_24) ;  /* 0xffffff7400147947 */ /* 0x000fea000383ffff */
.L_x_32:
[----:B------:R-:W-:Y:S07]  /*a950*/  MOV R0, UR9 ;  /* 0x0000000900007c02 */ /* 0x000fee0008000f00 */
.L_x_156:
[----:B-1----:R1:W2:Y:S02]  /*a960*/  SYNCS.PHASECHK.TRANS64.TRYWAIT P0, [R0+URZ+0x80], R4 ;  /* 0x00008004000075a7 */ /* 0x0022a400080011ff */
[----:B--2---:R-:W-:Y:S05]  /*a970*/  @!P0 NANOSLEEP.SYNCS 0x989680 ;  /* 0x009896800000895d */ /* 0x004fea0003900000 */
[----:B------:R-:W2:Y:S02]  /*a980*/  @!P0 SYNCS.PHASECHK.TRANS64 P0, [R0+URZ+0x80], R4 ;  /* 0x00008004000085a7 */ /* 0x000ea400080010ff */
[----:B--2---:R-:W-:Y:S05]  /*a990*/  @!P0 BRA `(.L_x_156) ;  /* 0xfffffffc00f08947 */ /* 0x004fea000383ffff */
[----:B------:R-:W-:Y:S05]  /*a9a0*/  BRA `(.L_x_31) ;  /* 0xffffff7800b87947 */ /* 0x000fea000383ffff */
.L_x_37:
[----:B-1----:R-:W-:-:S07]  /*a9b0*/  MOV R0, UR30 ;  /* 0x0000001e00007c02 */ /* 0x002fce0008000f00 */
.L_x_157:
[----:B-1----:R1:W2:Y:S02]  /*a9c0*/  SYNCS.PHASECHK.TRANS64.TRYWAIT P0, [R0+URZ+0x150], R3 ;  /* 0x00015003000075a7 */ /* 0x0022a400080011ff */
[----:B--2---:R-:W-:Y:S05]  /*a9d0*/  @!P0 NANOSLEEP.SYNCS 0x989680 ;  /* 0x009896800000895d */ /* 0x004fea0003900000 */
[----:B------:R-:W2:Y:S02]  /*a9e0*/  @!P0 SYNCS.PHASECHK.TRANS64 P0, [R0+URZ+0x150], R3 ;  /* 0x00015003000085a7 */ /* 0x000ea400080010ff */
[----:B--2---:R-:W-:Y:S05]  /*a9f0*/  @!P0 BRA `(.L_x_157) ;  /* 0xfffffffc00f08947 */ /* 0x004fea000383ffff */
[----:B------:R-:W-:Y:S05]  /*aa00*/  BRA `(.L_x_158) ;  /* 0xffffff7c009c7947 */ /* 0x000fea000383ffff */
.L_x_41:
[----:B------:R-:W-:-:S07]  /*aa10*/  MOV R0, UR4 ;  /* 0x0000000400007c02 */ /* 0x000fce0008000f00 */
.L_x_159:
[----:B-1----:R1:W2:Y:S02]  /*aa20*/  SYNCS.PHASECHK.TRANS64.TRYWAIT P0, [R0+URZ], R2 ;  /* 0x00000002000075a7 */ /* 0x0022a400080011ff */
[----:B--2---:R-:W-:Y:S05]  /*aa30*/  @!P0 NANOSLEEP.SYNCS 0x989680 ;  /* 0x009896800000895d */ /* 0x004fea0003900000 */
[----:B------:R-:W2:Y:S02]  /*aa40*/  @!P0 SYNCS.PHASECHK.TRANS64 P0, [R0+URZ], R2 ;  /* 0x00000002000085a7 */ /* 0x000ea400080010ff */
[----:B--2---:R-:W-:Y:S05]  /*aa50*/  @!P0 BRA `(.L_x_159) ;  /* 0xfffffffc00f08947 */ /* 0x004fea000383ffff */
[----:B------:R-:W-:Y:S05]  /*aa60*/  BRA `(.L_x_160) ;  /* 0xffffff8400347947 */ /* 0x000fea000383ffff */
.L_x_42:
[----:B------:R-:W-:-:S07]  /*aa70*/  MOV R0, UR5 ;  /* 0x0000000500007c02 */ /* 0x000fce0008000f00 */
.L_x_161:
[----:B-1----:R1:W2:Y:S02]  /*aa80*/  SYNCS.PHASECHK.TRANS64.TRYWAIT P0, [R0+URZ], R2 ;  /* 0x00000002000075a7 */ /* 0x0022a400080011ff */
[----:B--2---:R-:W-:Y:S05]  /*aa90*/  @!P0 NANOSLEEP.SYNCS 0x989680 ;  /* 0x009896800000895d */ /* 0x004fea0003900000 */
[----:B------:R-:W2:Y:S02]  /*aaa0*/  @!P0 SYNCS.PHASECHK.TRANS64 P0, [R0+URZ], R2 ;  /* 0x00000002000085a7 */ /* 0x000ea400080010ff */
[----:B--2---:R-:W-:Y:S05]  /*aab0*/  @!P0 BRA `(.L_x_161) ;  /* 0xfffffffc00f08947 */ /* 0x004fea000383ffff */
[----:B------:R-:W-:Y:S05]  /*aac0*/  BRA `(.L_x_162) ;  /* 0xffffff8400447947 */ /* 0x000fea000383ffff */
.L_x_43:
[----:B------:R-:W-:-:S07]  /*aad0*/  MOV R0, UR5 ;  /* 0x0000000500007c02 */ /* 0x000fce0008000f00 */
.L_x_163:
[----:B-1----:R1:W2:Y:S02]  /*aae0*/  SYNCS.PHASECHK.TRANS64.TRYWAIT P0, [R0+URZ], R2 ;  /* 0x00000002000075a7 */ /* 0x0022a400080011ff */
[----:B--2---:R-:W-:Y:S05]  /*aaf0*/  @!P0 NANOSLEEP.SYNCS 0x989680 ;  /* 0x009896800000895d */ /* 0x004fea0003900000 */
[----:B------:R-:W2:Y:S02]  /*ab00*/  @!P0 SYNCS.PHASECHK.TRANS64 P0, [R0+URZ], R2 ;  /* 0x00000002000085a7 */ /* 0x000ea400080010ff */
[----:B--2---:R-:W-:Y:S05]  /*ab10*/  @!P0 BRA `(.L_x_163) ;  /* 0xfffffffc00f08947 */ /* 0x004fea000383ffff */
[----:B------:R-:W-:Y:S05]  /*ab20*/  BRA `(.L_x_164) ;  /* 0xffffff8400547947 */ /* 0x000fea000383ffff */
.L_x_44:
[----:B------:R-:W-:-:S07]  /*ab30*/  MOV R0, UR5 ;  /* 0x0000000500007c02 */ /* 0x000fce0008000f00 */
.L_x_165:
[----:B-1----:R1:W2:Y:S02]  /*ab40*/  SYNCS.PHASECHK.TRANS64.TRYWAIT P0, [R0+URZ], R2 ;  /* 0x00000002000075a7 */ /* 0x0022a400080011ff */
[----:B--2---:R-:W-:Y:S05]  /*ab50*/  @!P0 NANOSLEEP.SYNCS 0x989680 ;  /* 0x009896800000895d */ /* 0x004fea0003900000 */
[----:B------:R-:W2:Y:S02]  /*ab60*/  @!P0 SYNCS.PHASECHK.TRANS64 P0, [R0+URZ], R2 ;  /* 0x00000002000085a7 */ /* 0x000ea400080010ff */
[----:B--2---:R-:W-:Y:S05]  /*ab70*/  @!P0 BRA `(.L_x_165) ;  /* 0xfffffffc00f08947 */ /* 0x004fea000383ffff */
[----:B------:R-:W-:Y:S05]  /*ab80*/  BRA `(.L_x_166) ;  /* 0xffffff8400647947 */ /* 0x000fea000383ffff */
.L_x_45:
[----:B------:R-:W-:-:S07]  /*ab90*/  MOV R0, UR5 ;  /* 0x0000000500007c02 */ /* 0x000fce0008000f00 */
.L_x_167:
[----:B-1----:R1:W2:Y:S02]  /*aba0*/  SYNCS.PHASECHK.TRANS64.TRYWAIT P0, [R0+URZ], R2 ;  /* 0x00000002000075a7 */ /* 0x0022a400080011ff */
[----:B--2---:R-:W-:Y:S05]  /*abb0*/  @!P0 NANOSLEEP.SYNCS 0x989680 ;  /* 0x009896800000895d */ /* 0x004fea0003900000 */
[----:B------:R-:W2:Y:S02]  /*abc0*/  @!P0 SYNCS.PHASECHK.TRANS64 P0, [R0+URZ], R2 ;  /* 0x00000002000085a7 */ /* 0x000ea400080010ff */
[----:B--2---:R-:W-:Y:S05]  /*abd0*/  @!P0 BRA `(.L_x_167) ;  /* 0xfffffffc00f08947 */ /* 0x004fea000383ffff */
[----:B------:R-:W-:Y:S05]  /*abe0*/  BRA `(.L_x_168) ;  /* 0xffffff8400747947 */ /* 0x000fea000383ffff */
.L_x_46:
[----:B------:R-:W-:-:S07]  /*abf0*/  MOV R0, UR5 ;  /* 0x0000000500007c02 */ /* 0x000fce0008000f00 */
.L_x_169:
[----:B-1----:R1:W2:Y:S02]  /*ac00*/  SYNCS.PHASECHK.TRANS64.TRYWAIT P0, [R0+URZ], R2 ;  /* 0x00000002000075a7 */ /* 0x0022a400080011ff */
[----:B--2---:R-:W-:Y:S05]  /*ac10*/  @!P0 NANOSLEEP.SYNCS 0x989680 ;  /* 0x009896800000895d */ /* 0x004fea0003900000 */
[----:B------:R-:W2:Y:S02]  /*ac20*/  @!P0 SYNCS.PHASECHK.TRANS64 P0, [R0+URZ], R2 ;  /* 0x00000002000085a7 */ /* 0x000ea400080010ff */
[----:B--2---:R-:W-:Y:S05]  /*ac30*/  @!P0 BRA `(.L_x_169) ;  /* 0xfffffffc00f08947 */ /* 0x004fea000383ffff */
[----:B------:R-:W-:Y:S05]  /*ac40*/  BRA `(.L_x_170) ;  /* 0xffffff8400847947 */ /* 0x000fea000383ffff */
.L_x_47:
[----:B------:R-:W-:-:S07]  /*ac50*/  MOV R0, UR5 ;  /* 0x0000000500007c02 */ /* 0x000fce0008000f00 */
.L_x_171:
[----:B-1----:R1:W2:Y:S02]  /*ac60*/  SYNCS.PHASECHK.TRANS64.TRYWAIT P0, [R0+URZ], R2 ;  /* 0x00000002000075a7 */ /* 0x0022a400080011ff */
[----:B--2---:R-:W-:Y:S05]  /*ac70*/  @!P0 NANOSLEEP.SYNCS 0x989680 ;  /* 0x009896800000895d */ /* 0x004fea0003900000 */
[----:B------:R-:W2:Y:S02]  /*ac80*/  @!P0 SYNCS.PHASECHK.TRANS64 P0, [R0+URZ], R2 ;  /* 0x00000002000085a7 */ /* 0x000ea400080010ff */
[----:B--2---:R-:W-:Y:S05]  /*ac90*/  @!P0 BRA `(.L_x_171) ;  /* 0xfffffffc00f08947 */ /* 0x004fea000383ffff */
[----:B------:R-:W-:Y:S05]  /*aca0*/  BRA `(.L_x_172) ;  /* 0xffffff8400947947 */ /* 0x000fea000383ffff */
.L_x_48:
[----:B------:R-:W-:-:S07]  /*acb0*/  MOV R0, UR5 ;  /* 0x0000000500007c02 */ /* 0x000fce0008000f00 */
.L_x_173:
[----:B-1----:R1:W2:Y:S02]  /*acc0*/  SYNCS.PHASECHK.TRANS64.TRYWAIT P0, [R0+URZ], R2 ;  /* 0x00000002000075a7 */ /* 0x0022a400080011ff */
[----:B--2---:R-:W-:Y:S05]  /*acd0*/  @!P0 NANOSLEEP.SYNCS 0x989680 ;  /* 0x009896800000895d */ /* 0x004fea0003900000 */
[----:B------:R-:W2:Y:S02]  /*ace0*/  @!P0 SYNCS.PHASECHK.TRANS64 P0, [R0+URZ], R2 ;  /* 0x00000002000085a7 */ /* 0x000ea400080010ff */
[----:B--2---:R-:W-:Y:S05]  /*acf0*/  @!P0 BRA `(.L_x_173) ;  /* 0xfffffffc00f08947 */ /* 0x004fea000383ffff */
[----:B------:R-:W-:Y:S05]  /*ad00*/  BRA `(.L_x_174) ;  /* 0xffffff8400a47947 */ /* 0x000fea000383ffff */
.L_x_49:
[----:B------:R-:W-:-:S07]  /*ad10*/  MOV R0, UR5 ;  /* 0x0000000500007c02 */ /* 0x000fce0008000f00 */
.L_x_175:
[----:B-1----:R1:W2:Y:S02]  /*ad20*/  SYNCS.PHASECHK.TRANS64.TRYWAIT P0, [R0+URZ], R2 ;  /* 0x00000002000075a7 */ /* 0x0022a400080011ff */
[----:B--2---:R-:W-:Y:S05]  /*ad30*/  @!P0 NANOSLEEP.SYNCS 0x989680 ;  /* 0x009896800000895d */ /* 0x004fea0003900000 */
[----:B------:R-:W2:Y:S02]  /*ad40*/  @!P0 SYNCS.PHASECHK.TRANS64 P0, [R0+URZ], R2 ;  /* 0x00000002000085a7 */ /* 0x000ea400080010ff */
[----:B--2---:R-:W-:Y:S05]  /*ad50*/  @!P0 BRA `(.L_x_175) ;  /* 0xfffffffc00f08947 */ /* 0x004fea000383ffff */
[----:B------:R-:W-:Y:S05]  /*ad60*/  BRA `(.L_x_176) ;  /* 0xffffff8400b47947 */ /* 0x000fea000383ffff */
.L_x_50:
[----:B------:R-:W-:-:S07]  /*ad70*/  MOV R0, UR5 ;  /* 0x0000000500007c02 */ /* 0x000fce0008000f00 */
.L_x_177:
[----:B-1----:R1:W2:Y:S02]  /*ad80*/  SYNCS.PHASECHK.TRANS64.TRYWAIT P0, [R0+URZ], R2 ;  /* 0x00000002000075a7 */ /* 0x0022a400080011ff */
[----:B--2---:R-:W-:Y:S05]  /*ad90*/  @!P0 NANOSLEEP.SYNCS 0x989680 ;  /* 0x009896800000895d */ /* 0x004fea0003900000 */
[----:B------:R-:W2:Y:S02]  /*ada0*/  @!P0 SYNCS.PHASECHK.TRANS64 P0, [R0+URZ], R2 ;  /* 0x00000002000085a7 */ /* 0x000ea400080010ff */
[----:B--2---:R-:W-:Y:S05]  /*adb0*/  @!P0 BRA `(.L_x_177) ;  /* 0xfffffffc00f08947 */ /* 0x004fea000383ffff */
[----:B------:R-:W-:Y:S05]  /*adc0*/  BRA `(.L_x_178) ;  /* 0xffffff8400c47947 */ /* 0x000fea000383ffff */
.L_x_51:
[----:B------:R-:W-:-:S07]  /*add0*/  MOV R0, UR5 ;  /* 0x0000000500007c02 */ /* 0x000fce0008000f00 */
.L_x_179:
[----:B-1----:R1:W2:Y:S02]  /*ade0*/  SYNCS.PHASECHK.TRANS64.TRYWAIT P0, [R0+URZ], R2 ;  /* 0x00000002000075a7 */ /* 0x0022a400080011ff */
[----:B--2---:R-:W-:Y:S05]  /*adf0*/  @!P0 NANOSLEEP.SYNCS 0x989680 ;  /* 0x009896800000895d */ /* 0x004fea0003900000 */
[----:B------:R-:W2:Y:S02]  /*ae00*/  @!P0 SYNCS.PHASECHK.TRANS64 P0, [R0+URZ], R2 ;  /* 0x00000002000085a7 */ /* 0x000ea400080010ff */
[----:B--2---:R-:W-:Y:S05]  /*ae10*/  @!P0 BRA `(.L_x_179) ;  /* 0xfffffffc00f08947 */ /* 0x004fea000383ffff */
[----:B------:R-:W-:Y:S05]  /*ae20*/  BRA `(.L_x_180) ;  /* 0xffffff8400d47947 */ /* 0x000fea000383ffff */
.L_x_52:
[----:B------:R-:W-:-:S07]  /*ae30*/  MOV R0, UR5 ;  /* 0x0000000500007c02 */ /* 0x000fce0008000f00 */
.L_x_181:
[----:B-1----:R1:W2:Y:S02]  /*ae40*/  SYNCS.PHASECHK.TRANS64.TRYWAIT P0, [R0+URZ], R2 ;  /* 0x00000002000075a7 */ /* 0x0022a400080011ff */
[----:B--2---:R-:W-:Y:S05]  /*ae50*/  @!P0 NANOSLEEP.SYNCS 0x989680 ;  /* 0x009896800000895d */ /* 0x004fea0003900000 */
[----:B------:R-:W2:Y:S02]  /*ae60*/  @!P0 SYNCS.PHASECHK.TRANS64 P0, [R0+URZ], R2 ;  /* 0x00000002000085a7 */ /* 0x000ea400080010ff */
[----:B--2---:R-:W-:Y:S05]  /*ae70*/  @!P0 BRA `(.L_x_181) ;  /* 0xfffffffc00f08947 */ /* 0x004fea000383ffff */
[----:B------:R-:W-:Y:S05]  /*ae80*/  BRA `(.L_x_182) ;  /* 0xffffff8400e47947 */ /* 0x000fea000383ffff */
.L_x_53:
[----:B------:R-:W-:-:S07]  /*ae90*/  MOV R0, UR5 ;  /* 0x0000000500007c02 */ /* 0x000fce0008000f00 */
.L_x_183:
[----:B-1----:R1:W2:Y:S02]  /*aea0*/  SYNCS.PHASECHK.TRANS64.TRYWAIT P0, [R0+URZ], R2 ;  /* 0x00000002000075a7 */ /* 0x0022a400080011ff */
[----:B--2---:R-:W-:Y:S05]  /*aeb0*/  @!P0 NANOSLEEP.SYNCS 0x989680 ;  /* 0x009896800000895d */ /* 0x004fea0003900000 */
[----:B------:R-:W2:Y:S02]  /*aec0*/  @!P0 SYNCS.PHASECHK.TRANS64 P0, [R0+URZ], R2 ;  /* 0x00000002000085a7 */ /* 0x000ea400080010ff */
[----:B--2---:R-:W-:Y:S05]  /*aed0*/  @!P0 BRA `(.L_x_183) ;  /* 0xfffffffc00f08947 */ /* 0x004fea000383ffff */
[----:B------:R-:W-:Y:S05]  /*aee0*/  BRA `(.L_x_184) ;  /* 0xffffff8400f47947 */ /* 0x000fea000383ffff */
.L_x_54:
[----:B------:R-:W-:-:S07]  /*aef0*/  MOV R0, UR5 ;  /* 0x0000000500007c02 */ /* 0x000fce0008000f00 */
.L_x_185:
[----:B-1----:R1:W2:Y:S02]  /*af00*/  SYNCS.PHASECHK.TRANS64.TRYWAIT P0, [R0+URZ], R2 ;  /* 0x00000002000075a7 */ /* 0x0022a400080011ff */
[----:B--2---:R-:W-:Y:S05]  /*af10*/  @!P0 NANOSLEEP.SYNCS 0x989680 ;  /* 0x009896800000895d */ /* 0x004fea0003900000 */
[----:B------:R-:W2:Y:S02]  /*af20*/  @!P0 SYNCS.PHASECHK.TRANS64 P0, [R0+URZ], R2 ;  /* 0x00000002000085a7 */ /* 0x000ea400080010ff */
[----:B--2---:R-:W-:Y:S05]  /*af30*/  @!P0 BRA `(.L_x_185) ;  /* 0xfffffffc00f08947 */ /* 0x004fea000383ffff */
[----:B------:R-:W-:Y:S05]  /*af40*/  BRA `(.L_x_186) ;  /* 0xffffff8800047947 */ /* 0x000fea000383ffff */
.L_x_55:
[----:B------:R-:W-:-:S07]  /*af50*/  MOV R0, UR5 ;  /* 0x0000000500007c02 */ /* 0x000fce0008000f00 */
.L_x_187:
[----:B-1----:R1:W2:Y:S02]  /*af60*/  SYNCS.PHASECHK.TRANS64.TRYWAIT P0, [R0+URZ], R2 ;  /* 0x00000002000075a7 */ /* 0x0022a400080011ff */
[----:B--2---:R-:W-:Y:S05]  /*af70*/  @!P0 NANOSLEEP.SYNCS 0x989680 ;  /* 0x009896800000895d */ /* 0x004fea0003900000 */
[----:B------:R-:W2:Y:S02]  /*af80*/  @!P0 SYNCS.PHASECHK.TRANS64 P0, [R0+URZ], R2 ;  /* 0x00000002000085a7 */ /* 0x000ea400080010ff */
[----:B--2---:R-:W-:Y:S05]  /*af90*/  @!P0 BRA `(.L_x_187) ;  /* 0xfffffffc00f08947 */ /* 0x004fea000383ffff */
[----:B------:R-:W-:Y:S05]  /*afa0*/  BRA `(.L_x_188) ;  /* 0xffffff8800147947 */ /* 0x000fea000383ffff */
.L_x_58:
[----:B------:R-:W-:-:S07]  /*afb0*/  MOV R4, UR4 ;  /* 0x0000000400047c02 */ /* 0x000fce0008000f00 */
.L_x_189:
[----:B--2---:R2:W3:Y:S02]  /*afc0*/  SYNCS.PHASECHK.TRANS64.TRYWAIT P1, [R4+URZ+0x158], R6 ;  /* 0x00015806040075a7 */ /* 0x0044e400080211ff */
[----:B---3--:R-:W-:Y:S05]  /*afd0*/  @!P1 NANOSLEEP.SYNCS 0x989680 ;  /* 0x009896800000995d */ /* 0x008fea0003900000 */
[----:B------:R-:W3:Y:S02]  /*afe0*/  @!P1 SYNCS.PHASECHK.TRANS64 P1, [R4+URZ+0x158], R6 ;  /* 0x00015806040095a7 */ /* 0x000ee400080210ff */
[----:B---3--:R-:W-:Y:S05]  /*aff0*/  @!P1 BRA `(.L_x_189) ;  /* 0xfffffffc00f09947 */ /* 0x008fea000383ffff */
[----:B------:R-:W-:Y:S05]  /*b000*/  BRA `(.L_x_190) ;  /* 0xffffff8800847947 */ /* 0x000fea000383ffff */
.L_x_59:
[----:B--2---:R-:W-:-:S07]  /*b010*/  MOV R4, UR4 ;  /* 0x0000000400047c02 */ /* 0x004fce0008000f00 */
.L_x_191:
[----:B--2---:R2:W3:Y:S02]  /*b020*/  SYNCS.PHASECHK.TRANS64.TRYWAIT P1, [R4+URZ+0x150], R5 ;  /* 0x00015005040075a7 */ /* 0x0044e400080211ff */
[----:B---3--:R-:W-:Y:S05]  /*b030*/  @!P1 NANOSLEEP.SYNCS 0x989680 ;  /* 0x009896800000995d */ /* 0x008fea0003900000 */
[----:B------:R-:W3:Y:S02]  /*b040*/  @!P1 SYNCS.PHASECHK.TRANS64 P1, [R4+URZ+0x150], R5 ;  /* 0x00015005040095a7 */ /* 0x000ee400080210ff */
[----:B---3--:R-:W-:Y:S05]  /*b050*/  @!P1 BRA `(.L_x_191) ;  /* 0xfffffffc00f09947 */ /* 0x008fea000383ffff */
[----:B------:R-:W-:Y:S05]  /*b060*/  BRA `(.L_x_192) ;  /* 0xffffff88008c7947 */ /* 0x000fea000383ffff */
.L_x_69:
[----:B--2---:R-:W-:-:S04]  /*b070*/  MOV R5, UR5 ;  /* 0x0000000500057c02 */ /* 0x004fc80008000f00 */
[----:B------:R2:W3:Y:S03]  /*b080*/  SYNCS.PHASECHK.TRANS64.TRYWAIT P0, [R5+URZ+0x8], R6 ;  /* 0x00000806050075a7 */ /* 0x0004e600080011ff */
[----:B---3--:R-:W-:Y:S05]  /*b090*/  @!P0 NANOSLEEP.SYNCS 0x989680 ;  /* 0x009896800000895d */ /* 0x008fea0003900000 */
[----:B------:R-:W3:Y:S02]  /*b0a0*/  @!P0 SYNCS.PHASECHK.TRANS64 P0, [R5+URZ+0x8], R6 ;  /* 0x00000806050085a7 */ /* 0x000ee400080010ff */
[----:B---3--:R-:W-:Y:S05]  /*b0b0*/  @!P0 BRA `(.L_x_69) ;  /* 0xfffffffc00ec8947 */ /* 0x008fea000383ffff */
[----:B------:R-:W-:Y:S05]  /*b0c0*/  BRA `(.L_x_68) ;  /* 0xffffff8c00587947 */ /* 0x000fea000383ffff */
.L_x_71:
[----:B------:R-:W-:Y:S01]  /*b0d0*/  BSSY B0, `(.L_x_193) ;  /* 0x0000006000007945 */ /* 0x000fe20003800000 */
[----:B------:R-:W-:-:S07]  /*b0e0*/  MOV R15, 0xffffffff ;  /* 0xffffffff000f7802 */ /* 0x000fce0000000f00 */
[----:B-12--5:R-:W-:Y:S05]  /*b0f0*/  WARPSYNC.COLLECTIVE R15, `(.L_x_194) ;  /* 0x000000000f0c7348 */ /* 0x026fea0003c00000 */
[----:B------:R-:W-:Y:S02]  /*b100*/  ELECT P6, UR79, PT ;  /* 0x00000000004f782f */ /* 0x000fe400038c0000 */
[----:B------:R-:W-:Y:S01]  /*b110*/  MOV R14, UR79 ;  /* 0x0000004f000e7c02 */ /* 0x000fe20008000f00 */
[----:B-12--5:R-:W-:Y:S10]  /*b120*/  ENDCOLLECTIVE ;  /* 0x000000000000791b */ /* 0x026ff40003800000 */
.L_x_194:
[----:B------:R-:W-:Y:S05]  /*b130*/  BSYNC B0 ;  /* 0x0000000000007941 */ /* 0x000fea0003800000 */
.L_x_193:
[----:B------:R-:W-:Y:S01]  /*b140*/  PLOP3.LUT P0, PT, P6, PT, PT, 0x80, 0x8 ;  /* 0x000000000008781c */ /* 0x000fe2000370f070 */
[----:B------:R-:W-:-:S12]  /*b150*/  BRA `(.L_x_195) ;  /* 0xffffff8c00847947 */ /* 0x000fd8000383ffff */
.L_x_73:
[----:B--2---:R-:W-:-:S04]  /*b160*/  MOV R3, UR5 ;  /* 0x0000000500037c02 */ /* 0x004fc80008000f00 */
[----:B------:R2:W3:Y:S03]  /*b170*/  SYNCS.PHASECHK.TRANS64.TRYWAIT P0, [R3+URZ+0x8], R4 ;  /* 0x00000804030075a7 */ /* 0x0004e600080011ff */
[----:B---3--:R-:W-:Y:S05]  /*b180*/  @!P0 NANOSLEEP.SYNCS 0x989680 ;  /* 0x009896800000895d */ /* 0x008fea0003900000 */
[----:B------:R-:W3:Y:S02]  /*b190*/  @!P0 SYNCS.PHASECHK.TRANS64 P0, [R3+URZ+0x8], R4 ;  /* 0x00000804030085a7 */ /* 0x000ee400080010ff */
[----:B---3--:R-:W-:Y:S05]  /*b1a0*/  @!P0 BRA `(.L_x_73) ;  /* 0xfffffffc00ec8947 */ /* 0x008fea000383ffff */
[----:B------:R-:W-:Y:S05]  /*b1b0*/  BRA `(.L_x_72) ;  /* 0xffffff8c00887947 */ /* 0x000fea000383ffff */
.L_x_74:
[----:B------:R-:W-:-:S07]  /*b1c0*/  MOV R4, UR17 ;  /* 0x0000001100047c02 */ /* 0x000fce0008000f00 */
.L_x_196:
[----:B-1----:R1:W2:Y:S02]  /*b1d0*/  SYNCS.PHASECHK.TRANS64.TRYWAIT P0, [R4+URZ+0x150], R5 ;  /* 0x00015005040075a7 */ /* 0x0022a400080011ff */
[----:B--2---:R-:W-:Y:S05]  /*b1e0*/  @!P0 NANOSLEEP.SYNCS 0x989680 ;  /* 0x009896800000895d */ /* 0x004fea0003900000 */
[----:B------:R-:W2:Y:S02]  /*b1f0*/  @!P0 SYNCS.PHASECHK.TRANS64 P0, [R4+URZ+0x150], R5 ;  /* 0x00015005040085a7 */ /* 0x000ea400080010ff */
[----:B--2---:R-:W-:Y:S05]  /*b200*/  @!P0 BRA `(.L_x_196) ;  /* 0xfffffffc00f08947 */ /* 0x004fea000383ffff */
[----:B------:R-:W-:Y:S05]  /*b210*/  BRA `(.L_x_197) ;  /* 0xffffff9000787947 */ /* 0x000fea000383ffff */
.L_x_76:
[----:B------:R-:W-:-:S07]  /*b220*/  MOV R4, UR22 ;  /* 0x0000001600047c02 */ /* 0x000fce0008000f00 */
.L_x_198:
[----:B-1----:R1:W2:Y:S02]  /*b230*/  SYNCS.PHASECHK.TRANS64.TRYWAIT P0, [R4+URZ+0x170], R5 ;  /* 0x00017005040075a7 */ /* 0x0022a400080011ff */
[----:B--2---:R-:W-:Y:S05]  /*b240*/  @!P0 NANOSLEEP.SYNCS 0x989680 ;  /* 0x009896800000895d */ /* 0x004fea0003900000 */
[----:B------:R-:W2:Y:S02]  /*b250*/  @!P0 SYNCS.PHASECHK.TRANS64 P0, [R4+URZ+0x170], R5 ;  /* 0x00017005040085a7 */ /* 0x000ea400080010ff */
[----:B--2---:R-:W-:Y:S05]  /*b260*/  @!P0 BRA `(.L_x_198) ;  /* 0xfffffffc00f08947 */ /* 0x004fea000383ffff */
[----:B------:R-:W-:Y:S05]  /*b270*/  BRA `(.L_x_75) ;  /* 0xffffff9000987947 */ /* 0x000fea000383ffff */
.L_x_80:
[----:B-1----:R-:W-:Y:S07]  /*b280*/  MOV R4, UR10 ;  /* 0x0000000a00047c02 */ /* 0x002fee0008000f00 */
.L_x_199:
[----:B-1----:R1:W2:Y:S02]  /*b290*/  SYNCS.PHASECHK.TRANS64.TRYWAIT P0, [R4+URZ], R6 ;  /* 0x00000006040075a7 */ /* 0x0022a400080011ff */
[----:B--2---:R-:W-:Y:S05]  /*b2a0*/  @!P0 NANOSLEEP.SYNCS 0x989680 ;  /* 0x009896800000895d */ /* 0x004fea0003900000 */
[----:B------:R-:W2:Y:S02]  /*b2b0*/  @!P0 SYNCS.PHASECHK.TRANS64 P0, [R4+URZ], R6 ;  /* 0x00000006040085a7 */ /* 0x000ea400080010ff */
[----:B--2---:R-:W-:Y:S05]  /*b2c0*/  @!P0 BRA `(.L_x_199) ;  /* 0xfffffffc00f08947 */ /* 0x004fea000383ffff */
[----:B------:R-:W-:Y:S05]  /*b2d0*/  BRA `(.L_x_79) ;  /* 0xffffff9000bc7947 */ /* 0x000fea000383ffff */
.L_x_84:
[----:B--2---:R-:W-:-:S07]  /*b2e0*/  MOV R0, UR4 ;  /* 0x0000000400007c02 */ /* 0x004fce0008000f00 */
.L_x_200:
[----:B-1----:R1:W2:Y:S02]  /*b2f0*/  SYNCS.PHASECHK.TRANS64.TRYWAIT P0, [R0+URZ], R2 ;  /* 0x00000002000075a7 */ /* 0x0022a400080011ff */
[----:B--2---:R-:W-:Y:S05]  /*b300*/  @!P0 NANOSLEEP.SYNCS 0x989680 ;  /* 0x009896800000895d */ /* 0x004fea0003900000 */
[----:B------:R-:W2:Y:S02]  /*b310*/  @!P0 SYNCS.PHASECHK.TRANS64 P0, [R0+URZ], R2 ;  /* 0x00000002000085a7 */ /* 0x000ea400080010ff */
[----:B--2---:R-:W-:Y:S05]  /*b320*/  @!P0 BRA `(.L_x_200) ;  /* 0xfffffffc00f08947 */ /* 0x004fea000383ffff */
[----:B------:R-:W-:Y:S05]  /*b330*/  BRA `(.L_x_201) ;  /* 0xffffff9400947947 */ /* 0x000fea000383ffff */
.L_x_87:
[----:B------:R-:W-:-:S07]  /*b340*/  MOV R0, UR17 ;  /* 0x0000001100007c02 */ /* 0x000fce0008000f00 */
.L_x_202:
[----:B-1----:R1:W2:Y:S02]  /*b350*/  SYNCS.PHASECHK.TRANS64.TRYWAIT P1, [R0+URZ+0x180], R2 ;  /* 0x00018002000075a7 */ /* 0x0022a400080211ff */
[----:B--2---:R-:W-:Y:S05]  /*b360*/  @!P1 NANOSLEEP.SYNCS 0x989680 ;  /* 0x009896800000995d */ /* 0x004fea0003900000 */
[----:B------:R-:W2:Y:S02]  /*b370*/  @!P1 SYNCS.PHASECHK.TRANS64 P1, [R0+URZ+0x180], R2 ;  /* 0x00018002000095a7 */ /* 0x000ea400080210ff */
[----:B--2---:R-:W-:Y:S05]  /*b380*/  @!P1 BRA `(.L_x_202) ;  /* 0xfffffffc00f09947 */ /* 0x004fea000383ffff */
[----:B------:R-:W-:Y:S05]  /*b390*/  BRA `(.L_x_203) ;  /* 0xffffff9400e07947 */ /* 0x000fea000383ffff */
.L_x_92:
[----:B------:R-:W-:Y:S07]  /*b3a0*/  MOV R0, UR20 ;  /* 0x0000001400007c02 */ /* 0x000fee0008000f00 */
.L_x_204:
[----:B-1----:R1:W2:Y:S02]  /*b3b0*/  SYNCS.PHASECHK.TRANS64.TRYWAIT P0, [R0+URZ+0x150], R2 ;  /* 0x00015002000075a7 */ /* 0x0022a400080011ff */
[----:B--2---:R-:W-:Y:S05]  /*b3c0*/  @!P0 NANOSLEEP.SYNCS 0x989680 ;  /* 0x009896800000895d */ /* 0x004fea0003900000 */
[----:B------:R-:W2:Y:S02]  /*b3d0*/  @!P0 SYNCS.PHASECHK.TRANS64 P0, [R0+URZ+0x150], R2 ;  /* 0x00015002000085a7 */ /* 0x000ea400080010ff */
[----:B--2---:R-:W-:Y:S05]  /*b3e0*/  @!P0 BRA `(.L_x_204) ;  /* 0xfffffffc00f08947 */ /* 0x004fea000383ffff */
[----:B------:R-:W-:Y:S05]  /*b3f0*/  BRA `(.L_x_205) ;  /* 0xffffff9c003c7947 */ /* 0x000fea000383ffff */
.L_x_95:
[----:B------:R-:W-:Y:S07]  /*b400*/  MOV R0, UR20 ;  /* 0x0000001400007c02 */ /* 0x000fee0008000f00 */
.L_x_206:
[----:B-1----:R1:W2:Y:S02]  /*b410*/  SYNCS.PHASECHK.TRANS64.TRYWAIT P2, [R0+URZ+0x148], R2 ;  /* 0x00014802000075a7 */ /* 0x0022a400080411ff */
[----:B--2---:R-:W-:Y:S05]  /*b420*/  @!P2 NANOSLEEP.SYNCS 0x989680 ;  /* 0x009896800000a95d */ /* 0x004fea0003900000 */
[----:B------:R-:W2:Y:S02]  /*b430*/  @!P2 SYNCS.PHASECHK.TRANS64 P2, [R0+URZ+0x148], R2 ;  /* 0x000148020000a5a7 */ /* 0x000ea400080410ff */
[----:B--2---:R-:W-:Y:S05]  /*b440*/  @!P2 BRA `(.L_x_206) ;  /* 0xfffffffc00f0a947 */ /* 0x004fea000383ffff */
[----:B------:R-:W-:Y:S05]  /*b450*/  BRA `(.L_x_94) ;  /* 0xffffffa000a07947 */ /* 0x000fea000383ffff */
.L_x_98:
[----:B------:R-:W-:Y:S07]  /*b460*/  MOV R2, UR20 ;  /* 0x0000001400027c02 */ /* 0x000fee0008000f00 */
.L_x_207:
[----:B-1----:R1:W2:Y:S02]  /*b470*/  SYNCS.PHASECHK.TRANS64.TRYWAIT P1, [R2+URZ+0x120], R8 ;  /* 0x00012008020075a7 */ /* 0x0022a400080211ff */
[----:B--2---:R-:W-:Y:S05]  /*b480*/  @!P1 NANOSLEEP.SYNCS 0x989680 ;  /* 0x009896800000995d */ /* 0x004fea0003900000 */
[----:B------:R-:W2:Y:S02]  /*b490*/  @!P1 SYNCS.PHASECHK.TRANS64 P1, [R2+URZ+0x120], R8 ;  /* 0x00012008020095a7 */ /* 0x000ea400080210ff */
[----:B--2---:R-:W-:Y:S05]  /*b4a0*/  @!P1 BRA `(.L_x_207) ;  /* 0xfffffffc00f09947 */ /* 0x004fea000383ffff */
[----:B------:R-:W-:Y:S05]  /*b4b0*/  BRA `(.L_x_208) ;  /* 0xffffffa400547947 */ /* 0x000fea000383ffff */
.L_x_99:
[----:B------:R-:W-:Y:S07]  /*b4c0*/  MOV R2, UR20 ;  /* 0x0000001400027c02 */ /* 0x000fee0008000f00 */
.L_x_209:
[----:B-1----:R1:W2:Y:S02]  /*b4d0*/  SYNCS.PHASECHK.TRANS64.TRYWAIT P1, [R2+URZ+0x128], R8 ;  /* 0x00012808020075a7 */ /* 0x0022a400080211ff */
[----:B--2---:R-:W-:Y:S05]  /*b4e0*/  @!P1 NANOSLEEP.SYNCS 0x989680 ;  /* 0x009896800000995d */ /* 0x004fea0003900000 */
[----:B------:R-:W2:Y:S02]  /*b4f0*/  @!P1 SYNCS.PHASECHK.TRANS64 P1, [R2+URZ+0x128], R8 ;  /* 0x00012808020095a7 */ /* 0x000ea400080210ff */
[----:B--2---:R-:W-:Y:S05]  /*b500*/  @!P1 BRA `(.L_x_209) ;  /* 0xfffffffc00f09947 */ /* 0x004fea000383ffff */
[----:B------:R-:W-:Y:S05]  /*b510*/  BRA `(.L_x_210) ;  /* 0xffffffa4009c7947 */ /* 0x000fea000383ffff */
.L_x_100:
[----:B------:R-:W-:Y:S07]  /*b520*/  MOV R2, UR20 ;  /* 0x0000001400027c02 */ /* 0x000fee0008000f00 */
.L_x_211:
[----:B-1----:R1:W2:Y:S02]  /*b530*/  SYNCS.PHASECHK.TRANS64.TRYWAIT P1, [R2+URZ+0x130], R8 ;  /* 0x00013008020075a7 */ /* 0x0022a400080211ff */
[----:B--2---:R-:W-:Y:S05]  /*b540*/  @!P1 NANOSLEEP.SYNCS 0x989680 ;  /* 0x009896800000995d */ /* 0x004fea0003900000 */
[----:B------:R-:W2:Y:S02]  /*b550*/  @!P1 SYNCS.PHASECHK.TRANS64 P1, [R2+URZ+0x130], R8 ;  /* 0x00013008020095a7 */ /* 0x000ea400080210ff */
[----:B--2---:R-:W-:Y:S05]  /*b560*/  @!P1 BRA `(.L_x_211) ;  /* 0xfffffffc00f09947 */ /* 0x004fea000383ffff */
[----:B------:R-:W-:Y:S05]  /*b570*/  BRA `(.L_x_212) ;  /* 0xffffffa400e47947 */ /* 0x000fea000383ffff */
.L_x_101:
[----:B------:R-:W-:Y:S07]  /*b580*/  MOV R0, UR20 ;  /* 0x0000001400007c02 */ /* 0x000fee0008000f00 */
.L_x_213:
[----:B-1----:R1:W2:Y:S02]  /*b590*/  SYNCS.PHASECHK.TRANS64.TRYWAIT P0, [R0+URZ+0x138], R8 ;  /* 0x00013808000075a7 */ /* 0x0022a400080011ff */
[----:B--2---:R-:W-:Y:S05]  /*b5a0*/  @!P0 NANOSLEEP.SYNCS 0x989680 ;  /* 0x009896800000895d */ /* 0x004fea0003900000 */
[----:B------:R-:W2:Y:S02]  /*b5b0*/  @!P0 SYNCS.PHASECHK.TRANS64 P0, [R0+URZ+0x138], R8 ;  /* 0x00013808000085a7 */ /* 0x000ea400080010ff */
[----:B--2---:R-:W-:Y:S05]  /*b5c0*/  @!P0 BRA `(.L_x_213) ;  /* 0xfffffffc00f08947 */ /* 0x004fea000383ffff */
[----:B------:R-:W-:Y:S05]  /*b5d0*/  BRA `(.L_x_214) ;  /* 0xffffffa8002c7947 */ /* 0x000fea000383ffff */
.L_x_103:
[----:B------:R-:W-:-:S07]  /*b5e0*/  MOV R0, UR20 ;  /* 0x0000001400007c02 */ /* 0x000fce0008000f00 */
.L_x_215:
[----:B--2---:R2:W3:Y:S02]  /*b5f0*/  SYNCS.PHASECHK.TRANS64.TRYWAIT P0, [R0+URZ+0x120], R2 ;  /* 0x00012002000075a7 */ /* 0x0044e400080011ff */
[----:B---3--:R-:W-:Y:S05]  /*b600*/  @!P0 NANOSLEEP.SYNCS 0x989680 ;  /* 0x009896800000895d */ /* 0x008fea0003900000 */
[----:B------:R-:W3:Y:S02]  /*b610*/  @!P0 SYNCS.PHASECHK.TRANS64 P0, [R0+URZ+0x120], R2 ;  /* 0x00012002000085a7 */ /* 0x000ee400080010ff */
[----:B---3--:R-:W-:Y:S05]  /*b620*/  @!P0 BRA `(.L_x_215) ;  /* 0xfffffffc00f08947 */ /* 0x008fea000383ffff */
[----:B------:R-:W-:Y:S05]  /*b630*/  BRA `(.L_x_216) ;  /* 0xffffffa800987947 */ /* 0x000fea000383ffff */
.L_x_104:
[----:B--2---:R-:W-:-:S07]  /*b640*/  MOV R0, UR20 ;  /* 0x0000001400007c02 */ /* 0x004fce0008000f00 */
.L_x_217:
[----:B--2---:R2:W3:Y:S02]  /*b650*/  SYNCS.PHASECHK.TRANS64.TRYWAIT P0, [R0+URZ+0x128], R2 ;  /* 0x00012802000075a7 */ /* 0x0044e400080011ff */
[----:B---3--:R-:W-:Y:S05]  /*b660*/  @!P0 NANOSLEEP.SYNCS 0x989680 ;  /* 0x009896800000895d */ /* 0x008fea0003900000 */
[----:B------:R-:W3:Y:S02]  /*b670*/  @!P0 SYNCS.PHASECHK.TRANS64 P0, [R0+URZ+0x128], R2 ;  /* 0x00012802000085a7 */ /* 0x000ee400080010ff */
[----:B---3--:R-:W-:Y:S05]  /*b680*/  @!P0 BRA `(.L_x_217) ;  /* 0xfffffffc00f08947 */ /* 0x008fea000383ffff */
[----:B------:R-:W-:Y:S05]  /*b690*/  BRA `(.L_x_218) ;  /* 0xffffffa800887947 */ /* 0x000fea000383ffff */
.L_x_105:
[----:B--2---:R-:W-:-:S07]  /*b6a0*/  MOV R0, UR20 ;  /* 0x0000001400007c02 */ /* 0x004fce0008000f00 */
.L_x_219:
[----:B--2---:R2:W3:Y:S02]  /*b6b0*/  SYNCS.PHASECHK.TRANS64.TRYWAIT P0, [R0+URZ+0x130], R2 ;  /* 0x00013002000075a7 */ /* 0x0044e400080011ff */
[----:B---3--:R-:W-:Y:S05]  /*b6c0*/  @!P0 NANOSLEEP.SYNCS 0x989680 ;  /* 0x009896800000895d */ /* 0x008fea0003900000 */
[----:B------:R-:W3:Y:S02]  /*b6d0*/  @!P0 SYNCS.PHASECHK.TRANS64 P0, [R0+URZ+0x130], R2 ;  /* 0x00013002000085a7 */ /* 0x000ee400080010ff */
[----:B---3--:R-:W-:Y:S05]  /*b6e0*/  @!P0 BRA `(.L_x_219) ;  /* 0xfffffffc00f08947 */ /* 0x008fea000383ffff */
[----:B------:R-:W-:Y:S05]  /*b6f0*/  BRA `(.L_x_220) ;  /* 0xffffffa800787947 */ /* 0x000fea000383ffff */
.L_x_107:
[----:B------:R-:W-:Y:S07]  /*b700*/  MOV R0, UR50 ;  /* 0x0000003200007c02 */ /* 0x000fee0008000f00 */
.L_x_221:
[----:B-1----:R1:W2:Y:S02]  /*b710*/  SYNCS.PHASECHK.TRANS64.TRYWAIT P0, [R0+URZ+0x150], R2 ;  /* 0x00015002000075a7 */ /* 0x0022a400080011ff */
[----:B--2---:R-:W-:Y:S05]  /*b720*/  @!P0 NANOSLEEP.SYNCS 0x989680 ;  /* 0x009896800000895d */ /* 0x004fea0003900000 */
[----:B------:R-:W2:Y:S02]  /*b730*/  @!P0 SYNCS.PHASECHK.TRANS64 P0, [R0+URZ+0x150], R2 ;  /* 0x00015002000085a7 */ /* 0x000ea400080010ff */
[----:B--2---:R-:W-:Y:S05]  /*b740*/  @!P0 BRA `(.L_x_221) ;  /* 0xfffffffc00f08947 */ /* 0x004fea000383ffff */
[----:B------:R-:W-:Y:S05]  /*b750*/  BRA `(.L_x_222) ;  /* 0xffffffac00507947 */ /* 0x000fea000383ffff */
.L_x_118:
[----:B-1----:R-:W-:Y:S04]  /*b760*/  MOV R2, UR50 ;  /* 0x0000003200027c02 */ /* 0x002fe80008000f00 */
[----:B------:R1:W2:Y:S03]  /*b770*/  SYNCS.PHASECHK.TRANS64.TRYWAIT P1, [R2+URZ+0x100], R3 ;  /* 0x00010003020075a7 */ /* 0x0002a600080211ff */
[----:B--2---:R-:W-:Y:S05]  /*b780*/  @!P1 NANOSLEEP.SYNCS 0x989680 ;  /* 0x009896800000995d */ /* 0x004fea0003900000 */
[----:B------:R-:W2:Y:S02]  /*b790*/  @!P1 SYNCS.PHASECHK.TRANS64 P1, [R2+URZ+0x100], R3 ;  /* 0x00010003020095a7 */ /* 0x000ea400080210ff */
[----:B--2---:R-:W-:Y:S05]  /*b7a0*/  @!P1 BRA `(.L_x_118) ;  /* 0xfffffffc00ec9947 */ /* 0x004fea000383ffff */
[----:B------:R-:W-:Y:S05]  /*b7b0*/  BRA `(.L_x_117) ;  /* 0xffffffbc00447947 */ /* 0x000fea000383ffff */
.L_x_120:
[----:B-1----:R1:W4:Y:S02]  /*b7c0*/  SYNCS.PHASECHK.TRANS64.TRYWAIT P0, [R103+URZ+0x160], R0 ;  /* 0x00016000670075a7 */ /* 0x00232400080011ff */
[----:B----4-:R-:W-:Y:S05]  /*b7d0*/  @!P0 NANOSLEEP.SYNCS 0x989680 ;  /* 0x009896800000895d */ /* 0x010fea0003900000 */
[----:B------:R-:W4:Y:S02]  /*b7e0*/  @!P0 SYNCS.PHASECHK.TRANS64 P0, [R103+URZ+0x160], R0 ;  /* 0x00016000670085a7 */ /* 0x000f2400080010ff */
[----:B----4-:R-:W-:Y:S05]  /*b7f0*/  @!P0 BRA `(.L_x_120) ;  /* 0xfffffffc00f08947 */ /* 0x010fea000383ffff */
[----:B------:R-:W-:Y:S05]  /*b800*/  BRA `(.L_x_119) ;  /* 0xffffffbc006c7947 */ /* 0x000fea000383ffff */
.L_x_129:
[----:B---3--:R3:W4:Y:S02]  /*b810*/  SYNCS.PHASECHK.TRANS64.TRYWAIT P0, [R2+URZ+0x100], R0 ;  /* 0x00010000020075a7 */ /* 0x00872400080011ff */
[----:B----4-:R-:W-:Y:S05]  /*b820*/  @!P0 NANOSLEEP.SYNCS 0x989680 ;  /* 0x009896800000895d */ /* 0x010fea0003900000 */
[----:B------:R-:W4:Y:S02]  /*b830*/  @!P0 SYNCS.PHASECHK.TRANS64 P0, [R2+URZ+0x100], R0 ;  /* 0x00010000020085a7 */ /* 0x000f2400080010ff */
[----:B----4-:R-:W-:Y:S05]  /*b840*/  @!P0 BRA `(.L_x_129) ;  /* 0xfffffffc00f08947 */ /* 0x010fea000383ffff */
[----:B------:R-:W-:Y:S05]  /*b850*/  BRA `(.L_x_128) ;  /* 0xffffffc800547947 */ /* 0x000fea000383ffff */
.L_x_137:
[----:B-1----:R1:W3:Y:S02]  /*b860*/  SYNCS.PHASECHK.TRANS64.TRYWAIT P0, [R6+URZ+0x100], R5 ;  /* 0x00010005060075a7 */ /* 0x0022e400080011ff */
[----:B---3--:R-:W-:Y:S05]  /*b870*/  @!P0 NANOSLEEP.SYNCS 0x989680 ;  /* 0x009896800000895d */ /* 0x008fea0003900000 */
[----:B------:R-:W3:Y:S02]  /*b880*/  @!P0 SYNCS.PHASECHK.TRANS64 P0, [R6+URZ+0x100], R5 ;  /* 0x00010005060085a7 */ /* 0x000ee400080010ff */
[----:B---3--:R-:W-:Y:S05]  /*b890*/  @!P0 BRA `(.L_x_137) ;  /* 0xfffffffc00f08947 */ /* 0x008fea000383ffff */
[----:B------:R-:W-:Y:S05]  /*b8a0*/  BRA `(.L_x_136) ;  /* 0xffffffd400607947 */ /* 0x000fea000383ffff */
.L_x_145:
[----:B---3--:R3:W4:Y:S02]  /*b8b0*/  SYNCS.PHASECHK.TRANS64.TRYWAIT P0, [R2+URZ+0x100], R5 ;  /* 0x00010005020075a7 */ /* 0x00872400080011ff */
[----:B----4-:R-:W-:Y:S05]  /*b8c0*/  @!P0 NANOSLEEP.SYNCS 0x989680 ;  /* 0x009896800000895d */ /* 0x010fea0003900000 */
[----:B------:R-:W4:Y:S02]  /*b8d0*/  @!P0 SYNCS.PHASECHK.TRANS64 P0, [R2+URZ+0x100], R5 ;  /* 0x00010005020085a7 */ /* 0x000f2400080010ff */
[----:B----4-:R-:W-:Y:S05]  /*b8e0*/  @!P0 BRA `(.L_x_145) ;  /* 0xfffffffc00f08947 */ /* 0x010fea000383ffff */
[----:B------:R-:W-:Y:S05]  /*b8f0*/  BRA `(.L_x_144) ;  /* 0xffffffe000687947 */ /* 0x000fea000383ffff */
        .weak           $__internal_0_$__cuda_sm10x_tcgen05_guardrail_trap_col_being_dealloced_not_returned_by_alloc
        .type           $__internal_0_$__cuda_sm10x_tcgen05_guardrail_trap_col_being_dealloced_not_returned_by_alloc,@function
        .size           $__internal_0_$__cuda_sm10x_tcgen05_guardrail_trap_col_being_dealloced_not_returned_by_alloc,($__internal_1_$__cuda_sm10x_tcgen05_guardrail_trap_phase_invalid_during_alloc - $__internal_0_$__cuda_sm10x_tcgen05_guardrail_trap_col_being_dealloced_not_returned_by_alloc)
$__internal_0_$__cuda_sm10x_tcgen05_guardrail_trap_col_being_dealloced_not_returned_by_alloc:
[----:B------:R-:W-:Y:S05]  /*b900*/  BPT.TRAP 0x1 ;  /* 0x000000040000795c */ /* 0x000fea0000300000 */
[----:B------:R-:W-:-:S04]  /*b910*/  HFMA2 R3, -RZ, RZ, 0, 0 ;  /* 0x00000000ff037431 */ /* 0x000fc800000001ff */
[----:B------:R-:W-:Y:S05]  /*b920*/  RET.REL.NODEC R2 `(_ZN7cutlass13device_kernelINS_4conv6kernel13ConvUniversalINS1_16ConvProblemShapeILNS1_8OperatorE0ELi3EEENS1_10collective14CollectiveConvINS1_47MainloopSm100TmaUmmaWarpSpecializedImplicitGemmILS5_0ELi16ELi3ELi1ELi2EN4cute5tupleIJNSA_1CILi2EEENSC_ILi1EEESE_EEEEENSB_IJNSC_ILi256EEENSC_ILi128EEENSB_IJNSC_ILi32EEEEEEEEENS_6half_tESM_NSA_8TiledMMAINSA_8MMA_AtomIJNSA_26SM100_MMA_F16BF16_2x1SM_SSISM_SM_fLi256ELi128ELNSA_4UMMA5MajorE0ELSR_0ELNSQ_7ScaleInE0ELSS_0EEEEEENSA_6LayoutINSB_IJSE_SE_SE_EEENSB_IJNSC_ILi0EEESX_SX_EEEEENSB_IJNSA_10UnderscoreES10_S10_EEEEENS7_6detail27Sm100ImplicitGemmTileTraitsINSA_25SM100_TMA_2SM_LOAD_IM2COLENSA_14ComposedLayoutINSA_7SwizzleILi2ELi4ELi3EEENSA_18smem_ptr_flag_bitsILi16EEENSV_INSB_IJNSC_ILi8EEESJ_EEENSB_IJSJ_SE_EEEEEEEvEENS14_INSA_18SM100_TMA_2SM_LOADES1F_vEEEENS_8epilogue10collective18CollectiveEpilogueINS1K_23Sm100TmaWarpSpecializedILi4ELi2ELi32ELb1ELb0EEEJNSB_IJSI_SI_SK_EEENSB_IJNSV_ISI_SE_EENSV_ISJ_SE_EEEEESM_NSB_IJNSB_IJllllEEESE_SX_EEESM_S1U_NS1K_6fusion15FusionCallbacksIS1O_NS1V_17LinearCombinationISM_fSM_fLNS_15FloatRoundStyleE2EEES1P_S1S_JEEENSA_5SM1004TMEM4LOAD26SM100_TMEM_LOAD_32dp32b32xENSA_20SM90_TMA_LOAD_IM2COLES1F_NSA_39AutoVectorizingCopyWithAssumedAlignmentILi128EEENSA_21SM90_TMA_STORE_IM2COLES1F_S27_S27_EEEvvEEEEvNT_6ParamsE) ;  /* 0xffffff4402b47950 */ /* 0x000fea0003c3ffff */
        .weak           $__internal_1_$__cuda_sm10x_tcgen05_guardrail_trap_phase_invalid_during_alloc
        .type           $__internal_1_$__cuda_sm10x_tcgen05_guardrail_trap_phase_invalid_during_alloc,@function
        .size           $__internal_1_$__cuda_sm10x_tcgen05_guardrail_trap_phase_invalid_during_alloc,($__internal_2_$__cuda_sm10x_tcgen05_guardrail_trap_unallocated_columns_being_dealloced - $__internal_1_$__cuda_sm10x_tcgen05_guardrail_trap_phase_invalid_during_alloc)
$__internal_1_$__cuda_sm10x_tcgen05_guardrail_trap_phase_invalid_during_alloc:
[----:B------:R-:W-:Y:S05]  /*b930*/  BPT.TRAP 0x1 ;  /* 0x000000040000795c */ /* 0x000fea0000300000 */
[----:B------:R-:W-:-:S04]  /*b940*/  MOV R5, 0x0 ;  /* 0x0000000000057802 */ /* 0x000fc80000000f00 */
[----:B------:R-:W-:Y:S05]  /*b950*/  RET.REL.NODEC R4 `(_ZN7cutlass13device_kernelINS_4conv6kernel13ConvUniversalINS1_16ConvProblemShapeILNS1_8OperatorE0ELi3EEENS1_10collective14CollectiveConvINS1_47MainloopSm100TmaUmmaWarpSpecializedImplicitGemmILS5_0ELi16ELi3ELi1ELi2EN4cute5tupleIJNSA_1CILi2EEENSC_ILi1EEESE_EEEEENSB_IJNSC_ILi256EEENSC_ILi128EEENSB_IJNSC_ILi32EEEEEEEEENS_6half_tESM_NSA_8TiledMMAINSA_8MMA_AtomIJNSA_26SM100_MMA_F16BF16_2x1SM_SSISM_SM_fLi256ELi128ELNSA_4UMMA5MajorE0ELSR_0ELNSQ_7ScaleInE0ELSS_0EEEEEENSA_6LayoutINSB_IJSE_SE_SE_EEENSB_IJNSC_ILi0EEESX_SX_EEEEENSB_IJNSA_10UnderscoreES10_S10_EEEEENS7_6detail27Sm100ImplicitGemmTileTraitsINSA_25SM100_TMA_2SM_LOAD_IM2COLENSA_14ComposedLayoutINSA_7SwizzleILi2ELi4ELi3EEENSA_18smem_ptr_flag_bitsILi16EEENSV_INSB_IJNSC_ILi8EEESJ_EEENSB_IJSJ_SE_EEEEEEEvEENS14_INSA_18SM100_TMA_2SM_LOADES1F_vEEEENS_8epilogue10collective18CollectiveEpilogueINS1K_23Sm100TmaWarpSpecializedILi4ELi2ELi32ELb1ELb0EEEJNSB_IJSI_SI_SK_EEENSB_IJNSV_ISI_SE_EENSV_ISJ_SE_EEEEESM_NSB_IJNSB_IJllllEEESE_SX_EEESM_S1U_NS1K_6fusion15FusionCallbacksIS1O_NS1V_17LinearCombinationISM_fSM_fLNS_15FloatRoundStyleE2EEES1P_S1S_JEEENSA_5SM1004TMEM4LOAD26SM100_TMEM_LOAD_32dp32b32xENSA_20SM90_TMA_LOAD_IM2COLES1F_NSA_39AutoVectorizingCopyWithAssumedAlignmentILi128EEENSA_21SM90_TMA_STORE_IM2COLES1F_S27_S27_EEEvvEEEEvNT_6ParamsE) ;  /* 0xffffff4404a87950 */ /* 0x000fea0003c3ffff */
        .weak           $__internal_2_$__cuda_sm10x_tcgen05_guardrail_trap_unallocated_columns_being_dealloced
        .type           $__internal_2_$__cuda_sm10x_tcgen05_guardrail_trap_unallocated_columns_being_dealloced,@function
        .size           $__internal_2_$__cuda_sm10x_tcgen05_guardrail_trap_unallocated_columns_being_dealloced,(.L_x_224 - $__internal_2_$__cuda_sm10x_tcgen05_guardrail_trap_unallocated_columns_being_dealloced)
$__internal_2_$__cuda_sm10x_tcgen05_guardrail_trap_unallocated_columns_being_dealloced:
[----:B------:R-:W-:Y:S05]  /*b960*/  BPT.TRAP 0x1 ;  /* 0x000000040000795c */ /* 0x000fea0000300000 */
[----:B------:R-:W-:-:S04]  /*b970*/  HFMA2 R3, -RZ, RZ, 0, 0 ;  /* 0x00000000ff037431 */ /* 0x000fc800000001ff */
[----:B------:R-:W-:Y:S05]  /*b980*/  RET.REL.NODEC R2 `(_ZN7cutlass13device_kernelINS_4conv6kernel13ConvUniversalINS1_16ConvProblemShapeILNS1_8OperatorE0ELi3EEENS1_10collective14CollectiveConvINS1_47MainloopSm100TmaUmmaWarpSpecializedImplicitGemmILS5_0ELi16ELi3ELi1ELi2EN4cute5tupleIJNSA_1CILi2EEENSC_ILi1EEESE_EEEEENSB_IJNSC_ILi256EEENSC_ILi128EEENSB_IJNSC_ILi32EEEEEEEEENS_6half_tESM_NSA_8TiledMMAINSA_8MMA_AtomIJNSA_26SM100_MMA_F16BF16_2x1SM_SSISM_SM_fLi256ELi128ELNSA_4UMMA5MajorE0ELSR_0ELNSQ_7ScaleInE0ELSS_0EEEEEENSA_6LayoutINSB_IJSE_SE_SE_EEENSB_IJNSC_ILi0EEESX_SX_EEEEENSB_IJNSA_10UnderscoreES10_S10_EEEEENS7_6detail27Sm100ImplicitGemmTileTraitsINSA_25SM100_TMA_2SM_LOAD_IM2COLENSA_14ComposedLayoutINSA_7SwizzleILi2ELi4ELi3EEENSA_18smem_ptr_flag_bitsILi16EEENSV_INSB_IJNSC_ILi8EEESJ_EEENSB_IJSJ_SE_EEEEEEEvEENS14_INSA_18SM100_TMA_2SM_LOADES1F_vEEEENS_8epilogue10collective18CollectiveEpilogueINS1K_23Sm100TmaWarpSpecializedILi4ELi2ELi32ELb1ELb0EEEJNSB_IJSI_SI_SK_EEENSB_IJNSV_ISI_SE_EENSV_ISJ_SE_EEEEESM_NSB_IJNSB_IJllllEEESE_SX_EEESM_S1U_NS1K_6fusion15FusionCallbacksIS1O_NS1V_17LinearCombinationISM_fSM_fLNS_15FloatRoundStyleE2EEES1P_S1S_JEEENSA_5SM1004TMEM4LOAD26SM100_TMEM_LOAD_32dp32b32xENSA_20SM90_TMA_LOAD_IM2COLES1F_NSA_39AutoVectorizingCopyWithAssumedAlignmentILi128EEENSA_21SM90_TMA_STORE_IM2COLES1F_S27_S27_EEEvvEEEEvNT_6ParamsE) ;  /* 0xffffff44029c7950 */ /* 0x000fea0003c3ffff */
.L_x_223:
[----:B------:R-:W-:-:S00]  /*b990*/  BRA `(.L_x_223) ;  /* 0xfffffffc00fc7947 */ /* 0x000fc0000383ffff */
[----:B------:R-:W-:-:S00]  /*b9a0*/  NOP ;  /* 0x0000000000007918 */ /* 0x000fc00000000000 */
        /* <DEDUP_REMOVED lines=13> */
.L_x_224:


//--------------------- .nv.global.init           --------------------------
	.section	.nv.global.init,"aw",@progbits
.nv.global.init:
	.type		$str$29,@object
	.size		$str$29,($str$30 - $str$29)
$str$29:
        /*0000*/ 	.byte	0x28, 0x61, 0x64, 0x64, 0x72, 0x65, 0x73, 0x73, 0x20, 0x26, 0x20, 0x6d, 0x61, 0x73, 0x6b, 0x29
        /*0010*/ 	.byte	0x20, 0x3d, 0x3d, 0x20, 0x30, 0x00
	.type		$str$30,@object
	.size		$str$30,($str$28 - $str$30)
$str$30:
        /*0016*/ 	.byte	0x2f, 0x74, 0x6d, 0x70, 0x2f, 0x63, 0x75, 0x74, 0x6c, 0x61, 0x73, 0x73, 0x5f, 0x73, 0x77, 0x65
        /*0026*/ 	.byte	0x65, 0x70, 0x5f, 0x73, 0x72, 0x63, 0x2f, 0x69, 0x6e, 0x63, 0x6c, 0x75, 0x64, 0x65, 0x2f, 0x63
        /*0036*/ 	.byte	0x75, 0x74, 0x65, 0x2f, 0x70, 0x6f, 0x69, 0x6e, 0x74, 0x65, 0x72, 0x5f, 0x66, 0x6c, 0x61, 0x67
        /*0046*/ 	.byte	0x67, 0x65, 0x64, 0x2e, 0x68, 0x70, 0x70, 0x00
	.type		$str$28,@object
	.size		$str$28,($str$27 - $str$28)
$str$28:
        /*004e*/ 	.byte	0x2f, 0x74, 0x6d, 0x70, 0x2f, 0x63, 0x75, 0x74, 0x6c, 0x61, 0x73, 0x73, 0x5f, 0x73, 0x77, 0x65
        /*005e*/ 	.byte	0x65, 0x70, 0x5f, 0x73, 0x72, 0x63, 0x2f, 0x69, 0x6e, 0x63, 0x6c, 0x75, 0x64, 0x65, 0x2f, 0x63
        /*006e*/ 	.byte	0x75, 0x74, 0x65, 0x2f, 0x61, 0x74, 0x6f, 0x6d, 0x2f, 0x63, 0x6f, 0x70, 0x79, 0x5f, 0x74, 0x72
        /*007e*/ 	.byte	0x61, 0x69, 0x74, 0x73, 0x5f, 0x73, 0x6d, 0x31, 0x30, 0x30, 0x2e, 0x68, 0x70, 0x70, 0x00
	.type		$str$27,@object
	.size		$str$27,(__unnamed_1 - $str$27)
$str$27:
        /*008d*/ 	.byte	0x28, 0x28, 0x75, 0x69, 0x6e, 0x74, 0x33, 0x32, 0x5f, 0x74, 0x28, 0x74, 0x68, 0x72, 0x65, 0x61
        /*009d*/ 	.byte	0x64, 0x49, 0x64, 0x78, 0x2e, 0x78, 0x29, 0x20, 0x2f, 0x20, 0x33, 0x32, 0x29, 0x20, 0x25, 0x20
        /*00ad*/ 	.byte	0x34, 0x29, 0x20, 0x3d, 0x3d, 0x20, 0x28, 0x28, 0x28, 0x74, 0x6d, 0x65, 0x6d, 0x5f, 0x61, 0x64
        /*00bd*/ 	.byte	0x64, 0x72, 0x20, 0x3e, 0x3e, 0x20, 0x31, 0x36, 0x29, 0x20, 0x2f, 0x20, 0x33, 0x32, 0x29, 0x20
        /*00cd*/ 	.byte	0x25, 0x20, 0x34, 0x29, 0x00
	.type		__unnamed_1,@object
	.size		__unnamed_1,(__unnamed_2 - __unnamed_1)
__unnamed_1:
        /*00d2*/ 	.byte	0x61, 0x75, 0x74, 0x6f, 0x20, 0x63, 0x75, 0x74, 0x65, 0x3a, 0x3a, 0x61, 0x73, 0x5f, 0x70, 0x6f
        /* <DEDUP_REMOVED lines=24> */
        /*0262*/ 	.byte	0x3e, 0x3e, 0x3e, 0x3e, 0x5d, 0x00
	.type		__unnamed_2,@object
	.size		__unnamed_2,(.L_2 - __unnamed_2)
__unnamed_2:
        /* <DEDUP_REMOVED lines=42> */
        /*0508*/ 	.byte	0x3e, 0x3e, 0x5d, 0x00
.L_2:


//--------------------- .nv.shared._ZN7cutlass13device_kernelINS_4conv6kernel13ConvUniversalINS1_16ConvProblemShapeILNS1_8OperatorE0ELi3EEENS1_10collective14CollectiveConvINS1_47MainloopSm100TmaUmmaWarpSpecializedImplicitGemmILS5_0ELi16ELi3ELi1ELi2EN4cute5tupleIJNSA_1CILi2EEENSC_ILi1EEESE_EEEEENSB_IJNSC_ILi256EEENSC_ILi128EEENSB_IJNSC_ILi32EEEEEEEEENS_6half_tESM_NSA_8TiledMMAINSA_8MMA_AtomIJNSA_26SM100_MMA_F16BF16_2x1SM_SSISM_SM_fLi256ELi128ELNSA_4UMMA5MajorE0ELSR_0ELNSQ_7ScaleInE0ELSS_0EEEEEENSA_6LayoutINSB_IJSE_SE_SE_EEENSB_IJNSC_ILi0EEESX_SX_EEEEENSB_IJNSA_10UnderscoreES10_S10_EEEEENS7_6detail27Sm100ImplicitGemmTileTraitsINSA_25SM100_TMA_2SM_LOAD_IM2COLENSA_14ComposedLayoutINSA_7SwizzleILi2ELi4ELi3EEENSA_18smem_ptr_flag_bitsILi16EEENSV_INSB_IJNSC_ILi8EEESJ_EEENSB_IJSJ_SE_EEEEEEEvEENS14_INSA_18SM100_TMA_2SM_LOADES1F_vEEEENS_8epilogue10collective18CollectiveEpilogueINS1K_23Sm100TmaWarpSpecializedILi4ELi2ELi32ELb1ELb0EEEJNSB_IJSI_SI_SK_EEENSB_IJNSV_ISI_SE_EENSV_ISJ_SE_EEEEESM_NSB_IJNSB_IJllllEEESE_SX_EEESM_S1U_NS1K_6fusion15FusionCallbacksIS1O_NS1V_17LinearCombinationISM_fSM_fLNS_15FloatRoundStyleE2EEES1P_S1S_JEEENSA_5SM1004TMEM4LOAD26SM100_TMEM_LOAD_32dp32b32xENSA_20SM90_TMA_LOAD_IM2COLES1F_NSA_39AutoVectorizingCopyWithAssumedAlignmentILi128EEENSA_21SM90_TMA_STORE_IM2COLES1F_S27_S27_EEEvvEEEEvNT_6ParamsE --------------------------
	.section	.nv.shared._ZN7cutlass13device_kernelINS_4conv6kernel13ConvUniversalINS1_16ConvProblemShapeILNS1_8OperatorE0ELi3EEENS1_10collective14CollectiveConvINS1_47MainloopSm100TmaUmmaWarpSpecializedImplicitGemmILS5_0ELi16ELi3ELi1ELi2EN4cute5tupleIJNSA_1CILi2EEENSC_ILi1EEESE_EEEEENSB_IJNSC_ILi256EEENSC_ILi128EEENSB_IJNSC_ILi32EEEEEEEEENS_6half_tESM_NSA_8TiledMMAINSA_8MMA_AtomIJNSA_26SM100_MMA_F16BF16_2x1SM_SSISM_SM_fLi256ELi128ELNSA_4UMMA5MajorE0ELSR_0ELNSQ_7ScaleInE0ELSS_0EEEEEENSA_6LayoutINSB_IJSE_SE_SE_EEENSB_IJNSC_ILi0EEESX_SX_EEEEENSB_IJNSA_10UnderscoreES10_S10_EEEEENS7_6detail27Sm100ImplicitGemmTileTraitsINSA_25SM100_TMA_2SM_LOAD_IM2COLENSA_14ComposedLayoutINSA_7SwizzleILi2ELi4ELi3EEENSA_18smem_ptr_flag_bitsILi16EEENSV_INSB_IJNSC_ILi8EEESJ_EEENSB_IJSJ_SE_EEEEEEEvEENS14_INSA_18SM100_TMA_2SM_LOADES1F_vEEEENS_8epilogue10collective18CollectiveEpilogueINS1K_23Sm100TmaWarpSpecializedILi4ELi2ELi32ELb1ELb0EEEJNSB_IJSI_SI_SK_EEENSB_IJNSV_ISI_SE_EENSV_ISJ_SE_EEEEESM_NSB_IJNSB_IJllllEEESE_SX_EEESM_S1U_NS1K_6fusion15FusionCallbacksIS1O_NS1V_17LinearCombinationISM_fSM_fLNS_15FloatRoundStyleE2EEES1P_S1S_JEEENSA_5SM1004TMEM4LOAD26SM100_TMEM_LOAD_32dp32b32xENSA_20SM90_TMA_LOAD_IM2COLES1F_NSA_39AutoVectorizingCopyWithAssumedAlignmentILi128EEENSA_21SM90_TMA_STORE_IM2COLES1F_S27_S27_EEEvvEEEEvNT_6ParamsE,"aw",@nobits
	.sectionflags	@""
	.align	16
	.zero		1024


//--------------------- .nv.shared.reserved.0     --------------------------
	.section	.nv.shared.reserved.0,"aw",@nobits
	.weak		__nv_reservedSMEM_offset_0_alias
	.size		__nv_reservedSMEM_offset_0_alias, 0, 64
	.other		__nv_reservedSMEM_offset_0_alias,@"STO_CUDA_RESERVED_SHARED STV_DEFAULT"
__nv_reservedSMEM_offset_0_alias:
	.zero		0
.nv.shared.reserved.0:
	.zero		64
	.weak		__nv_reservedSMEM_tcgen05_partition
	.type		__nv_reservedSMEM_tcgen05_partition,@object
	.size		__nv_reservedSMEM_tcgen05_partition,(.L_0 - __nv_reservedSMEM_tcgen05_partition)
__nv_reservedSMEM_tcgen05_partition:
	.zero		32
.L_0:


//--------------------- .nv.global                --------------------------
	.section	.nv.global,"aw",@nobits
.nv.global:
	.type		_ZN39_INTERNAL_bcc0b044_4_k_cu_4c52b465_31494cute1_E,@object
	.size		_ZN39_INTERNAL_bcc0b044_4_k_cu_4c52b465_31494cute1_E,(_ZN39_INTERNAL_bcc0b044_4_k_cu_4c52b465_31494cuda3std3__45__cpo6cbeginE - _ZN39_INTERNAL_bcc0b044_4_k_cu_4c52b465_31494cute1_E)
_ZN39_INTERNAL_bcc0b044_4_k_cu_4c52b465_31494cute1_E:
	.zero		1
	.type		_ZN39_INTERNAL_bcc0b044_4_k_cu_4c52b465_31494cuda3std3__45__cpo6cbeginE,@object
	.size		_ZN39_INTERNAL_bcc0b044_4_k_cu_4c52b465_31494cuda3std3__45__cpo6cbeginE,(_ZN39_INTERNAL_bcc0b044_4_k_cu_4c52b465_31494cuda3std3__48in_placeE - _ZN39_INTERNAL_bcc0b044_4_k_cu_4c52b465_31494cuda3std3__45__cpo6cbeginE)
_ZN39_INTERNAL_bcc0b044_4_k_cu_4c52b465_31494cuda3std3__45__cpo6cbeginE:
	.zero		1
	.type		_ZN39_INTERNAL_bcc0b044_4_k_cu_4c52b465_31494cuda3std3__48in_placeE,@object
	.size		_ZN39_INTERNAL_bcc0b044_4_k_cu_4c52b465_31494cuda3std3__48in_placeE,(_ZN39_INTERNAL_bcc0b044_4_k_cu_4c52b465_31494cuda3std6ranges3__45__cpo9iter_moveE - _ZN39_INTERNAL_bcc0b044_4_k_cu_4c52b465_31494cuda3std3__48in_placeE)
_ZN39_INTERNAL_bcc0b044_4_k_cu_4c52b465_31494cuda3std3__48in_placeE:
	.zero		1
	.type		_ZN39_INTERNAL_bcc0b044_4_k_cu_4c52b465_31494cuda3std6ranges3__45__cpo9iter_moveE,@object
	.size		_ZN39_INTERNAL_bcc0b044_4_k_cu_4c52b465_31494cuda3std6ranges3__45__cpo9iter_moveE,(_ZN39_INTERNAL_bcc0b044_4_k_cu_4c52b465_31494cuda3std3__45__cpo5beginE - _ZN39_INTERNAL_bcc0b044_4_k_cu_4c52b465_31494cuda3std6ranges3__45__cpo9iter_moveE)
_ZN39_INTERNAL_bcc0b044_4_k_cu_4c52b465_31494cuda3std6ranges3__45__cpo9iter_moveE:
	.zero		1
	.type		_ZN39_INTERNAL_bcc0b044_4_k_cu_4c52b465_31494cuda3std3__45__cpo5beginE,@object
	.size		_ZN39_INTERNAL_bcc0b044_4_k_cu_4c52b465_31494cuda3std3__45__cpo5beginE,(_ZN39_INTERNAL_bcc0b044_4_k_cu_4c52b465_31494cuda3std3__441_GLOBAL__N__bcc0b044_4_k_cu_4c52b465_31496ignoreE - _ZN39_INTERNAL_bcc0b044_4_k_cu_4c52b465_31494cuda3std3__45__cpo5beginE)
_ZN39_INTERNAL_bcc0b044_4_k_cu_4c52b465_31494cuda3std3__45__cpo5beginE:
	.zero		1
	.type		_ZN39_INTERNAL_bcc0b044_4_k_cu_4c52b465_31494cuda3std3__441_GLOBAL__N__bcc0b044_4_k_cu_4c52b465_31496ignoreE,@object
	.size		_ZN39_INTERNAL_bcc0b044_4_k_cu_4c52b465_31494cuda3std3__441_GLOBAL__N__bcc0b044_4_k_cu_4c52b465_31496ignoreE,(_ZN39_INTERNAL_bcc0b044_4_k_cu_4c52b465_31494cute7productE - _ZN39_INTERNAL_bcc0b044_4_k_cu_4c52b465_31494cuda3std3__441_GLOBAL__N__bcc0b044_4_k_cu_4c52b465_31496ignoreE)
_ZN39_INTERNAL_bcc0b044_4_k_cu_4c52b465_31494cuda3std3__441_GLOBAL__N__bcc0b044_4_k_cu_4c52b465_31496ignoreE:
	.zero		1
	.type		_ZN39_INTERNAL_bcc0b044_4_k_cu_4c52b465_31494cute7productE,@object
	.size		_ZN39_INTERNAL_bcc0b044_4_k_cu_4c52b465_31494cute7productE,(_ZN39_INTERNAL_bcc0b044_4_k_cu_4c52b465_31494cuda3std3__45__cpo3endE - _ZN39_INTERNAL_bcc0b044_4_k_cu_4c52b465_31494cute7productE)
_ZN39_INTERNAL_bcc0b044_4_k_cu_4c52b465_31494cute7productE:
	.zero		1
	.type		_ZN39_INTERNAL_bcc0b044_4_k_cu_4c52b465_31494cuda3std3__45__cpo3endE,@object
	.size		_ZN39_INTERNAL_bcc0b044_4_k_cu_4c52b465_31494cuda3std3__45__cpo3endE,(_ZN39_INTERNAL_bcc0b044_4_k_cu_4c52b465_31494cuda3std3__419piecewise_constructE - _ZN39_INTERNAL_bcc0b044_4_k_cu_4c52b465_31494cuda3std3__45__cpo3endE)
_ZN39_INTERNAL_bcc0b044_4_k_cu_4c52b465_31494cuda3std3__45__cpo3endE:
	.zero		1
	.type		_ZN39_INTERNAL_bcc0b044_4_k_cu_4c52b465_31494cuda3std3__419piecewise_constructE,@object
	.size		_ZN39_INTERNAL_bcc0b044_4_k_cu_4c52b465_31494cuda3std3__419piecewise_constructE,(_ZN39_INTERNAL_bcc0b044_4_k_cu_4c52b465_31494cuda3std3__45__cpo4cendE - _ZN39_INTERNAL_bcc0b044_4_k_cu_4c52b465_31494cuda3std3__419piecewise_constructE)
_ZN39_INTERNAL_bcc0b044_4_k_cu_4c52b465_31494cuda3std3__419piecewise_constructE:
	.zero		1
	.type		_ZN39_INTERNAL_bcc0b044_4_k_cu_4c52b465_31494cuda3std3__45__cpo4cendE,@object
	.size		_ZN39_INTERNAL_bcc0b044_4_k_cu_4c52b465_31494cuda3std3__45__cpo4cendE,(_ZN39_INTERNAL_bcc0b044_4_k_cu_4c52b465_31494cuda3std6ranges3__45__cpo4swapE - _ZN39_INTERNAL_bcc0b044_4_k_cu_4c52b465_31494cuda3std3__45__cpo4cendE)
_ZN39_INTERNAL_bcc0b044_4_k_cu_4c52b465_31494cuda3std3__45__cpo4cendE:
	.zero		1
	.type		_ZN39_INTERNAL_bcc0b044_4_k_cu_4c52b465_31494cuda3std6ranges3__45__cpo4swapE,@object
	.size		_ZN39_INTERNAL_bcc0b044_4_k_cu_4c52b465_31494cuda3std6ranges3__45__cpo4swapE,(.L_10 - _ZN39_INTERNAL_bcc0b044_4_k_cu_4c52b465_31494cuda3std6ranges3__45__cpo4swapE)
_ZN39_INTERNAL_bcc0b044_4_k_cu_4c52b465_31494cuda3std6ranges3__45__cpo4swapE:
	.zero		1
.L_10:


//--------------------- .nv.constant0._ZN7cutlass13device_kernelINS_4conv6kernel13ConvUniversalINS1_16ConvProblemShapeILNS1_8OperatorE0ELi3EEENS1_10collective14CollectiveConvINS1_47MainloopSm100TmaUmmaWarpSpecializedImplicitGemmILS5_0ELi16ELi3ELi1ELi2EN4cute5tupleIJNSA_1CILi2EEENSC_ILi1EEESE_EEEEENSB_IJNSC_ILi256EEENSC_ILi128EEENSB_IJNSC_ILi32EEEEEEEEENS_6half_tESM_NSA_8TiledMMAINSA_8MMA_AtomIJNSA_26SM100_MMA_F16BF16_2x1SM_SSISM_SM_fLi256ELi128ELNSA_4UMMA5MajorE0ELSR_0ELNSQ_7ScaleInE0ELSS_0EEEEEENSA_6LayoutINSB_IJSE_SE_SE_EEENSB_IJNSC_ILi0EEESX_SX_EEEEENSB_IJNSA_10UnderscoreES10_S10_EEEEENS7_6detail27Sm100ImplicitGemmTileTraitsINSA_25SM100_TMA_2SM_LOAD_IM2COLENSA_14ComposedLayoutINSA_7SwizzleILi2ELi4ELi3EEENSA_18smem_ptr_flag_bitsILi16EEENSV_INSB_IJNSC_ILi8EEESJ_EEENSB_IJSJ_SE_EEEEEEEvEENS14_INSA_18SM100_TMA_2SM_LOADES1F_vEEEENS_8epilogue10collective18CollectiveEpilogueINS1K_23Sm100TmaWarpSpecializedILi4ELi2ELi32ELb1ELb0EEEJNSB_IJSI_SI_SK_EEENSB_IJNSV_ISI_SE_EENSV_ISJ_SE_EEEEESM_NSB_IJNSB_IJllllEEESE_SX_EEESM_S1U_NS1K_6fusion15FusionCallbacksIS1O_NS1V_17LinearCombinationISM_fSM_fLNS_15FloatRoundStyleE2EEES1P_S1S_JEEENSA_5SM1004TMEM4LOAD26SM100_TMEM_LOAD_32dp32b32xENSA_20SM90_TMA_LOAD_IM2COLES1F_NSA_39AutoVectorizingCopyWithAssumedAlignmentILi128EEENSA_21SM90_TMA_STORE_IM2COLES1F_S27_S27_EEEvvEEEEvNT_6ParamsE --------------------------
	.section	.nv.constant0._ZN7cutlass13device_kernelINS_4conv6kernel13ConvUniversalINS1_16ConvProblemShapeILNS1_8OperatorE0ELi3EEENS1_10collective14CollectiveConvINS1_47MainloopSm100TmaUmmaWarpSpecializedImplicitGemmILS5_0ELi16ELi3ELi1ELi2EN4cute5tupleIJNSA_1CILi2EEENSC_ILi1EEESE_EEEEENSB_IJNSC_ILi256EEENSC_ILi128EEENSB_IJNSC_ILi32EEEEEEEEENS_6half_tESM_NSA_8TiledMMAINSA_8MMA_AtomIJNSA_26SM100_MMA_F16BF16_2x1SM_SSISM_SM_fLi256ELi128ELNSA_4UMMA5MajorE0ELSR_0ELNSQ_7ScaleInE0ELSS_0EEEEEENSA_6LayoutINSB_IJSE_SE_SE_EEENSB_IJNSC_ILi0EEESX_SX_EEEEENSB_IJNSA_10UnderscoreES10_S10_EEEEENS7_6detail27Sm100ImplicitGemmTileTraitsINSA_25SM100_TMA_2SM_LOAD_IM2COLENSA_14ComposedLayoutINSA_7SwizzleILi2ELi4ELi3EEENSA_18smem_ptr_flag_bitsILi16EEENSV_INSB_IJNSC_ILi8EEESJ_EEENSB_IJSJ_SE_EEEEEEEvEENS14_INSA_18SM100_TMA_2SM_LOADES1F_vEEEENS_8epilogue10collective18CollectiveEpilogueINS1K_23Sm100TmaWarpSpecializedILi4ELi2ELi32ELb1ELb0EEEJNSB_IJSI_SI_SK_EEENSB_IJNSV_ISI_SE_EENSV_ISJ_SE_EEEEESM_NSB_IJNSB_IJllllEEESE_SX_EEESM_S1U_NS1K_6fusion15FusionCallbacksIS1O_NS1V_17LinearCombinationISM_fSM_fLNS_15FloatRoundStyleE2EEES1P_S1S_JEEENSA_5SM1004TMEM4LOAD26SM100_TMEM_LOAD_32dp32b32xENSA_20SM90_TMA_LOAD_IM2COLES1F_NSA_39AutoVectorizingCopyWithAssumedAlignmentILi128EEENSA_21SM90_TMA_STORE_IM2COLES1F_S27_S27_EEEvvEEEEvNT_6ParamsE,"a",@progbits
	.sectionflags	@""
	.align	4
.nv.constant0._ZN7cutlass13device_kernelINS_4conv6kernel13ConvUniversalINS1_16ConvProblemShapeILNS1_8OperatorE0ELi3EEENS1_10collective14CollectiveConvINS1_47MainloopSm100TmaUmmaWarpSpecializedImplicitGemmILS5_0ELi16ELi3ELi1ELi2EN4cute5tupleIJNSA_1CILi2EEENSC_ILi1EEESE_EEEEENSB_IJNSC_ILi256EEENSC_ILi128EEENSB_IJNSC_ILi32EEEEEEEEENS_6half_tESM_NSA_8TiledMMAINSA_8MMA_AtomIJNSA_26SM100_MMA_F16BF16_2x1SM_SSISM_SM_fLi256ELi128ELNSA_4UMMA5MajorE0ELSR_0ELNSQ_7ScaleInE0ELSS_0EEEEEENSA_6LayoutINSB_IJSE_SE_SE_EEENSB_IJNSC_ILi0EEESX_SX_EEEEENSB_IJNSA_10UnderscoreES10_S10_EEEEENS7_6detail27Sm100ImplicitGemmTileTraitsINSA_25SM100_TMA_2SM_LOAD_IM2COLENSA_14ComposedLayoutINSA_7SwizzleILi2ELi4ELi3EEENSA_18smem_ptr_flag_bitsILi16EEENSV_INSB_IJNSC_ILi8EEESJ_EEENSB_IJSJ_SE_EEEEEEEvEENS14_INSA_18SM100_TMA_2SM_LOADES1F_vEEEENS_8epilogue10collective18CollectiveEpilogueINS1K_23Sm100TmaWarpSpecializedILi4ELi2ELi32ELb1ELb0EEEJNSB_IJSI_SI_SK_EEENSB_IJNSV_ISI_SE_EENSV_ISJ_SE_EEEEESM_NSB_IJNSB_IJllllEEESE_SX_EEESM_S1U_NS1K_6fusion15FusionCallbacksIS1O_NS1V_17LinearCombinationISM_fSM_fLNS_15FloatRoundStyleE2EEES1P_S1S_JEEENSA_5SM1004TMEM4LOAD26SM100_TMEM_LOAD_32dp32b32xENSA_20SM90_TMA_LOAD_IM2COLES1F_NSA_39AutoVectorizingCopyWithAssumedAlignmentILi128EEENSA_21SM90_TMA_STORE_IM2COLES1F_S27_S27_EEEvvEEEEvNT_6ParamsE:
	.zero		3200


//--------------------- SYMBOLS --------------------------

	.type		.nv.reservedSmem.offset0,@object
	.size		.nv.reservedSmem.offset0,0x4
	.type		.nv.reservedSmem.cap,@object
	.size		.nv.reservedSmem.cap,0x4
	.type		__assertfail,@function
